//
// Generated by NVIDIA NVVM Compiler
//
// Compiler Build ID: CL-36424714
// Cuda compilation tools, release 13.0, V13.0.88
// Based on NVVM 20.0.0
//

.version 9.0
.target sm_100
.address_size 64

	// .globl	_Z22sgemm_naive_f32_kernelPfS_S_iii
// _ZZ25sgemm_sliced_k_f32_kernelILi32ELi32ELi32EEvPfS0_S0_iiiE3s_a has been demoted
// _ZZ25sgemm_sliced_k_f32_kernelILi32ELi32ELi32EEvPfS0_S0_iiiE3s_b has been demoted
// _ZZ33sgemm_t_8x8_sliced_k_f32x4_kernelILi128ELi128ELi8ELi8ELi8EEvPfS0_S0_iiiE3s_a has been demoted
// _ZZ33sgemm_t_8x8_sliced_k_f32x4_kernelILi128ELi128ELi8ELi8ELi8EEvPfS0_S0_iiiE3s_b has been demoted
// _ZZ37sgemm_t_8x8_sliced_k_f32x4_bcf_kernelILi128ELi128ELi8ELi8ELi8ELi0EEvPfS0_S0_iiiE3s_a has been demoted
// _ZZ37sgemm_t_8x8_sliced_k_f32x4_bcf_kernelILi128ELi128ELi8ELi8ELi8ELi0EEvPfS0_S0_iiiE3s_b has been demoted
// _ZZ37sgemm_t_8x8_sliced_k_f32x4_bcf_kernelILi128ELi128ELi8ELi8ELi8ELi4EEvPfS0_S0_iiiE3s_a has been demoted
// _ZZ37sgemm_t_8x8_sliced_k_f32x4_bcf_kernelILi128ELi128ELi8ELi8ELi8ELi4EEvPfS0_S0_iiiE3s_b has been demoted
// _ZZ42sgemm_t_8x8_sliced_k_f32x4_bcf_dbuf_kernelILi128ELi128ELi8ELi8ELi8ELi0EEvPfS0_S0_iiiE3s_a has been demoted
// _ZZ42sgemm_t_8x8_sliced_k_f32x4_bcf_dbuf_kernelILi128ELi128ELi8ELi8ELi8ELi0EEvPfS0_S0_iiiE3s_b has been demoted
// _ZZ42sgemm_t_8x8_sliced_k_f32x4_bcf_dbuf_kernelILi128ELi128ELi8ELi8ELi8ELi4EEvPfS0_S0_iiiE3s_a has been demoted
// _ZZ42sgemm_t_8x8_sliced_k_f32x4_bcf_dbuf_kernelILi128ELi128ELi8ELi8ELi8ELi4EEvPfS0_S0_iiiE3s_b has been demoted

.visible .entry _Z22sgemm_naive_f32_kernelPfS_S_iii(
	.param .u64 .ptr .align 1 _Z22sgemm_naive_f32_kernelPfS_S_iii_param_0,
	.param .u64 .ptr .align 1 _Z22sgemm_naive_f32_kernelPfS_S_iii_param_1,
	.param .u64 .ptr .align 1 _Z22sgemm_naive_f32_kernelPfS_S_iii_param_2,
	.param .u32 _Z22sgemm_naive_f32_kernelPfS_S_iii_param_3,
	.param .u32 _Z22sgemm_naive_f32_kernelPfS_S_iii_param_4,
	.param .u32 _Z22sgemm_naive_f32_kernelPfS_S_iii_param_5
)
{
	.reg .pred 	%p<13>;
	.reg .b32 	%r<41>;
	.reg .b32 	%f<68>;
	.reg .b64 	%rd<53>;

	ld.param.u64 	%rd7, [_Z22sgemm_naive_f32_kernelPfS_S_iii_param_0];
	ld.param.u64 	%rd8, [_Z22sgemm_naive_f32_kernelPfS_S_iii_param_1];
	ld.param.u64 	%rd6, [_Z22sgemm_naive_f32_kernelPfS_S_iii_param_2];
	ld.param.u32 	%r20, [_Z22sgemm_naive_f32_kernelPfS_S_iii_param_3];
	ld.param.u32 	%r18, [_Z22sgemm_naive_f32_kernelPfS_S_iii_param_4];
	ld.param.u32 	%r19, [_Z22sgemm_naive_f32_kernelPfS_S_iii_param_5];
	cvta.to.global.u64 	%rd1, %rd8;
	cvta.to.global.u64 	%rd2, %rd7;
	mov.u32 	%r21, %ctaid.x;
	mov.u32 	%r22, %ntid.x;
	mov.u32 	%r23, %tid.x;
	mad.lo.s32 	%r1, %r21, %r22, %r23;
	mov.u32 	%r24, %ctaid.y;
	mov.u32 	%r25, %ntid.y;
	mov.u32 	%r26, %tid.y;
	mad.lo.s32 	%r2, %r24, %r25, %r26;
	setp.ge.s32 	%p1, %r2, %r20;
	setp.ge.s32 	%p2, %r1, %r18;
	or.pred  	%p3, %p1, %p2;
	@%p3 bra 	$L__BB0_14;
	setp.lt.s32 	%p4, %r19, 1;
	mov.f32 	%f67, 0f00000000;
	@%p4 bra 	$L__BB0_13;
	mul.lo.s32 	%r3, %r19, %r2;
	and.b32  	%r4, %r19, 7;
	setp.lt.u32 	%p5, %r19, 8;
	mov.f32 	%f67, 0f00000000;
	mov.b32 	%r39, 0;
	@%p5 bra 	$L__BB0_5;
	and.b32  	%r39, %r19, 2147483640;
	neg.s32 	%r37, %r39;
	shl.b32 	%r7, %r18, 3;
	mul.wide.u32 	%rd9, %r3, 4;
	add.s64 	%rd10, %rd9, %rd2;
	add.s64 	%rd52, %rd10, 16;
	mov.f32 	%f67, 0f00000000;
	mul.wide.s32 	%rd13, %r18, 4;
	mov.u32 	%r36, %r1;
$L__BB0_4:
	.pragma "nounroll";
	ld.global.f32 	%f17, [%rd52+-16];
	mul.wide.s32 	%rd11, %r36, 4;
	add.s64 	%rd12, %rd1, %rd11;
	ld.global.f32 	%f18, [%rd12];
	fma.rn.f32 	%f19, %f17, %f18, %f67;
	ld.global.f32 	%f20, [%rd52+-12];
	add.s64 	%rd14, %rd12, %rd13;
	ld.global.f32 	%f21, [%rd14];
	fma.rn.f32 	%f22, %f20, %f21, %f19;
	ld.global.f32 	%f23, [%rd52+-8];
	add.s64 	%rd15, %rd14, %rd13;
	ld.global.f32 	%f24, [%rd15];
	fma.rn.f32 	%f25, %f23, %f24, %f22;
	ld.global.f32 	%f26, [%rd52+-4];
	add.s64 	%rd16, %rd15, %rd13;
	ld.global.f32 	%f27, [%rd16];
	fma.rn.f32 	%f28, %f26, %f27, %f25;
	ld.global.f32 	%f29, [%rd52];
	add.s64 	%rd17, %rd16, %rd13;
	ld.global.f32 	%f30, [%rd17];
	fma.rn.f32 	%f31, %f29, %f30, %f28;
	ld.global.f32 	%f32, [%rd52+4];
	add.s64 	%rd18, %rd17, %rd13;
	ld.global.f32 	%f33, [%rd18];
	fma.rn.f32 	%f34, %f32, %f33, %f31;
	ld.global.f32 	%f35, [%rd52+8];
	add.s64 	%rd19, %rd18, %rd13;
	ld.global.f32 	%f36, [%rd19];
	fma.rn.f32 	%f37, %f35, %f36, %f34;
	ld.global.f32 	%f38, [%rd52+12];
	add.s64 	%rd20, %rd19, %rd13;
	ld.global.f32 	%f39, [%rd20];
	fma.rn.f32 	%f67, %f38, %f39, %f37;
	add.s32 	%r37, %r37, 8;
	add.s32 	%r36, %r36, %r7;
	add.s64 	%rd52, %rd52, 32;
	setp.ne.s32 	%p6, %r37, 0;
	@%p6 bra 	$L__BB0_4;
$L__BB0_5:
	setp.eq.s32 	%p7, %r4, 0;
	@%p7 bra 	$L__BB0_13;
	and.b32  	%r13, %r19, 3;
	setp.lt.u32 	%p8, %r4, 4;
	@%p8 bra 	$L__BB0_8;
	add.s32 	%r28, %r39, %r3;
	mul.wide.u32 	%rd21, %r28, 4;
	add.s64 	%rd22, %rd2, %rd21;
	ld.global.f32 	%f41, [%rd22];
	mad.lo.s32 	%r29, %r39, %r18, %r1;
	mul.wide.s32 	%rd23, %r29, 4;
	add.s64 	%rd24, %rd1, %rd23;
	ld.global.f32 	%f42, [%rd24];
	fma.rn.f32 	%f43, %f41, %f42, %f67;
	cvt.u64.u32 	%rd25, %r3;
	cvt.u64.u32 	%rd26, %r39;
	add.s64 	%rd27, %rd26, %rd25;
	shl.b64 	%rd28, %rd27, 2;
	add.s64 	%rd29, %rd2, %rd28;
	ld.global.f32 	%f44, [%rd29+4];
	mul.wide.s32 	%rd30, %r18, 4;
	add.s64 	%rd31, %rd24, %rd30;
	ld.global.f32 	%f45, [%rd31];
	fma.rn.f32 	%f46, %f44, %f45, %f43;
	ld.global.f32 	%f47, [%rd29+8];
	add.s64 	%rd32, %rd31, %rd30;
	ld.global.f32 	%f48, [%rd32];
	fma.rn.f32 	%f49, %f47, %f48, %f46;
	ld.global.f32 	%f50, [%rd29+12];
	add.s64 	%rd33, %rd32, %rd30;
	ld.global.f32 	%f51, [%rd33];
	fma.rn.f32 	%f67, %f50, %f51, %f49;
	add.s32 	%r39, %r39, 4;
$L__BB0_8:
	setp.eq.s32 	%p9, %r13, 0;
	@%p9 bra 	$L__BB0_13;
	setp.eq.s32 	%p10, %r13, 1;
	@%p10 bra 	$L__BB0_11;
	add.s32 	%r30, %r39, %r3;
	mul.wide.u32 	%rd34, %r30, 4;
	add.s64 	%rd35, %rd2, %rd34;
	ld.global.f32 	%f53, [%rd35];
	mad.lo.s32 	%r31, %r39, %r18, %r1;
	mul.wide.s32 	%rd36, %r31, 4;
	add.s64 	%rd37, %rd1, %rd36;
	ld.global.f32 	%f54, [%rd37];
	fma.rn.f32 	%f55, %f53, %f54, %f67;
	cvt.u64.u32 	%rd38, %r3;
	cvt.u64.u32 	%rd39, %r39;
	add.s64 	%rd40, %rd39, %rd38;
	shl.b64 	%rd41, %rd40, 2;
	add.s64 	%rd42, %rd2, %rd41;
	ld.global.f32 	%f56, [%rd42+4];
	mul.wide.s32 	%rd43, %r18, 4;
	add.s64 	%rd44, %rd37, %rd43;
	ld.global.f32 	%f57, [%rd44];
	fma.rn.f32 	%f67, %f56, %f57, %f55;
	add.s32 	%r39, %r39, 2;
$L__BB0_11:
	and.b32  	%r32, %r19, 1;
	setp.eq.b32 	%p11, %r32, 1;
	not.pred 	%p12, %p11;
	@%p12 bra 	$L__BB0_13;
	add.s32 	%r33, %r39, %r3;
	mul.wide.u32 	%rd45, %r33, 4;
	add.s64 	%rd46, %rd2, %rd45;
	ld.global.f32 	%f58, [%rd46];
	mad.lo.s32 	%r34, %r39, %r18, %r1;
	mul.wide.s32 	%rd47, %r34, 4;
	add.s64 	%rd48, %rd1, %rd47;
	ld.global.f32 	%f59, [%rd48];
	fma.rn.f32 	%f67, %f58, %f59, %f67;
$L__BB0_13:
	mad.lo.s32 	%r35, %r18, %r2, %r1;
	cvta.to.global.u64 	%rd49, %rd6;
	mul.wide.s32 	%rd50, %r35, 4;
	add.s64 	%rd51, %rd49, %rd50;
	st.global.f32 	[%rd51], %f67;
$L__BB0_14:
	ret;

}
	// .globl	_Z25sgemm_sliced_k_f32_kernelILi32ELi32ELi32EEvPfS0_S0_iii
.visible .entry _Z25sgemm_sliced_k_f32_kernelILi32ELi32ELi32EEvPfS0_S0_iii(
	.param .u64 .ptr .align 1 _Z25sgemm_sliced_k_f32_kernelILi32ELi32ELi32EEvPfS0_S0_iii_param_0,
	.param .u64 .ptr .align 1 _Z25sgemm_sliced_k_f32_kernelILi32ELi32ELi32EEvPfS0_S0_iii_param_1,
	.param .u64 .ptr .align 1 _Z25sgemm_sliced_k_f32_kernelILi32ELi32ELi32EEvPfS0_S0_iii_param_2,
	.param .u32 _Z25sgemm_sliced_k_f32_kernelILi32ELi32ELi32EEvPfS0_S0_iii_param_3,
	.param .u32 _Z25sgemm_sliced_k_f32_kernelILi32ELi32ELi32EEvPfS0_S0_iii_param_4,
	.param .u32 _Z25sgemm_sliced_k_f32_kernelILi32ELi32ELi32EEvPfS0_S0_iii_param_5
)
{
	.reg .pred 	%p<3>;
	.reg .b32 	%r<36>;
	.reg .b32 	%f<105>;
	.reg .b64 	%rd<13>;
	// demoted variable
	.shared .align 4 .b8 _ZZ25sgemm_sliced_k_f32_kernelILi32ELi32ELi32EEvPfS0_S0_iiiE3s_a[4096];
	// demoted variable
	.shared .align 4 .b8 _ZZ25sgemm_sliced_k_f32_kernelILi32ELi32ELi32EEvPfS0_S0_iiiE3s_b[4096];
	ld.param.u64 	%rd3, [_Z25sgemm_sliced_k_f32_kernelILi32ELi32ELi32EEvPfS0_S0_iii_param_0];
	ld.param.u64 	%rd4, [_Z25sgemm_sliced_k_f32_kernelILi32ELi32ELi32EEvPfS0_S0_iii_param_1];
	ld.param.u64 	%rd5, [_Z25sgemm_sliced_k_f32_kernelILi32ELi32ELi32EEvPfS0_S0_iii_param_2];
	ld.param.u32 	%r19, [_Z25sgemm_sliced_k_f32_kernelILi32ELi32ELi32EEvPfS0_S0_iii_param_4];
	ld.param.u32 	%r20, [_Z25sgemm_sliced_k_f32_kernelILi32ELi32ELi32EEvPfS0_S0_iii_param_5];
	mov.u32 	%r1, %tid.y;
	mov.u32 	%r2, %tid.x;
	mov.u32 	%r21, %ctaid.y;
	shl.b32 	%r22, %r21, 5;
	add.s32 	%r3, %r22, %r1;
	mov.u32 	%r23, %ctaid.x;
	shl.b32 	%r4, %r23, 5;
	setp.lt.s32 	%p1, %r20, 1;
	mov.f32 	%f104, 0f00000000;
	@%p1 bra 	$L__BB1_3;
	add.s32 	%r24, %r20, 31;
	shr.u32 	%r25, %r24, 5;
	shl.b32 	%r26, %r1, 7;
	mov.u32 	%r27, _ZZ25sgemm_sliced_k_f32_kernelILi32ELi32ELi32EEvPfS0_S0_iiiE3s_a;
	add.s32 	%r5, %r27, %r26;
	shl.b32 	%r28, %r2, 2;
	add.s32 	%r6, %r5, %r28;
	mov.u32 	%r29, _ZZ25sgemm_sliced_k_f32_kernelILi32ELi32ELi32EEvPfS0_S0_iiiE3s_b;
	add.s32 	%r8, %r29, %r28;
	add.s32 	%r7, %r8, %r26;
	neg.s32 	%r35, %r25;
	mad.lo.s32 	%r34, %r20, %r3, %r2;
	mad.lo.s32 	%r30, %r1, %r19, %r2;
	add.s32 	%r33, %r30, %r4;
	shl.b32 	%r12, %r19, 5;
	cvta.to.global.u64 	%rd1, %rd3;
	cvta.to.global.u64 	%rd2, %rd4;
	mov.f32 	%f104, 0f00000000;
$L__BB1_2:
	mul.wide.s32 	%rd6, %r34, 4;
	add.s64 	%rd7, %rd1, %rd6;
	ld.global.f32 	%f6, [%rd7];
	st.shared.f32 	[%r6], %f6;
	mul.wide.s32 	%rd8, %r33, 4;
	add.s64 	%rd9, %rd2, %rd8;
	ld.global.f32 	%f7, [%rd9];
	st.shared.f32 	[%r7], %f7;
	bar.sync 	0;
	ld.shared.f32 	%f8, [%r5];
	ld.shared.f32 	%f9, [%r8];
	fma.rn.f32 	%f10, %f8, %f9, %f104;
	ld.shared.f32 	%f11, [%r5+4];
	ld.shared.f32 	%f12, [%r8+128];
	fma.rn.f32 	%f13, %f11, %f12, %f10;
	ld.shared.f32 	%f14, [%r5+8];
	ld.shared.f32 	%f15, [%r8+256];
	fma.rn.f32 	%f16, %f14, %f15, %f13;
	ld.shared.f32 	%f17, [%r5+12];
	ld.shared.f32 	%f18, [%r8+384];
	fma.rn.f32 	%f19, %f17, %f18, %f16;
	ld.shared.f32 	%f20, [%r5+16];
	ld.shared.f32 	%f21, [%r8+512];
	fma.rn.f32 	%f22, %f20, %f21, %f19;
	ld.shared.f32 	%f23, [%r5+20];
	ld.shared.f32 	%f24, [%r8+640];
	fma.rn.f32 	%f25, %f23, %f24, %f22;
	ld.shared.f32 	%f26, [%r5+24];
	ld.shared.f32 	%f27, [%r8+768];
	fma.rn.f32 	%f28, %f26, %f27, %f25;
	ld.shared.f32 	%f29, [%r5+28];
	ld.shared.f32 	%f30, [%r8+896];
	fma.rn.f32 	%f31, %f29, %f30, %f28;
	ld.shared.f32 	%f32, [%r5+32];
	ld.shared.f32 	%f33, [%r8+1024];
	fma.rn.f32 	%f34, %f32, %f33, %f31;
	ld.shared.f32 	%f35, [%r5+36];
	ld.shared.f32 	%f36, [%r8+1152];
	fma.rn.f32 	%f37, %f35, %f36, %f34;
	ld.shared.f32 	%f38, [%r5+40];
	ld.shared.f32 	%f39, [%r8+1280];
	fma.rn.f32 	%f40, %f38, %f39, %f37;
	ld.shared.f32 	%f41, [%r5+44];
	ld.shared.f32 	%f42, [%r8+1408];
	fma.rn.f32 	%f43, %f41, %f42, %f40;
	ld.shared.f32 	%f44, [%r5+48];
	ld.shared.f32 	%f45, [%r8+1536];
	fma.rn.f32 	%f46, %f44, %f45, %f43;
	ld.shared.f32 	%f47, [%r5+52];
	ld.shared.f32 	%f48, [%r8+1664];
	fma.rn.f32 	%f49, %f47, %f48, %f46;
	ld.shared.f32 	%f50, [%r5+56];
	ld.shared.f32 	%f51, [%r8+1792];
	fma.rn.f32 	%f52, %f50, %f51, %f49;
	ld.shared.f32 	%f53, [%r5+60];
	ld.shared.f32 	%f54, [%r8+1920];
	fma.rn.f32 	%f55, %f53, %f54, %f52;
	ld.shared.f32 	%f56, [%r5+64];
	ld.shared.f32 	%f57, [%r8+2048];
	fma.rn.f32 	%f58, %f56, %f57, %f55;
	ld.shared.f32 	%f59, [%r5+68];
	ld.shared.f32 	%f60, [%r8+2176];
	fma.rn.f32 	%f61, %f59, %f60, %f58;
	ld.shared.f32 	%f62, [%r5+72];
	ld.shared.f32 	%f63, [%r8+2304];
	fma.rn.f32 	%f64, %f62, %f63, %f61;
	ld.shared.f32 	%f65, [%r5+76];
	ld.shared.f32 	%f66, [%r8+2432];
	fma.rn.f32 	%f67, %f65, %f66, %f64;
	ld.shared.f32 	%f68, [%r5+80];
	ld.shared.f32 	%f69, [%r8+2560];
	fma.rn.f32 	%f70, %f68, %f69, %f67;
	ld.shared.f32 	%f71, [%r5+84];
	ld.shared.f32 	%f72, [%r8+2688];
	fma.rn.f32 	%f73, %f71, %f72, %f70;
	ld.shared.f32 	%f74, [%r5+88];
	ld.shared.f32 	%f75, [%r8+2816];
	fma.rn.f32 	%f76, %f74, %f75, %f73;
	ld.shared.f32 	%f77, [%r5+92];
	ld.shared.f32 	%f78, [%r8+2944];
	fma.rn.f32 	%f79, %f77, %f78, %f76;
	ld.shared.f32 	%f80, [%r5+96];
	ld.shared.f32 	%f81, [%r8+3072];
	fma.rn.f32 	%f82, %f80, %f81, %f79;
	ld.shared.f32 	%f83, [%r5+100];
	ld.shared.f32 	%f84, [%r8+3200];
	fma.rn.f32 	%f85, %f83, %f84, %f82;
	ld.shared.f32 	%f86, [%r5+104];
	ld.shared.f32 	%f87, [%r8+3328];
	fma.rn.f32 	%f88, %f86, %f87, %f85;
	ld.shared.f32 	%f89, [%r5+108];
	ld.shared.f32 	%f90, [%r8+3456];
	fma.rn.f32 	%f91, %f89, %f90, %f88;
	ld.shared.f32 	%f92, [%r5+112];
	ld.shared.f32 	%f93, [%r8+3584];
	fma.rn.f32 	%f94, %f92, %f93, %f91;
	ld.shared.f32 	%f95, [%r5+116];
	ld.shared.f32 	%f96, [%r8+3712];
	fma.rn.f32 	%f97, %f95, %f96, %f94;
	ld.shared.f32 	%f98, [%r5+120];
	ld.shared.f32 	%f99, [%r8+3840];
	fma.rn.f32 	%f100, %f98, %f99, %f97;
	ld.shared.f32 	%f101, [%r5+124];
	ld.shared.f32 	%f102, [%r8+3968];
	fma.rn.f32 	%f104, %f101, %f102, %f100;
	bar.sync 	0;
	add.s32 	%r35, %r35, 1;
	setp.ne.s32 	%p2, %r35, 0;
	add.s32 	%r34, %r34, 32;
	add.s32 	%r33, %r33, %r12;
	@%p2 bra 	$L__BB1_2;
$L__BB1_3:
	cvta.to.global.u64 	%rd10, %rd5;
	add.s32 	%r31, %r4, %r2;
	mad.lo.s32 	%r32, %r19, %r3, %r31;
	mul.wide.s32 	%rd11, %r32, 4;
	add.s64 	%rd12, %rd10, %rd11;
	st.global.f32 	[%rd12], %f104;
	ret;

}
	// .globl	_Z33sgemm_t_8x8_sliced_k_f32x4_kernelILi128ELi128ELi8ELi8ELi8EEvPfS0_S0_iii
.visible .entry _Z33sgemm_t_8x8_sliced_k_f32x4_kernelILi128ELi128ELi8ELi8ELi8EEvPfS0_S0_iii(
	.param .u64 .ptr .align 1 _Z33sgemm_t_8x8_sliced_k_f32x4_kernelILi128ELi128ELi8ELi8ELi8EEvPfS0_S0_iii_param_0,
	.param .u64 .ptr .align 1 _Z33sgemm_t_8x8_sliced_k_f32x4_kernelILi128ELi128ELi8ELi8ELi8EEvPfS0_S0_iii_param_1,
	.param .u64 .ptr .align 1 _Z33sgemm_t_8x8_sliced_k_f32x4_kernelILi128ELi128ELi8ELi8ELi8EEvPfS0_S0_iii_param_2,
	.param .u32 _Z33sgemm_t_8x8_sliced_k_f32x4_kernelILi128ELi128ELi8ELi8ELi8EEvPfS0_S0_iii_param_3,
	.param .u32 _Z33sgemm_t_8x8_sliced_k_f32x4_kernelILi128ELi128ELi8ELi8ELi8EEvPfS0_S0_iii_param_4,
	.param .u32 _Z33sgemm_t_8x8_sliced_k_f32x4_kernelILi128ELi128ELi8ELi8ELi8EEvPfS0_S0_iii_param_5
)
{
	.reg .pred 	%p<3>;
	.reg .b32 	%r<66>;
	.reg .b32 	%f<907>;
	.reg .b64 	%rd<24>;
	// demoted variable
	.shared .align 4 .b8 _ZZ33sgemm_t_8x8_sliced_k_f32x4_kernelILi128ELi128ELi8ELi8ELi8EEvPfS0_S0_iiiE3s_a[4096];
	// demoted variable
	.shared .align 4 .b8 _ZZ33sgemm_t_8x8_sliced_k_f32x4_kernelILi128ELi128ELi8ELi8ELi8EEvPfS0_S0_iiiE3s_b[4096];
	ld.param.u32 	%r17, [_Z33sgemm_t_8x8_sliced_k_f32x4_kernelILi128ELi128ELi8ELi8ELi8EEvPfS0_S0_iii_param_5];
	mov.u32 	%r1, %tid.x;
	mov.u32 	%r2, %tid.y;
	mov.u32 	%r18, %ctaid.y;
	shl.b32 	%r3, %r18, 7;
	mov.u32 	%r19, %ctaid.x;
	shl.b32 	%r4, %r19, 7;
	setp.lt.s32 	%p1, %r17, 1;
	mov.f32 	%f843, 0f00000000;
	mov.f32 	%f844, %f843;
	mov.f32 	%f845, %f843;
	mov.f32 	%f846, %f843;
	mov.f32 	%f847, %f843;
	mov.f32 	%f848, %f843;
	mov.f32 	%f849, %f843;
	mov.f32 	%f850, %f843;
	mov.f32 	%f851, %f843;
	mov.f32 	%f852, %f843;
	mov.f32 	%f853, %f843;
	mov.f32 	%f854, %f843;
	mov.f32 	%f855, %f843;
	mov.f32 	%f856, %f843;
	mov.f32 	%f857, %f843;
	mov.f32 	%f858, %f843;
	mov.f32 	%f859, %f843;
	mov.f32 	%f860, %f843;
	mov.f32 	%f861, %f843;
	mov.f32 	%f862, %f843;
	mov.f32 	%f863, %f843;
	mov.f32 	%f864, %f843;
	mov.f32 	%f865, %f843;
	mov.f32 	%f866, %f843;
	mov.f32 	%f867, %f843;
	mov.f32 	%f868, %f843;
	mov.f32 	%f869, %f843;
	mov.f32 	%f870, %f843;
	mov.f32 	%f871, %f843;
	mov.f32 	%f872, %f843;
	mov.f32 	%f873, %f843;
	mov.f32 	%f874, %f843;
	mov.f32 	%f875, %f843;
	mov.f32 	%f876, %f843;
	mov.f32 	%f877, %f843;
	mov.f32 	%f878, %f843;
	mov.f32 	%f879, %f843;
	mov.f32 	%f880, %f843;
	mov.f32 	%f881, %f843;
	mov.f32 	%f882, %f843;
	mov.f32 	%f883, %f843;
	mov.f32 	%f884, %f843;
	mov.f32 	%f885, %f843;
	mov.f32 	%f886, %f843;
	mov.f32 	%f887, %f843;
	mov.f32 	%f888, %f843;
	mov.f32 	%f889, %f843;
	mov.f32 	%f890, %f843;
	mov.f32 	%f891, %f843;
	mov.f32 	%f892, %f843;
	mov.f32 	%f893, %f843;
	mov.f32 	%f894, %f843;
	mov.f32 	%f895, %f843;
	mov.f32 	%f896, %f843;
	mov.f32 	%f897, %f843;
	mov.f32 	%f898, %f843;
	mov.f32 	%f899, %f843;
	mov.f32 	%f900, %f843;
	mov.f32 	%f901, %f843;
	mov.f32 	%f902, %f843;
	mov.f32 	%f903, %f843;
	mov.f32 	%f904, %f843;
	mov.f32 	%f905, %f843;
	mov.f32 	%f906, %f843;
	@%p1 bra 	$L__BB2_3;
	ld.param.u32 	%r60, [_Z33sgemm_t_8x8_sliced_k_f32x4_kernelILi128ELi128ELi8ELi8ELi8EEvPfS0_S0_iii_param_4];
	mov.u32 	%r20, %ntid.x;
	mad.lo.s32 	%r21, %r2, %r20, %r1;
	shr.u32 	%r22, %r21, 1;
	shl.b32 	%r23, %r21, 2;
	shr.u32 	%r24, %r21, 5;
	and.b32  	%r25, %r23, 124;
	add.s32 	%r26, %r17, 7;
	shr.u32 	%r27, %r26, 3;
	and.b32  	%r28, %r23, 4;
	add.s32 	%r29, %r3, %r22;
	shl.b32 	%r30, %r22, 5;
	mov.u32 	%r31, _ZZ33sgemm_t_8x8_sliced_k_f32x4_kernelILi128ELi128ELi8ELi8ELi8EEvPfS0_S0_iiiE3s_a;
	add.s32 	%r32, %r31, %r30;
	shl.b32 	%r33, %r21, 4;
	and.b32  	%r34, %r33, 16;
	add.s32 	%r5, %r32, %r34;
	shl.b32 	%r35, %r24, 9;
	mov.u32 	%r36, _ZZ33sgemm_t_8x8_sliced_k_f32x4_kernelILi128ELi128ELi8ELi8ELi8EEvPfS0_S0_iiiE3s_b;
	add.s32 	%r37, %r36, %r35;
	and.b32  	%r38, %r33, 496;
	add.s32 	%r6, %r37, %r38;
	neg.s32 	%r65, %r27;
	mad.lo.s32 	%r64, %r17, %r29, %r28;
	mad.lo.s32 	%r39, %r60, %r24, %r4;
	add.s32 	%r63, %r39, %r25;
	mov.f32 	%f843, 0f00000000;
$L__BB2_2:
	ld.param.u32 	%r61, [_Z33sgemm_t_8x8_sliced_k_f32x4_kernelILi128ELi128ELi8ELi8ELi8EEvPfS0_S0_iii_param_4];
	ld.param.u64 	%rd22, [_Z33sgemm_t_8x8_sliced_k_f32x4_kernelILi128ELi128ELi8ELi8ELi8EEvPfS0_S0_iii_param_1];
	ld.param.u64 	%rd21, [_Z33sgemm_t_8x8_sliced_k_f32x4_kernelILi128ELi128ELi8ELi8ELi8EEvPfS0_S0_iii_param_0];
	mul.wide.s32 	%rd4, %r64, 4;
	cvta.to.global.u64 	%rd5, %rd21;
	add.s64 	%rd6, %rd5, %rd4;
	ld.global.v4.f32 	{%f195, %f196, %f197, %f198}, [%rd6];
	st.shared.v4.f32 	[%r5], {%f195, %f196, %f197, %f198};
	cvta.to.global.u64 	%rd7, %rd22;
	mul.wide.s32 	%rd8, %r63, 4;
	add.s64 	%rd9, %rd7, %rd8;
	ld.global.v4.f32 	{%f199, %f200, %f201, %f202}, [%rd9];
	st.shared.v4.f32 	[%r6], {%f199, %f200, %f201, %f202};
	bar.sync 	0;
	mov.u32 	%r40, %tid.y;
	shl.b32 	%r41, %r40, 8;
	mov.u32 	%r42, _ZZ33sgemm_t_8x8_sliced_k_f32x4_kernelILi128ELi128ELi8ELi8ELi8EEvPfS0_S0_iiiE3s_a;
	add.s32 	%r43, %r42, %r41;
	ld.shared.f32 	%f203, [%r43];
	mov.u32 	%r44, %tid.x;
	shl.b32 	%r45, %r44, 5;
	mov.u32 	%r46, _ZZ33sgemm_t_8x8_sliced_k_f32x4_kernelILi128ELi128ELi8ELi8ELi8EEvPfS0_S0_iiiE3s_b;
	add.s32 	%r47, %r46, %r45;
	ld.shared.f32 	%f204, [%r47];
	fma.rn.f32 	%f205, %f203, %f204, %f906;
	ld.shared.f32 	%f206, [%r47+4];
	fma.rn.f32 	%f207, %f203, %f206, %f905;
	ld.shared.f32 	%f208, [%r47+8];
	fma.rn.f32 	%f209, %f203, %f208, %f904;
	ld.shared.f32 	%f210, [%r47+12];
	fma.rn.f32 	%f211, %f203, %f210, %f903;
	ld.shared.f32 	%f212, [%r47+16];
	fma.rn.f32 	%f213, %f203, %f212, %f902;
	ld.shared.f32 	%f214, [%r47+20];
	fma.rn.f32 	%f215, %f203, %f214, %f901;
	ld.shared.f32 	%f216, [%r47+24];
	fma.rn.f32 	%f217, %f203, %f216, %f900;
	ld.shared.f32 	%f218, [%r47+28];
	fma.rn.f32 	%f219, %f203, %f218, %f899;
	ld.shared.f32 	%f220, [%r43+32];
	fma.rn.f32 	%f221, %f220, %f204, %f898;
	fma.rn.f32 	%f222, %f220, %f206, %f897;
	fma.rn.f32 	%f223, %f220, %f208, %f896;
	fma.rn.f32 	%f224, %f220, %f210, %f895;
	fma.rn.f32 	%f225, %f220, %f212, %f894;
	fma.rn.f32 	%f226, %f220, %f214, %f893;
	fma.rn.f32 	%f227, %f220, %f216, %f892;
	fma.rn.f32 	%f228, %f220, %f218, %f891;
	ld.shared.f32 	%f229, [%r43+64];
	fma.rn.f32 	%f230, %f229, %f204, %f890;
	fma.rn.f32 	%f231, %f229, %f206, %f889;
	fma.rn.f32 	%f232, %f229, %f208, %f888;
	fma.rn.f32 	%f233, %f229, %f210, %f887;
	fma.rn.f32 	%f234, %f229, %f212, %f886;
	fma.rn.f32 	%f235, %f229, %f214, %f885;
	fma.rn.f32 	%f236, %f229, %f216, %f884;
	fma.rn.f32 	%f237, %f229, %f218, %f883;
	ld.shared.f32 	%f238, [%r43+96];
	fma.rn.f32 	%f239, %f238, %f204, %f882;
	fma.rn.f32 	%f240, %f238, %f206, %f881;
	fma.rn.f32 	%f241, %f238, %f208, %f880;
	fma.rn.f32 	%f242, %f238, %f210, %f879;
	fma.rn.f32 	%f243, %f238, %f212, %f878;
	fma.rn.f32 	%f244, %f238, %f214, %f877;
	fma.rn.f32 	%f245, %f238, %f216, %f876;
	fma.rn.f32 	%f246, %f238, %f218, %f875;
	ld.shared.f32 	%f247, [%r43+128];
	fma.rn.f32 	%f248, %f247, %f204, %f874;
	fma.rn.f32 	%f249, %f247, %f206, %f873;
	fma.rn.f32 	%f250, %f247, %f208, %f872;
	fma.rn.f32 	%f251, %f247, %f210, %f871;
	fma.rn.f32 	%f252, %f247, %f212, %f870;
	fma.rn.f32 	%f253, %f247, %f214, %f869;
	fma.rn.f32 	%f254, %f247, %f216, %f868;
	fma.rn.f32 	%f255, %f247, %f218, %f867;
	ld.shared.f32 	%f256, [%r43+160];
	fma.rn.f32 	%f257, %f256, %f204, %f866;
	fma.rn.f32 	%f258, %f256, %f206, %f865;
	fma.rn.f32 	%f259, %f256, %f208, %f864;
	fma.rn.f32 	%f260, %f256, %f210, %f863;
	fma.rn.f32 	%f261, %f256, %f212, %f862;
	fma.rn.f32 	%f262, %f256, %f214, %f861;
	fma.rn.f32 	%f263, %f256, %f216, %f860;
	fma.rn.f32 	%f264, %f256, %f218, %f859;
	ld.shared.f32 	%f265, [%r43+192];
	fma.rn.f32 	%f266, %f265, %f204, %f858;
	fma.rn.f32 	%f267, %f265, %f206, %f857;
	fma.rn.f32 	%f268, %f265, %f208, %f856;
	fma.rn.f32 	%f269, %f265, %f210, %f855;
	fma.rn.f32 	%f270, %f265, %f212, %f854;
	fma.rn.f32 	%f271, %f265, %f214, %f853;
	fma.rn.f32 	%f272, %f265, %f216, %f852;
	fma.rn.f32 	%f273, %f265, %f218, %f851;
	ld.shared.f32 	%f274, [%r43+224];
	fma.rn.f32 	%f275, %f274, %f204, %f850;
	fma.rn.f32 	%f276, %f274, %f206, %f849;
	fma.rn.f32 	%f277, %f274, %f208, %f848;
	fma.rn.f32 	%f278, %f274, %f210, %f847;
	fma.rn.f32 	%f279, %f274, %f212, %f846;
	fma.rn.f32 	%f280, %f274, %f214, %f845;
	fma.rn.f32 	%f281, %f274, %f216, %f844;
	fma.rn.f32 	%f282, %f274, %f218, %f843;
	ld.shared.f32 	%f283, [%r43+4];
	ld.shared.f32 	%f284, [%r47+512];
	fma.rn.f32 	%f285, %f283, %f284, %f205;
	ld.shared.f32 	%f286, [%r47+516];
	fma.rn.f32 	%f287, %f283, %f286, %f207;
	ld.shared.f32 	%f288, [%r47+520];
	fma.rn.f32 	%f289, %f283, %f288, %f209;
	ld.shared.f32 	%f290, [%r47+524];
	fma.rn.f32 	%f291, %f283, %f290, %f211;
	ld.shared.f32 	%f292, [%r47+528];
	fma.rn.f32 	%f293, %f283, %f292, %f213;
	ld.shared.f32 	%f294, [%r47+532];
	fma.rn.f32 	%f295, %f283, %f294, %f215;
	ld.shared.f32 	%f296, [%r47+536];
	fma.rn.f32 	%f297, %f283, %f296, %f217;
	ld.shared.f32 	%f298, [%r47+540];
	fma.rn.f32 	%f299, %f283, %f298, %f219;
	ld.shared.f32 	%f300, [%r43+36];
	fma.rn.f32 	%f301, %f300, %f284, %f221;
	fma.rn.f32 	%f302, %f300, %f286, %f222;
	fma.rn.f32 	%f303, %f300, %f288, %f223;
	fma.rn.f32 	%f304, %f300, %f290, %f224;
	fma.rn.f32 	%f305, %f300, %f292, %f225;
	fma.rn.f32 	%f306, %f300, %f294, %f226;
	fma.rn.f32 	%f307, %f300, %f296, %f227;
	fma.rn.f32 	%f308, %f300, %f298, %f228;
	ld.shared.f32 	%f309, [%r43+68];
	fma.rn.f32 	%f310, %f309, %f284, %f230;
	fma.rn.f32 	%f311, %f309, %f286, %f231;
	fma.rn.f32 	%f312, %f309, %f288, %f232;
	fma.rn.f32 	%f313, %f309, %f290, %f233;
	fma.rn.f32 	%f314, %f309, %f292, %f234;
	fma.rn.f32 	%f315, %f309, %f294, %f235;
	fma.rn.f32 	%f316, %f309, %f296, %f236;
	fma.rn.f32 	%f317, %f309, %f298, %f237;
	ld.shared.f32 	%f318, [%r43+100];
	fma.rn.f32 	%f319, %f318, %f284, %f239;
	fma.rn.f32 	%f320, %f318, %f286, %f240;
	fma.rn.f32 	%f321, %f318, %f288, %f241;
	fma.rn.f32 	%f322, %f318, %f290, %f242;
	fma.rn.f32 	%f323, %f318, %f292, %f243;
	fma.rn.f32 	%f324, %f318, %f294, %f244;
	fma.rn.f32 	%f325, %f318, %f296, %f245;
	fma.rn.f32 	%f326, %f318, %f298, %f246;
	ld.shared.f32 	%f327, [%r43+132];
	fma.rn.f32 	%f328, %f327, %f284, %f248;
	fma.rn.f32 	%f329, %f327, %f286, %f249;
	fma.rn.f32 	%f330, %f327, %f288, %f250;
	fma.rn.f32 	%f331, %f327, %f290, %f251;
	fma.rn.f32 	%f332, %f327, %f292, %f252;
	fma.rn.f32 	%f333, %f327, %f294, %f253;
	fma.rn.f32 	%f334, %f327, %f296, %f254;
	fma.rn.f32 	%f335, %f327, %f298, %f255;
	ld.shared.f32 	%f336, [%r43+164];
	fma.rn.f32 	%f337, %f336, %f284, %f257;
	fma.rn.f32 	%f338, %f336, %f286, %f258;
	fma.rn.f32 	%f339, %f336, %f288, %f259;
	fma.rn.f32 	%f340, %f336, %f290, %f260;
	fma.rn.f32 	%f341, %f336, %f292, %f261;
	fma.rn.f32 	%f342, %f336, %f294, %f262;
	fma.rn.f32 	%f343, %f336, %f296, %f263;
	fma.rn.f32 	%f344, %f336, %f298, %f264;
	ld.shared.f32 	%f345, [%r43+196];
	fma.rn.f32 	%f346, %f345, %f284, %f266;
	fma.rn.f32 	%f347, %f345, %f286, %f267;
	fma.rn.f32 	%f348, %f345, %f288, %f268;
	fma.rn.f32 	%f349, %f345, %f290, %f269;
	fma.rn.f32 	%f350, %f345, %f292, %f270;
	fma.rn.f32 	%f351, %f345, %f294, %f271;
	fma.rn.f32 	%f352, %f345, %f296, %f272;
	fma.rn.f32 	%f353, %f345, %f298, %f273;
	ld.shared.f32 	%f354, [%r43+228];
	fma.rn.f32 	%f355, %f354, %f284, %f275;
	fma.rn.f32 	%f356, %f354, %f286, %f276;
	fma.rn.f32 	%f357, %f354, %f288, %f277;
	fma.rn.f32 	%f358, %f354, %f290, %f278;
	fma.rn.f32 	%f359, %f354, %f292, %f279;
	fma.rn.f32 	%f360, %f354, %f294, %f280;
	fma.rn.f32 	%f361, %f354, %f296, %f281;
	fma.rn.f32 	%f362, %f354, %f298, %f282;
	ld.shared.f32 	%f363, [%r43+8];
	ld.shared.f32 	%f364, [%r47+1024];
	fma.rn.f32 	%f365, %f363, %f364, %f285;
	ld.shared.f32 	%f366, [%r47+1028];
	fma.rn.f32 	%f367, %f363, %f366, %f287;
	ld.shared.f32 	%f368, [%r47+1032];
	fma.rn.f32 	%f369, %f363, %f368, %f289;
	ld.shared.f32 	%f370, [%r47+1036];
	fma.rn.f32 	%f371, %f363, %f370, %f291;
	ld.shared.f32 	%f372, [%r47+1040];
	fma.rn.f32 	%f373, %f363, %f372, %f293;
	ld.shared.f32 	%f374, [%r47+1044];
	fma.rn.f32 	%f375, %f363, %f374, %f295;
	ld.shared.f32 	%f376, [%r47+1048];
	fma.rn.f32 	%f377, %f363, %f376, %f297;
	ld.shared.f32 	%f378, [%r47+1052];
	fma.rn.f32 	%f379, %f363, %f378, %f299;
	ld.shared.f32 	%f380, [%r43+40];
	fma.rn.f32 	%f381, %f380, %f364, %f301;
	fma.rn.f32 	%f382, %f380, %f366, %f302;
	fma.rn.f32 	%f383, %f380, %f368, %f303;
	fma.rn.f32 	%f384, %f380, %f370, %f304;
	fma.rn.f32 	%f385, %f380, %f372, %f305;
	fma.rn.f32 	%f386, %f380, %f374, %f306;
	fma.rn.f32 	%f387, %f380, %f376, %f307;
	fma.rn.f32 	%f388, %f380, %f378, %f308;
	ld.shared.f32 	%f389, [%r43+72];
	fma.rn.f32 	%f390, %f389, %f364, %f310;
	fma.rn.f32 	%f391, %f389, %f366, %f311;
	fma.rn.f32 	%f392, %f389, %f368, %f312;
	fma.rn.f32 	%f393, %f389, %f370, %f313;
	fma.rn.f32 	%f394, %f389, %f372, %f314;
	fma.rn.f32 	%f395, %f389, %f374, %f315;
	fma.rn.f32 	%f396, %f389, %f376, %f316;
	fma.rn.f32 	%f397, %f389, %f378, %f317;
	ld.shared.f32 	%f398, [%r43+104];
	fma.rn.f32 	%f399, %f398, %f364, %f319;
	fma.rn.f32 	%f400, %f398, %f366, %f320;
	fma.rn.f32 	%f401, %f398, %f368, %f321;
	fma.rn.f32 	%f402, %f398, %f370, %f322;
	fma.rn.f32 	%f403, %f398, %f372, %f323;
	fma.rn.f32 	%f404, %f398, %f374, %f324;
	fma.rn.f32 	%f405, %f398, %f376, %f325;
	fma.rn.f32 	%f406, %f398, %f378, %f326;
	ld.shared.f32 	%f407, [%r43+136];
	fma.rn.f32 	%f408, %f407, %f364, %f328;
	fma.rn.f32 	%f409, %f407, %f366, %f329;
	fma.rn.f32 	%f410, %f407, %f368, %f330;
	fma.rn.f32 	%f411, %f407, %f370, %f331;
	fma.rn.f32 	%f412, %f407, %f372, %f332;
	fma.rn.f32 	%f413, %f407, %f374, %f333;
	fma.rn.f32 	%f414, %f407, %f376, %f334;
	fma.rn.f32 	%f415, %f407, %f378, %f335;
	ld.shared.f32 	%f416, [%r43+168];
	fma.rn.f32 	%f417, %f416, %f364, %f337;
	fma.rn.f32 	%f418, %f416, %f366, %f338;
	fma.rn.f32 	%f419, %f416, %f368, %f339;
	fma.rn.f32 	%f420, %f416, %f370, %f340;
	fma.rn.f32 	%f421, %f416, %f372, %f341;
	fma.rn.f32 	%f422, %f416, %f374, %f342;
	fma.rn.f32 	%f423, %f416, %f376, %f343;
	fma.rn.f32 	%f424, %f416, %f378, %f344;
	ld.shared.f32 	%f425, [%r43+200];
	fma.rn.f32 	%f426, %f425, %f364, %f346;
	fma.rn.f32 	%f427, %f425, %f366, %f347;
	fma.rn.f32 	%f428, %f425, %f368, %f348;
	fma.rn.f32 	%f429, %f425, %f370, %f349;
	fma.rn.f32 	%f430, %f425, %f372, %f350;
	fma.rn.f32 	%f431, %f425, %f374, %f351;
	fma.rn.f32 	%f432, %f425, %f376, %f352;
	fma.rn.f32 	%f433, %f425, %f378, %f353;
	ld.shared.f32 	%f434, [%r43+232];
	fma.rn.f32 	%f435, %f434, %f364, %f355;
	fma.rn.f32 	%f436, %f434, %f366, %f356;
	fma.rn.f32 	%f437, %f434, %f368, %f357;
	fma.rn.f32 	%f438, %f434, %f370, %f358;
	fma.rn.f32 	%f439, %f434, %f372, %f359;
	fma.rn.f32 	%f440, %f434, %f374, %f360;
	fma.rn.f32 	%f441, %f434, %f376, %f361;
	fma.rn.f32 	%f442, %f434, %f378, %f362;
	ld.shared.f32 	%f443, [%r43+12];
	ld.shared.f32 	%f444, [%r47+1536];
	fma.rn.f32 	%f445, %f443, %f444, %f365;
	ld.shared.f32 	%f446, [%r47+1540];
	fma.rn.f32 	%f447, %f443, %f446, %f367;
	ld.shared.f32 	%f448, [%r47+1544];
	fma.rn.f32 	%f449, %f443, %f448, %f369;
	ld.shared.f32 	%f450, [%r47+1548];
	fma.rn.f32 	%f451, %f443, %f450, %f371;
	ld.shared.f32 	%f452, [%r47+1552];
	fma.rn.f32 	%f453, %f443, %f452, %f373;
	ld.shared.f32 	%f454, [%r47+1556];
	fma.rn.f32 	%f455, %f443, %f454, %f375;
	ld.shared.f32 	%f456, [%r47+1560];
	fma.rn.f32 	%f457, %f443, %f456, %f377;
	ld.shared.f32 	%f458, [%r47+1564];
	fma.rn.f32 	%f459, %f443, %f458, %f379;
	ld.shared.f32 	%f460, [%r43+44];
	fma.rn.f32 	%f461, %f460, %f444, %f381;
	fma.rn.f32 	%f462, %f460, %f446, %f382;
	fma.rn.f32 	%f463, %f460, %f448, %f383;
	fma.rn.f32 	%f464, %f460, %f450, %f384;
	fma.rn.f32 	%f465, %f460, %f452, %f385;
	fma.rn.f32 	%f466, %f460, %f454, %f386;
	fma.rn.f32 	%f467, %f460, %f456, %f387;
	fma.rn.f32 	%f468, %f460, %f458, %f388;
	ld.shared.f32 	%f469, [%r43+76];
	fma.rn.f32 	%f470, %f469, %f444, %f390;
	fma.rn.f32 	%f471, %f469, %f446, %f391;
	fma.rn.f32 	%f472, %f469, %f448, %f392;
	fma.rn.f32 	%f473, %f469, %f450, %f393;
	fma.rn.f32 	%f474, %f469, %f452, %f394;
	fma.rn.f32 	%f475, %f469, %f454, %f395;
	fma.rn.f32 	%f476, %f469, %f456, %f396;
	fma.rn.f32 	%f477, %f469, %f458, %f397;
	ld.shared.f32 	%f478, [%r43+108];
	fma.rn.f32 	%f479, %f478, %f444, %f399;
	fma.rn.f32 	%f480, %f478, %f446, %f400;
	fma.rn.f32 	%f481, %f478, %f448, %f401;
	fma.rn.f32 	%f482, %f478, %f450, %f402;
	fma.rn.f32 	%f483, %f478, %f452, %f403;
	fma.rn.f32 	%f484, %f478, %f454, %f404;
	fma.rn.f32 	%f485, %f478, %f456, %f405;
	fma.rn.f32 	%f486, %f478, %f458, %f406;
	ld.shared.f32 	%f487, [%r43+140];
	fma.rn.f32 	%f488, %f487, %f444, %f408;
	fma.rn.f32 	%f489, %f487, %f446, %f409;
	fma.rn.f32 	%f490, %f487, %f448, %f410;
	fma.rn.f32 	%f491, %f487, %f450, %f411;
	fma.rn.f32 	%f492, %f487, %f452, %f412;
	fma.rn.f32 	%f493, %f487, %f454, %f413;
	fma.rn.f32 	%f494, %f487, %f456, %f414;
	fma.rn.f32 	%f495, %f487, %f458, %f415;
	ld.shared.f32 	%f496, [%r43+172];
	fma.rn.f32 	%f497, %f496, %f444, %f417;
	fma.rn.f32 	%f498, %f496, %f446, %f418;
	fma.rn.f32 	%f499, %f496, %f448, %f419;
	fma.rn.f32 	%f500, %f496, %f450, %f420;
	fma.rn.f32 	%f501, %f496, %f452, %f421;
	fma.rn.f32 	%f502, %f496, %f454, %f422;
	fma.rn.f32 	%f503, %f496, %f456, %f423;
	fma.rn.f32 	%f504, %f496, %f458, %f424;
	ld.shared.f32 	%f505, [%r43+204];
	fma.rn.f32 	%f506, %f505, %f444, %f426;
	fma.rn.f32 	%f507, %f505, %f446, %f427;
	fma.rn.f32 	%f508, %f505, %f448, %f428;
	fma.rn.f32 	%f509, %f505, %f450, %f429;
	fma.rn.f32 	%f510, %f505, %f452, %f430;
	fma.rn.f32 	%f511, %f505, %f454, %f431;
	fma.rn.f32 	%f512, %f505, %f456, %f432;
	fma.rn.f32 	%f513, %f505, %f458, %f433;
	ld.shared.f32 	%f514, [%r43+236];
	fma.rn.f32 	%f515, %f514, %f444, %f435;
	fma.rn.f32 	%f516, %f514, %f446, %f436;
	fma.rn.f32 	%f517, %f514, %f448, %f437;
	fma.rn.f32 	%f518, %f514, %f450, %f438;
	fma.rn.f32 	%f519, %f514, %f452, %f439;
	fma.rn.f32 	%f520, %f514, %f454, %f440;
	fma.rn.f32 	%f521, %f514, %f456, %f441;
	fma.rn.f32 	%f522, %f514, %f458, %f442;
	ld.shared.f32 	%f523, [%r43+16];
	ld.shared.f32 	%f524, [%r47+2048];
	fma.rn.f32 	%f525, %f523, %f524, %f445;
	ld.shared.f32 	%f526, [%r47+2052];
	fma.rn.f32 	%f527, %f523, %f526, %f447;
	ld.shared.f32 	%f528, [%r47+2056];
	fma.rn.f32 	%f529, %f523, %f528, %f449;
	ld.shared.f32 	%f530, [%r47+2060];
	fma.rn.f32 	%f531, %f523, %f530, %f451;
	ld.shared.f32 	%f532, [%r47+2064];
	fma.rn.f32 	%f533, %f523, %f532, %f453;
	ld.shared.f32 	%f534, [%r47+2068];
	fma.rn.f32 	%f535, %f523, %f534, %f455;
	ld.shared.f32 	%f536, [%r47+2072];
	fma.rn.f32 	%f537, %f523, %f536, %f457;
	ld.shared.f32 	%f538, [%r47+2076];
	fma.rn.f32 	%f539, %f523, %f538, %f459;
	ld.shared.f32 	%f540, [%r43+48];
	fma.rn.f32 	%f541, %f540, %f524, %f461;
	fma.rn.f32 	%f542, %f540, %f526, %f462;
	fma.rn.f32 	%f543, %f540, %f528, %f463;
	fma.rn.f32 	%f544, %f540, %f530, %f464;
	fma.rn.f32 	%f545, %f540, %f532, %f465;
	fma.rn.f32 	%f546, %f540, %f534, %f466;
	fma.rn.f32 	%f547, %f540, %f536, %f467;
	fma.rn.f32 	%f548, %f540, %f538, %f468;
	ld.shared.f32 	%f549, [%r43+80];
	fma.rn.f32 	%f550, %f549, %f524, %f470;
	fma.rn.f32 	%f551, %f549, %f526, %f471;
	fma.rn.f32 	%f552, %f549, %f528, %f472;
	fma.rn.f32 	%f553, %f549, %f530, %f473;
	fma.rn.f32 	%f554, %f549, %f532, %f474;
	fma.rn.f32 	%f555, %f549, %f534, %f475;
	fma.rn.f32 	%f556, %f549, %f536, %f476;
	fma.rn.f32 	%f557, %f549, %f538, %f477;
	ld.shared.f32 	%f558, [%r43+112];
	fma.rn.f32 	%f559, %f558, %f524, %f479;
	fma.rn.f32 	%f560, %f558, %f526, %f480;
	fma.rn.f32 	%f561, %f558, %f528, %f481;
	fma.rn.f32 	%f562, %f558, %f530, %f482;
	fma.rn.f32 	%f563, %f558, %f532, %f483;
	fma.rn.f32 	%f564, %f558, %f534, %f484;
	fma.rn.f32 	%f565, %f558, %f536, %f485;
	fma.rn.f32 	%f566, %f558, %f538, %f486;
	ld.shared.f32 	%f567, [%r43+144];
	fma.rn.f32 	%f568, %f567, %f524, %f488;
	fma.rn.f32 	%f569, %f567, %f526, %f489;
	fma.rn.f32 	%f570, %f567, %f528, %f490;
	fma.rn.f32 	%f571, %f567, %f530, %f491;
	fma.rn.f32 	%f572, %f567, %f532, %f492;
	fma.rn.f32 	%f573, %f567, %f534, %f493;
	fma.rn.f32 	%f574, %f567, %f536, %f494;
	fma.rn.f32 	%f575, %f567, %f538, %f495;
	ld.shared.f32 	%f576, [%r43+176];
	fma.rn.f32 	%f577, %f576, %f524, %f497;
	fma.rn.f32 	%f578, %f576, %f526, %f498;
	fma.rn.f32 	%f579, %f576, %f528, %f499;
	fma.rn.f32 	%f580, %f576, %f530, %f500;
	fma.rn.f32 	%f581, %f576, %f532, %f501;
	fma.rn.f32 	%f582, %f576, %f534, %f502;
	fma.rn.f32 	%f583, %f576, %f536, %f503;
	fma.rn.f32 	%f584, %f576, %f538, %f504;
	ld.shared.f32 	%f585, [%r43+208];
	fma.rn.f32 	%f586, %f585, %f524, %f506;
	fma.rn.f32 	%f587, %f585, %f526, %f507;
	fma.rn.f32 	%f588, %f585, %f528, %f508;
	fma.rn.f32 	%f589, %f585, %f530, %f509;
	fma.rn.f32 	%f590, %f585, %f532, %f510;
	fma.rn.f32 	%f591, %f585, %f534, %f511;
	fma.rn.f32 	%f592, %f585, %f536, %f512;
	fma.rn.f32 	%f593, %f585, %f538, %f513;
	ld.shared.f32 	%f594, [%r43+240];
	fma.rn.f32 	%f595, %f594, %f524, %f515;
	fma.rn.f32 	%f596, %f594, %f526, %f516;
	fma.rn.f32 	%f597, %f594, %f528, %f517;
	fma.rn.f32 	%f598, %f594, %f530, %f518;
	fma.rn.f32 	%f599, %f594, %f532, %f519;
	fma.rn.f32 	%f600, %f594, %f534, %f520;
	fma.rn.f32 	%f601, %f594, %f536, %f521;
	fma.rn.f32 	%f602, %f594, %f538, %f522;
	ld.shared.f32 	%f603, [%r43+20];
	ld.shared.f32 	%f604, [%r47+2560];
	fma.rn.f32 	%f605, %f603, %f604, %f525;
	ld.shared.f32 	%f606, [%r47+2564];
	fma.rn.f32 	%f607, %f603, %f606, %f527;
	ld.shared.f32 	%f608, [%r47+2568];
	fma.rn.f32 	%f609, %f603, %f608, %f529;
	ld.shared.f32 	%f610, [%r47+2572];
	fma.rn.f32 	%f611, %f603, %f610, %f531;
	ld.shared.f32 	%f612, [%r47+2576];
	fma.rn.f32 	%f613, %f603, %f612, %f533;
	ld.shared.f32 	%f614, [%r47+2580];
	fma.rn.f32 	%f615, %f603, %f614, %f535;
	ld.shared.f32 	%f616, [%r47+2584];
	fma.rn.f32 	%f617, %f603, %f616, %f537;
	ld.shared.f32 	%f618, [%r47+2588];
	fma.rn.f32 	%f619, %f603, %f618, %f539;
	ld.shared.f32 	%f620, [%r43+52];
	fma.rn.f32 	%f621, %f620, %f604, %f541;
	fma.rn.f32 	%f622, %f620, %f606, %f542;
	fma.rn.f32 	%f623, %f620, %f608, %f543;
	fma.rn.f32 	%f624, %f620, %f610, %f544;
	fma.rn.f32 	%f625, %f620, %f612, %f545;
	fma.rn.f32 	%f626, %f620, %f614, %f546;
	fma.rn.f32 	%f627, %f620, %f616, %f547;
	fma.rn.f32 	%f628, %f620, %f618, %f548;
	ld.shared.f32 	%f629, [%r43+84];
	fma.rn.f32 	%f630, %f629, %f604, %f550;
	fma.rn.f32 	%f631, %f629, %f606, %f551;
	fma.rn.f32 	%f632, %f629, %f608, %f552;
	fma.rn.f32 	%f633, %f629, %f610, %f553;
	fma.rn.f32 	%f634, %f629, %f612, %f554;
	fma.rn.f32 	%f635, %f629, %f614, %f555;
	fma.rn.f32 	%f636, %f629, %f616, %f556;
	fma.rn.f32 	%f637, %f629, %f618, %f557;
	ld.shared.f32 	%f638, [%r43+116];
	fma.rn.f32 	%f639, %f638, %f604, %f559;
	fma.rn.f32 	%f640, %f638, %f606, %f560;
	fma.rn.f32 	%f641, %f638, %f608, %f561;
	fma.rn.f32 	%f642, %f638, %f610, %f562;
	fma.rn.f32 	%f643, %f638, %f612, %f563;
	fma.rn.f32 	%f644, %f638, %f614, %f564;
	fma.rn.f32 	%f645, %f638, %f616, %f565;
	fma.rn.f32 	%f646, %f638, %f618, %f566;
	ld.shared.f32 	%f647, [%r43+148];
	fma.rn.f32 	%f648, %f647, %f604, %f568;
	fma.rn.f32 	%f649, %f647, %f606, %f569;
	fma.rn.f32 	%f650, %f647, %f608, %f570;
	fma.rn.f32 	%f651, %f647, %f610, %f571;
	fma.rn.f32 	%f652, %f647, %f612, %f572;
	fma.rn.f32 	%f653, %f647, %f614, %f573;
	fma.rn.f32 	%f654, %f647, %f616, %f574;
	fma.rn.f32 	%f655, %f647, %f618, %f575;
	ld.shared.f32 	%f656, [%r43+180];
	fma.rn.f32 	%f657, %f656, %f604, %f577;
	fma.rn.f32 	%f658, %f656, %f606, %f578;
	fma.rn.f32 	%f659, %f656, %f608, %f579;
	fma.rn.f32 	%f660, %f656, %f610, %f580;
	fma.rn.f32 	%f661, %f656, %f612, %f581;
	fma.rn.f32 	%f662, %f656, %f614, %f582;
	fma.rn.f32 	%f663, %f656, %f616, %f583;
	fma.rn.f32 	%f664, %f656, %f618, %f584;
	ld.shared.f32 	%f665, [%r43+212];
	fma.rn.f32 	%f666, %f665, %f604, %f586;
	fma.rn.f32 	%f667, %f665, %f606, %f587;
	fma.rn.f32 	%f668, %f665, %f608, %f588;
	fma.rn.f32 	%f669, %f665, %f610, %f589;
	fma.rn.f32 	%f670, %f665, %f612, %f590;
	fma.rn.f32 	%f671, %f665, %f614, %f591;
	fma.rn.f32 	%f672, %f665, %f616, %f592;
	fma.rn.f32 	%f673, %f665, %f618, %f593;
	ld.shared.f32 	%f674, [%r43+244];
	fma.rn.f32 	%f675, %f674, %f604, %f595;
	fma.rn.f32 	%f676, %f674, %f606, %f596;
	fma.rn.f32 	%f677, %f674, %f608, %f597;
	fma.rn.f32 	%f678, %f674, %f610, %f598;
	fma.rn.f32 	%f679, %f674, %f612, %f599;
	fma.rn.f32 	%f680, %f674, %f614, %f600;
	fma.rn.f32 	%f681, %f674, %f616, %f601;
	fma.rn.f32 	%f682, %f674, %f618, %f602;
	ld.shared.f32 	%f683, [%r43+24];
	ld.shared.f32 	%f684, [%r47+3072];
	fma.rn.f32 	%f685, %f683, %f684, %f605;
	ld.shared.f32 	%f686, [%r47+3076];
	fma.rn.f32 	%f687, %f683, %f686, %f607;
	ld.shared.f32 	%f688, [%r47+3080];
	fma.rn.f32 	%f689, %f683, %f688, %f609;
	ld.shared.f32 	%f690, [%r47+3084];
	fma.rn.f32 	%f691, %f683, %f690, %f611;
	ld.shared.f32 	%f692, [%r47+3088];
	fma.rn.f32 	%f693, %f683, %f692, %f613;
	ld.shared.f32 	%f694, [%r47+3092];
	fma.rn.f32 	%f695, %f683, %f694, %f615;
	ld.shared.f32 	%f696, [%r47+3096];
	fma.rn.f32 	%f697, %f683, %f696, %f617;
	ld.shared.f32 	%f698, [%r47+3100];
	fma.rn.f32 	%f699, %f683, %f698, %f619;
	ld.shared.f32 	%f700, [%r43+56];
	fma.rn.f32 	%f701, %f700, %f684, %f621;
	fma.rn.f32 	%f702, %f700, %f686, %f622;
	fma.rn.f32 	%f703, %f700, %f688, %f623;
	fma.rn.f32 	%f704, %f700, %f690, %f624;
	fma.rn.f32 	%f705, %f700, %f692, %f625;
	fma.rn.f32 	%f706, %f700, %f694, %f626;
	fma.rn.f32 	%f707, %f700, %f696, %f627;
	fma.rn.f32 	%f708, %f700, %f698, %f628;
	ld.shared.f32 	%f709, [%r43+88];
	fma.rn.f32 	%f710, %f709, %f684, %f630;
	fma.rn.f32 	%f711, %f709, %f686, %f631;
	fma.rn.f32 	%f712, %f709, %f688, %f632;
	fma.rn.f32 	%f713, %f709, %f690, %f633;
	fma.rn.f32 	%f714, %f709, %f692, %f634;
	fma.rn.f32 	%f715, %f709, %f694, %f635;
	fma.rn.f32 	%f716, %f709, %f696, %f636;
	fma.rn.f32 	%f717, %f709, %f698, %f637;
	ld.shared.f32 	%f718, [%r43+120];
	fma.rn.f32 	%f719, %f718, %f684, %f639;
	fma.rn.f32 	%f720, %f718, %f686, %f640;
	fma.rn.f32 	%f721, %f718, %f688, %f641;
	fma.rn.f32 	%f722, %f718, %f690, %f642;
	fma.rn.f32 	%f723, %f718, %f692, %f643;
	fma.rn.f32 	%f724, %f718, %f694, %f644;
	fma.rn.f32 	%f725, %f718, %f696, %f645;
	fma.rn.f32 	%f726, %f718, %f698, %f646;
	ld.shared.f32 	%f727, [%r43+152];
	fma.rn.f32 	%f728, %f727, %f684, %f648;
	fma.rn.f32 	%f729, %f727, %f686, %f649;
	fma.rn.f32 	%f730, %f727, %f688, %f650;
	fma.rn.f32 	%f731, %f727, %f690, %f651;
	fma.rn.f32 	%f732, %f727, %f692, %f652;
	fma.rn.f32 	%f733, %f727, %f694, %f653;
	fma.rn.f32 	%f734, %f727, %f696, %f654;
	fma.rn.f32 	%f735, %f727, %f698, %f655;
	ld.shared.f32 	%f736, [%r43+184];
	fma.rn.f32 	%f737, %f736, %f684, %f657;
	fma.rn.f32 	%f738, %f736, %f686, %f658;
	fma.rn.f32 	%f739, %f736, %f688, %f659;
	fma.rn.f32 	%f740, %f736, %f690, %f660;
	fma.rn.f32 	%f741, %f736, %f692, %f661;
	fma.rn.f32 	%f742, %f736, %f694, %f662;
	fma.rn.f32 	%f743, %f736, %f696, %f663;
	fma.rn.f32 	%f744, %f736, %f698, %f664;
	ld.shared.f32 	%f745, [%r43+216];
	fma.rn.f32 	%f746, %f745, %f684, %f666;
	fma.rn.f32 	%f747, %f745, %f686, %f667;
	fma.rn.f32 	%f748, %f745, %f688, %f668;
	fma.rn.f32 	%f749, %f745, %f690, %f669;
	fma.rn.f32 	%f750, %f745, %f692, %f670;
	fma.rn.f32 	%f751, %f745, %f694, %f671;
	fma.rn.f32 	%f752, %f745, %f696, %f672;
	fma.rn.f32 	%f753, %f745, %f698, %f673;
	ld.shared.f32 	%f754, [%r43+248];
	fma.rn.f32 	%f755, %f754, %f684, %f675;
	fma.rn.f32 	%f756, %f754, %f686, %f676;
	fma.rn.f32 	%f757, %f754, %f688, %f677;
	fma.rn.f32 	%f758, %f754, %f690, %f678;
	fma.rn.f32 	%f759, %f754, %f692, %f679;
	fma.rn.f32 	%f760, %f754, %f694, %f680;
	fma.rn.f32 	%f761, %f754, %f696, %f681;
	fma.rn.f32 	%f762, %f754, %f698, %f682;
	ld.shared.f32 	%f763, [%r43+28];
	ld.shared.f32 	%f764, [%r47+3584];
	fma.rn.f32 	%f906, %f763, %f764, %f685;
	ld.shared.f32 	%f765, [%r47+3588];
	fma.rn.f32 	%f905, %f763, %f765, %f687;
	ld.shared.f32 	%f766, [%r47+3592];
	fma.rn.f32 	%f904, %f763, %f766, %f689;
	ld.shared.f32 	%f767, [%r47+3596];
	fma.rn.f32 	%f903, %f763, %f767, %f691;
	ld.shared.f32 	%f768, [%r47+3600];
	fma.rn.f32 	%f902, %f763, %f768, %f693;
	ld.shared.f32 	%f769, [%r47+3604];
	fma.rn.f32 	%f901, %f763, %f769, %f695;
	ld.shared.f32 	%f770, [%r47+3608];
	fma.rn.f32 	%f900, %f763, %f770, %f697;
	ld.shared.f32 	%f771, [%r47+3612];
	fma.rn.f32 	%f899, %f763, %f771, %f699;
	ld.shared.f32 	%f772, [%r43+60];
	fma.rn.f32 	%f898, %f772, %f764, %f701;
	fma.rn.f32 	%f897, %f772, %f765, %f702;
	fma.rn.f32 	%f896, %f772, %f766, %f703;
	fma.rn.f32 	%f895, %f772, %f767, %f704;
	fma.rn.f32 	%f894, %f772, %f768, %f705;
	fma.rn.f32 	%f893, %f772, %f769, %f706;
	fma.rn.f32 	%f892, %f772, %f770, %f707;
	fma.rn.f32 	%f891, %f772, %f771, %f708;
	ld.shared.f32 	%f773, [%r43+92];
	fma.rn.f32 	%f890, %f773, %f764, %f710;
	fma.rn.f32 	%f889, %f773, %f765, %f711;
	fma.rn.f32 	%f888, %f773, %f766, %f712;
	fma.rn.f32 	%f887, %f773, %f767, %f713;
	fma.rn.f32 	%f886, %f773, %f768, %f714;
	fma.rn.f32 	%f885, %f773, %f769, %f715;
	fma.rn.f32 	%f884, %f773, %f770, %f716;
	fma.rn.f32 	%f883, %f773, %f771, %f717;
	ld.shared.f32 	%f774, [%r43+124];
	fma.rn.f32 	%f882, %f774, %f764, %f719;
	fma.rn.f32 	%f881, %f774, %f765, %f720;
	fma.rn.f32 	%f880, %f774, %f766, %f721;
	fma.rn.f32 	%f879, %f774, %f767, %f722;
	fma.rn.f32 	%f878, %f774, %f768, %f723;
	fma.rn.f32 	%f877, %f774, %f769, %f724;
	fma.rn.f32 	%f876, %f774, %f770, %f725;
	fma.rn.f32 	%f875, %f774, %f771, %f726;
	ld.shared.f32 	%f775, [%r43+156];
	fma.rn.f32 	%f874, %f775, %f764, %f728;
	fma.rn.f32 	%f873, %f775, %f765, %f729;
	fma.rn.f32 	%f872, %f775, %f766, %f730;
	fma.rn.f32 	%f871, %f775, %f767, %f731;
	fma.rn.f32 	%f870, %f775, %f768, %f732;
	fma.rn.f32 	%f869, %f775, %f769, %f733;
	fma.rn.f32 	%f868, %f775, %f770, %f734;
	fma.rn.f32 	%f867, %f775, %f771, %f735;
	ld.shared.f32 	%f776, [%r43+188];
	fma.rn.f32 	%f866, %f776, %f764, %f737;
	fma.rn.f32 	%f865, %f776, %f765, %f738;
	fma.rn.f32 	%f864, %f776, %f766, %f739;
	fma.rn.f32 	%f863, %f776, %f767, %f740;
	fma.rn.f32 	%f862, %f776, %f768, %f741;
	fma.rn.f32 	%f861, %f776, %f769, %f742;
	fma.rn.f32 	%f860, %f776, %f770, %f743;
	fma.rn.f32 	%f859, %f776, %f771, %f744;
	ld.shared.f32 	%f777, [%r43+220];
	fma.rn.f32 	%f858, %f777, %f764, %f746;
	fma.rn.f32 	%f857, %f777, %f765, %f747;
	fma.rn.f32 	%f856, %f777, %f766, %f748;
	fma.rn.f32 	%f855, %f777, %f767, %f749;
	fma.rn.f32 	%f854, %f777, %f768, %f750;
	fma.rn.f32 	%f853, %f777, %f769, %f751;
	fma.rn.f32 	%f852, %f777, %f770, %f752;
	fma.rn.f32 	%f851, %f777, %f771, %f753;
	ld.shared.f32 	%f778, [%r43+252];
	fma.rn.f32 	%f850, %f778, %f764, %f755;
	fma.rn.f32 	%f849, %f778, %f765, %f756;
	fma.rn.f32 	%f848, %f778, %f766, %f757;
	fma.rn.f32 	%f847, %f778, %f767, %f758;
	fma.rn.f32 	%f846, %f778, %f768, %f759;
	fma.rn.f32 	%f845, %f778, %f769, %f760;
	fma.rn.f32 	%f844, %f778, %f770, %f761;
	fma.rn.f32 	%f843, %f778, %f771, %f762;
	bar.sync 	0;
	add.s32 	%r65, %r65, 1;
	setp.eq.s32 	%p2, %r65, 0;
	add.s32 	%r64, %r64, 8;
	shl.b32 	%r48, %r61, 3;
	add.s32 	%r63, %r63, %r48;
	@%p2 bra 	$L__BB2_3;
	bra.uni 	$L__BB2_2;
$L__BB2_3:
	ld.param.u32 	%r62, [_Z33sgemm_t_8x8_sliced_k_f32x4_kernelILi128ELi128ELi8ELi8ELi8EEvPfS0_S0_iii_param_4];
	ld.param.u64 	%rd23, [_Z33sgemm_t_8x8_sliced_k_f32x4_kernelILi128ELi128ELi8ELi8ELi8EEvPfS0_S0_iii_param_2];
	cvta.to.global.u64 	%rd10, %rd23;
	mov.u32 	%r49, %tid.y;
	shl.b32 	%r50, %r49, 3;
	mov.u32 	%r51, %ctaid.y;
	shl.b32 	%r52, %r51, 7;
	add.s32 	%r53, %r52, %r50;
	mov.u32 	%r54, %tid.x;
	shl.b32 	%r55, %r54, 3;
	mov.u32 	%r56, %ctaid.x;
	shl.b32 	%r57, %r56, 7;
	add.s32 	%r58, %r57, %r55;
	mad.lo.s32 	%r59, %r53, %r62, %r58;
	mul.wide.s32 	%rd11, %r59, 4;
	add.s64 	%rd12, %rd10, %rd11;
	st.global.v4.f32 	[%rd12], {%f906, %f905, %f904, %f903};
	st.global.v4.f32 	[%rd12+16], {%f902, %f901, %f900, %f899};
	mul.wide.s32 	%rd13, %r62, 4;
	add.s64 	%rd14, %rd12, %rd13;
	st.global.v4.f32 	[%rd14], {%f898, %f897, %f896, %f895};
	st.global.v4.f32 	[%rd14+16], {%f894, %f893, %f892, %f891};
	add.s64 	%rd15, %rd14, %rd13;
	st.global.v4.f32 	[%rd15], {%f890, %f889, %f888, %f887};
	st.global.v4.f32 	[%rd15+16], {%f886, %f885, %f884, %f883};
	add.s64 	%rd16, %rd15, %rd13;
	st.global.v4.f32 	[%rd16], {%f882, %f881, %f880, %f879};
	st.global.v4.f32 	[%rd16+16], {%f878, %f877, %f876, %f875};
	add.s64 	%rd17, %rd16, %rd13;
	st.global.v4.f32 	[%rd17], {%f874, %f873, %f872, %f871};
	st.global.v4.f32 	[%rd17+16], {%f870, %f869, %f868, %f867};
	add.s64 	%rd18, %rd17, %rd13;
	st.global.v4.f32 	[%rd18], {%f866, %f865, %f864, %f863};
	st.global.v4.f32 	[%rd18+16], {%f862, %f861, %f860, %f859};
	add.s64 	%rd19, %rd18, %rd13;
	st.global.v4.f32 	[%rd19], {%f858, %f857, %f856, %f855};
	st.global.v4.f32 	[%rd19+16], {%f854, %f853, %f852, %f851};
	add.s64 	%rd20, %rd19, %rd13;
	st.global.v4.f32 	[%rd20], {%f850, %f849, %f848, %f847};
	st.global.v4.f32 	[%rd20+16], {%f846, %f845, %f844, %f843};
	ret;

}
	// .globl	_Z37sgemm_t_8x8_sliced_k_f32x4_bcf_kernelILi128ELi128ELi8ELi8ELi8ELi0EEvPfS0_S0_iii
.visible .entry _Z37sgemm_t_8x8_sliced_k_f32x4_bcf_kernelILi128ELi128ELi8ELi8ELi8ELi0EEvPfS0_S0_iii(
	.param .u64 .ptr .align 1 _Z37sgemm_t_8x8_sliced_k_f32x4_bcf_kernelILi128ELi128ELi8ELi8ELi8ELi0EEvPfS0_S0_iii_param_0,
	.param .u64 .ptr .align 1 _Z37sgemm_t_8x8_sliced_k_f32x4_bcf_kernelILi128ELi128ELi8ELi8ELi8ELi0EEvPfS0_S0_iii_param_1,
	.param .u64 .ptr .align 1 _Z37sgemm_t_8x8_sliced_k_f32x4_bcf_kernelILi128ELi128ELi8ELi8ELi8ELi0EEvPfS0_S0_iii_param_2,
	.param .u32 _Z37sgemm_t_8x8_sliced_k_f32x4_bcf_kernelILi128ELi128ELi8ELi8ELi8ELi0EEvPfS0_S0_iii_param_3,
	.param .u32 _Z37sgemm_t_8x8_sliced_k_f32x4_bcf_kernelILi128ELi128ELi8ELi8ELi8ELi0EEvPfS0_S0_iii_param_4,
	.param .u32 _Z37sgemm_t_8x8_sliced_k_f32x4_bcf_kernelILi128ELi128ELi8ELi8ELi8ELi0EEvPfS0_S0_iii_param_5
)
{
	.reg .pred 	%p<3>;
	.reg .b32 	%r<70>;
	.reg .b32 	%f<907>;
	.reg .b64 	%rd<25>;
	// demoted variable
	.shared .align 4 .b8 _ZZ37sgemm_t_8x8_sliced_k_f32x4_bcf_kernelILi128ELi128ELi8ELi8ELi8ELi0EEvPfS0_S0_iiiE3s_a[4096];
	// demoted variable
	.shared .align 4 .b8 _ZZ37sgemm_t_8x8_sliced_k_f32x4_bcf_kernelILi128ELi128ELi8ELi8ELi8ELi0EEvPfS0_S0_iiiE3s_b[4096];
	ld.param.u32 	%r15, [_Z37sgemm_t_8x8_sliced_k_f32x4_bcf_kernelILi128ELi128ELi8ELi8ELi8ELi0EEvPfS0_S0_iii_param_5];
	mov.u32 	%r1, %tid.x;
	mov.u32 	%r2, %tid.y;
	mov.u32 	%r16, %ctaid.y;
	shl.b32 	%r3, %r16, 7;
	mov.u32 	%r17, %ctaid.x;
	shl.b32 	%r4, %r17, 7;
	setp.lt.s32 	%p1, %r15, 1;
	mov.f32 	%f843, 0f00000000;
	mov.f32 	%f844, %f843;
	mov.f32 	%f845, %f843;
	mov.f32 	%f846, %f843;
	mov.f32 	%f847, %f843;
	mov.f32 	%f848, %f843;
	mov.f32 	%f849, %f843;
	mov.f32 	%f850, %f843;
	mov.f32 	%f851, %f843;
	mov.f32 	%f852, %f843;
	mov.f32 	%f853, %f843;
	mov.f32 	%f854, %f843;
	mov.f32 	%f855, %f843;
	mov.f32 	%f856, %f843;
	mov.f32 	%f857, %f843;
	mov.f32 	%f858, %f843;
	mov.f32 	%f859, %f843;
	mov.f32 	%f860, %f843;
	mov.f32 	%f861, %f843;
	mov.f32 	%f862, %f843;
	mov.f32 	%f863, %f843;
	mov.f32 	%f864, %f843;
	mov.f32 	%f865, %f843;
	mov.f32 	%f866, %f843;
	mov.f32 	%f867, %f843;
	mov.f32 	%f868, %f843;
	mov.f32 	%f869, %f843;
	mov.f32 	%f870, %f843;
	mov.f32 	%f871, %f843;
	mov.f32 	%f872, %f843;
	mov.f32 	%f873, %f843;
	mov.f32 	%f874, %f843;
	mov.f32 	%f875, %f843;
	mov.f32 	%f876, %f843;
	mov.f32 	%f877, %f843;
	mov.f32 	%f878, %f843;
	mov.f32 	%f879, %f843;
	mov.f32 	%f880, %f843;
	mov.f32 	%f881, %f843;
	mov.f32 	%f882, %f843;
	mov.f32 	%f883, %f843;
	mov.f32 	%f884, %f843;
	mov.f32 	%f885, %f843;
	mov.f32 	%f886, %f843;
	mov.f32 	%f887, %f843;
	mov.f32 	%f888, %f843;
	mov.f32 	%f889, %f843;
	mov.f32 	%f890, %f843;
	mov.f32 	%f891, %f843;
	mov.f32 	%f892, %f843;
	mov.f32 	%f893, %f843;
	mov.f32 	%f894, %f843;
	mov.f32 	%f895, %f843;
	mov.f32 	%f896, %f843;
	mov.f32 	%f897, %f843;
	mov.f32 	%f898, %f843;
	mov.f32 	%f899, %f843;
	mov.f32 	%f900, %f843;
	mov.f32 	%f901, %f843;
	mov.f32 	%f902, %f843;
	mov.f32 	%f903, %f843;
	mov.f32 	%f904, %f843;
	mov.f32 	%f905, %f843;
	mov.f32 	%f906, %f843;
	@%p1 bra 	$L__BB3_3;
	ld.param.u32 	%r64, [_Z37sgemm_t_8x8_sliced_k_f32x4_bcf_kernelILi128ELi128ELi8ELi8ELi8ELi0EEvPfS0_S0_iii_param_4];
	mov.u32 	%r18, %ntid.x;
	mad.lo.s32 	%r19, %r2, %r18, %r1;
	shr.u32 	%r20, %r19, 1;
	shl.b32 	%r21, %r19, 2;
	shr.u32 	%r22, %r19, 5;
	and.b32  	%r23, %r21, 124;
	add.s32 	%r24, %r15, 7;
	shr.u32 	%r25, %r24, 3;
	and.b32  	%r26, %r21, 4;
	add.s32 	%r27, %r3, %r20;
	neg.s32 	%r69, %r25;
	mad.lo.s32 	%r68, %r15, %r27, %r26;
	mad.lo.s32 	%r28, %r64, %r22, %r4;
	add.s32 	%r67, %r28, %r23;
	mov.f32 	%f843, 0f00000000;
$L__BB3_2:
	ld.param.u32 	%r65, [_Z37sgemm_t_8x8_sliced_k_f32x4_bcf_kernelILi128ELi128ELi8ELi8ELi8ELi0EEvPfS0_S0_iii_param_4];
	ld.param.u64 	%rd23, [_Z37sgemm_t_8x8_sliced_k_f32x4_bcf_kernelILi128ELi128ELi8ELi8ELi8ELi0EEvPfS0_S0_iii_param_1];
	ld.param.u64 	%rd22, [_Z37sgemm_t_8x8_sliced_k_f32x4_bcf_kernelILi128ELi128ELi8ELi8ELi8ELi0EEvPfS0_S0_iii_param_0];
	mul.wide.s32 	%rd4, %r68, 4;
	cvta.to.global.u64 	%rd5, %rd22;
	add.s64 	%rd6, %rd5, %rd4;
	ld.global.v4.f32 	{%f195, %f196, %f197, %f198}, [%rd6];
	cvta.to.global.u64 	%rd7, %rd23;
	mul.wide.s32 	%rd8, %r67, 4;
	add.s64 	%rd9, %rd7, %rd8;
	ld.global.v4.f32 	{%f199, %f200, %f201, %f202}, [%rd9];
	mov.u32 	%r29, %tid.y;
	mov.u32 	%r30, %ntid.x;
	mov.u32 	%r31, %tid.x;
	mad.lo.s32 	%r32, %r29, %r30, %r31;
	shl.b32 	%r33, %r32, 11;
	and.b32  	%r34, %r33, 2048;
	mov.u32 	%r35, _ZZ37sgemm_t_8x8_sliced_k_f32x4_bcf_kernelILi128ELi128ELi8ELi8ELi8ELi0EEvPfS0_S0_iiiE3s_a;
	add.s32 	%r36, %r35, %r34;
	shl.b32 	%r37, %r32, 1;
	and.b32  	%r38, %r37, -4;
	add.s32 	%r39, %r36, %r38;
	st.shared.f32 	[%r39], %f195;
	st.shared.f32 	[%r39+512], %f196;
	st.shared.f32 	[%r39+1024], %f197;
	st.shared.f32 	[%r39+1536], %f198;
	shl.b32 	%r40, %r32, 4;
	and.b32  	%r41, %r40, -512;
	mov.u32 	%r42, _ZZ37sgemm_t_8x8_sliced_k_f32x4_bcf_kernelILi128ELi128ELi8ELi8ELi8ELi0EEvPfS0_S0_iiiE3s_b;
	add.s32 	%r43, %r42, %r41;
	and.b32  	%r44, %r40, 496;
	add.s32 	%r45, %r43, %r44;
	st.shared.v4.f32 	[%r45], {%f199, %f200, %f201, %f202};
	bar.sync 	0;
	shl.b32 	%r46, %r29, 4;
	add.s32 	%r47, %r35, %r46;
	ld.shared.v4.f32 	{%f203, %f204, %f205, %f206}, [%r47];
	ld.shared.v4.f32 	{%f207, %f208, %f209, %f210}, [%r47+256];
	shl.b32 	%r48, %r31, 4;
	add.s32 	%r49, %r42, %r48;
	ld.shared.v4.f32 	{%f211, %f212, %f213, %f214}, [%r49];
	ld.shared.v4.f32 	{%f215, %f216, %f217, %f218}, [%r49+256];
	fma.rn.f32 	%f219, %f203, %f211, %f906;
	fma.rn.f32 	%f220, %f203, %f212, %f905;
	fma.rn.f32 	%f221, %f203, %f213, %f904;
	fma.rn.f32 	%f222, %f203, %f214, %f903;
	fma.rn.f32 	%f223, %f203, %f215, %f902;
	fma.rn.f32 	%f224, %f203, %f216, %f901;
	fma.rn.f32 	%f225, %f203, %f217, %f900;
	fma.rn.f32 	%f226, %f203, %f218, %f899;
	fma.rn.f32 	%f227, %f204, %f211, %f898;
	fma.rn.f32 	%f228, %f204, %f212, %f897;
	fma.rn.f32 	%f229, %f204, %f213, %f896;
	fma.rn.f32 	%f230, %f204, %f214, %f895;
	fma.rn.f32 	%f231, %f204, %f215, %f894;
	fma.rn.f32 	%f232, %f204, %f216, %f893;
	fma.rn.f32 	%f233, %f204, %f217, %f892;
	fma.rn.f32 	%f234, %f204, %f218, %f891;
	fma.rn.f32 	%f235, %f205, %f211, %f890;
	fma.rn.f32 	%f236, %f205, %f212, %f889;
	fma.rn.f32 	%f237, %f205, %f213, %f888;
	fma.rn.f32 	%f238, %f205, %f214, %f887;
	fma.rn.f32 	%f239, %f205, %f215, %f886;
	fma.rn.f32 	%f240, %f205, %f216, %f885;
	fma.rn.f32 	%f241, %f205, %f217, %f884;
	fma.rn.f32 	%f242, %f205, %f218, %f883;
	fma.rn.f32 	%f243, %f206, %f211, %f882;
	fma.rn.f32 	%f244, %f206, %f212, %f881;
	fma.rn.f32 	%f245, %f206, %f213, %f880;
	fma.rn.f32 	%f246, %f206, %f214, %f879;
	fma.rn.f32 	%f247, %f206, %f215, %f878;
	fma.rn.f32 	%f248, %f206, %f216, %f877;
	fma.rn.f32 	%f249, %f206, %f217, %f876;
	fma.rn.f32 	%f250, %f206, %f218, %f875;
	fma.rn.f32 	%f251, %f207, %f211, %f874;
	fma.rn.f32 	%f252, %f207, %f212, %f873;
	fma.rn.f32 	%f253, %f207, %f213, %f872;
	fma.rn.f32 	%f254, %f207, %f214, %f871;
	fma.rn.f32 	%f255, %f207, %f215, %f870;
	fma.rn.f32 	%f256, %f207, %f216, %f869;
	fma.rn.f32 	%f257, %f207, %f217, %f868;
	fma.rn.f32 	%f258, %f207, %f218, %f867;
	fma.rn.f32 	%f259, %f208, %f211, %f866;
	fma.rn.f32 	%f260, %f208, %f212, %f865;
	fma.rn.f32 	%f261, %f208, %f213, %f864;
	fma.rn.f32 	%f262, %f208, %f214, %f863;
	fma.rn.f32 	%f263, %f208, %f215, %f862;
	fma.rn.f32 	%f264, %f208, %f216, %f861;
	fma.rn.f32 	%f265, %f208, %f217, %f860;
	fma.rn.f32 	%f266, %f208, %f218, %f859;
	fma.rn.f32 	%f267, %f209, %f211, %f858;
	fma.rn.f32 	%f268, %f209, %f212, %f857;
	fma.rn.f32 	%f269, %f209, %f213, %f856;
	fma.rn.f32 	%f270, %f209, %f214, %f855;
	fma.rn.f32 	%f271, %f209, %f215, %f854;
	fma.rn.f32 	%f272, %f209, %f216, %f853;
	fma.rn.f32 	%f273, %f209, %f217, %f852;
	fma.rn.f32 	%f274, %f209, %f218, %f851;
	fma.rn.f32 	%f275, %f210, %f211, %f850;
	fma.rn.f32 	%f276, %f210, %f212, %f849;
	fma.rn.f32 	%f277, %f210, %f213, %f848;
	fma.rn.f32 	%f278, %f210, %f214, %f847;
	fma.rn.f32 	%f279, %f210, %f215, %f846;
	fma.rn.f32 	%f280, %f210, %f216, %f845;
	fma.rn.f32 	%f281, %f210, %f217, %f844;
	fma.rn.f32 	%f282, %f210, %f218, %f843;
	ld.shared.v4.f32 	{%f283, %f284, %f285, %f286}, [%r47+512];
	ld.shared.v4.f32 	{%f287, %f288, %f289, %f290}, [%r47+768];
	ld.shared.v4.f32 	{%f291, %f292, %f293, %f294}, [%r49+512];
	ld.shared.v4.f32 	{%f295, %f296, %f297, %f298}, [%r49+768];
	fma.rn.f32 	%f299, %f283, %f291, %f219;
	fma.rn.f32 	%f300, %f283, %f292, %f220;
	fma.rn.f32 	%f301, %f283, %f293, %f221;
	fma.rn.f32 	%f302, %f283, %f294, %f222;
	fma.rn.f32 	%f303, %f283, %f295, %f223;
	fma.rn.f32 	%f304, %f283, %f296, %f224;
	fma.rn.f32 	%f305, %f283, %f297, %f225;
	fma.rn.f32 	%f306, %f283, %f298, %f226;
	fma.rn.f32 	%f307, %f284, %f291, %f227;
	fma.rn.f32 	%f308, %f284, %f292, %f228;
	fma.rn.f32 	%f309, %f284, %f293, %f229;
	fma.rn.f32 	%f310, %f284, %f294, %f230;
	fma.rn.f32 	%f311, %f284, %f295, %f231;
	fma.rn.f32 	%f312, %f284, %f296, %f232;
	fma.rn.f32 	%f313, %f284, %f297, %f233;
	fma.rn.f32 	%f314, %f284, %f298, %f234;
	fma.rn.f32 	%f315, %f285, %f291, %f235;
	fma.rn.f32 	%f316, %f285, %f292, %f236;
	fma.rn.f32 	%f317, %f285, %f293, %f237;
	fma.rn.f32 	%f318, %f285, %f294, %f238;
	fma.rn.f32 	%f319, %f285, %f295, %f239;
	fma.rn.f32 	%f320, %f285, %f296, %f240;
	fma.rn.f32 	%f321, %f285, %f297, %f241;
	fma.rn.f32 	%f322, %f285, %f298, %f242;
	fma.rn.f32 	%f323, %f286, %f291, %f243;
	fma.rn.f32 	%f324, %f286, %f292, %f244;
	fma.rn.f32 	%f325, %f286, %f293, %f245;
	fma.rn.f32 	%f326, %f286, %f294, %f246;
	fma.rn.f32 	%f327, %f286, %f295, %f247;
	fma.rn.f32 	%f328, %f286, %f296, %f248;
	fma.rn.f32 	%f329, %f286, %f297, %f249;
	fma.rn.f32 	%f330, %f286, %f298, %f250;
	fma.rn.f32 	%f331, %f287, %f291, %f251;
	fma.rn.f32 	%f332, %f287, %f292, %f252;
	fma.rn.f32 	%f333, %f287, %f293, %f253;
	fma.rn.f32 	%f334, %f287, %f294, %f254;
	fma.rn.f32 	%f335, %f287, %f295, %f255;
	fma.rn.f32 	%f336, %f287, %f296, %f256;
	fma.rn.f32 	%f337, %f287, %f297, %f257;
	fma.rn.f32 	%f338, %f287, %f298, %f258;
	fma.rn.f32 	%f339, %f288, %f291, %f259;
	fma.rn.f32 	%f340, %f288, %f292, %f260;
	fma.rn.f32 	%f341, %f288, %f293, %f261;
	fma.rn.f32 	%f342, %f288, %f294, %f262;
	fma.rn.f32 	%f343, %f288, %f295, %f263;
	fma.rn.f32 	%f344, %f288, %f296, %f264;
	fma.rn.f32 	%f345, %f288, %f297, %f265;
	fma.rn.f32 	%f346, %f288, %f298, %f266;
	fma.rn.f32 	%f347, %f289, %f291, %f267;
	fma.rn.f32 	%f348, %f289, %f292, %f268;
	fma.rn.f32 	%f349, %f289, %f293, %f269;
	fma.rn.f32 	%f350, %f289, %f294, %f270;
	fma.rn.f32 	%f351, %f289, %f295, %f271;
	fma.rn.f32 	%f352, %f289, %f296, %f272;
	fma.rn.f32 	%f353, %f289, %f297, %f273;
	fma.rn.f32 	%f354, %f289, %f298, %f274;
	fma.rn.f32 	%f355, %f290, %f291, %f275;
	fma.rn.f32 	%f356, %f290, %f292, %f276;
	fma.rn.f32 	%f357, %f290, %f293, %f277;
	fma.rn.f32 	%f358, %f290, %f294, %f278;
	fma.rn.f32 	%f359, %f290, %f295, %f279;
	fma.rn.f32 	%f360, %f290, %f296, %f280;
	fma.rn.f32 	%f361, %f290, %f297, %f281;
	fma.rn.f32 	%f362, %f290, %f298, %f282;
	ld.shared.v4.f32 	{%f363, %f364, %f365, %f366}, [%r47+1024];
	ld.shared.v4.f32 	{%f367, %f368, %f369, %f370}, [%r47+1280];
	ld.shared.v4.f32 	{%f371, %f372, %f373, %f374}, [%r49+1024];
	ld.shared.v4.f32 	{%f375, %f376, %f377, %f378}, [%r49+1280];
	fma.rn.f32 	%f379, %f363, %f371, %f299;
	fma.rn.f32 	%f380, %f363, %f372, %f300;
	fma.rn.f32 	%f381, %f363, %f373, %f301;
	fma.rn.f32 	%f382, %f363, %f374, %f302;
	fma.rn.f32 	%f383, %f363, %f375, %f303;
	fma.rn.f32 	%f384, %f363, %f376, %f304;
	fma.rn.f32 	%f385, %f363, %f377, %f305;
	fma.rn.f32 	%f386, %f363, %f378, %f306;
	fma.rn.f32 	%f387, %f364, %f371, %f307;
	fma.rn.f32 	%f388, %f364, %f372, %f308;
	fma.rn.f32 	%f389, %f364, %f373, %f309;
	fma.rn.f32 	%f390, %f364, %f374, %f310;
	fma.rn.f32 	%f391, %f364, %f375, %f311;
	fma.rn.f32 	%f392, %f364, %f376, %f312;
	fma.rn.f32 	%f393, %f364, %f377, %f313;
	fma.rn.f32 	%f394, %f364, %f378, %f314;
	fma.rn.f32 	%f395, %f365, %f371, %f315;
	fma.rn.f32 	%f396, %f365, %f372, %f316;
	fma.rn.f32 	%f397, %f365, %f373, %f317;
	fma.rn.f32 	%f398, %f365, %f374, %f318;
	fma.rn.f32 	%f399, %f365, %f375, %f319;
	fma.rn.f32 	%f400, %f365, %f376, %f320;
	fma.rn.f32 	%f401, %f365, %f377, %f321;
	fma.rn.f32 	%f402, %f365, %f378, %f322;
	fma.rn.f32 	%f403, %f366, %f371, %f323;
	fma.rn.f32 	%f404, %f366, %f372, %f324;
	fma.rn.f32 	%f405, %f366, %f373, %f325;
	fma.rn.f32 	%f406, %f366, %f374, %f326;
	fma.rn.f32 	%f407, %f366, %f375, %f327;
	fma.rn.f32 	%f408, %f366, %f376, %f328;
	fma.rn.f32 	%f409, %f366, %f377, %f329;
	fma.rn.f32 	%f410, %f366, %f378, %f330;
	fma.rn.f32 	%f411, %f367, %f371, %f331;
	fma.rn.f32 	%f412, %f367, %f372, %f332;
	fma.rn.f32 	%f413, %f367, %f373, %f333;
	fma.rn.f32 	%f414, %f367, %f374, %f334;
	fma.rn.f32 	%f415, %f367, %f375, %f335;
	fma.rn.f32 	%f416, %f367, %f376, %f336;
	fma.rn.f32 	%f417, %f367, %f377, %f337;
	fma.rn.f32 	%f418, %f367, %f378, %f338;
	fma.rn.f32 	%f419, %f368, %f371, %f339;
	fma.rn.f32 	%f420, %f368, %f372, %f340;
	fma.rn.f32 	%f421, %f368, %f373, %f341;
	fma.rn.f32 	%f422, %f368, %f374, %f342;
	fma.rn.f32 	%f423, %f368, %f375, %f343;
	fma.rn.f32 	%f424, %f368, %f376, %f344;
	fma.rn.f32 	%f425, %f368, %f377, %f345;
	fma.rn.f32 	%f426, %f368, %f378, %f346;
	fma.rn.f32 	%f427, %f369, %f371, %f347;
	fma.rn.f32 	%f428, %f369, %f372, %f348;
	fma.rn.f32 	%f429, %f369, %f373, %f349;
	fma.rn.f32 	%f430, %f369, %f374, %f350;
	fma.rn.f32 	%f431, %f369, %f375, %f351;
	fma.rn.f32 	%f432, %f369, %f376, %f352;
	fma.rn.f32 	%f433, %f369, %f377, %f353;
	fma.rn.f32 	%f434, %f369, %f378, %f354;
	fma.rn.f32 	%f435, %f370, %f371, %f355;
	fma.rn.f32 	%f436, %f370, %f372, %f356;
	fma.rn.f32 	%f437, %f370, %f373, %f357;
	fma.rn.f32 	%f438, %f370, %f374, %f358;
	fma.rn.f32 	%f439, %f370, %f375, %f359;
	fma.rn.f32 	%f440, %f370, %f376, %f360;
	fma.rn.f32 	%f441, %f370, %f377, %f361;
	fma.rn.f32 	%f442, %f370, %f378, %f362;
	ld.shared.v4.f32 	{%f443, %f444, %f445, %f446}, [%r47+1536];
	ld.shared.v4.f32 	{%f447, %f448, %f449, %f450}, [%r47+1792];
	ld.shared.v4.f32 	{%f451, %f452, %f453, %f454}, [%r49+1536];
	ld.shared.v4.f32 	{%f455, %f456, %f457, %f458}, [%r49+1792];
	fma.rn.f32 	%f459, %f443, %f451, %f379;
	fma.rn.f32 	%f460, %f443, %f452, %f380;
	fma.rn.f32 	%f461, %f443, %f453, %f381;
	fma.rn.f32 	%f462, %f443, %f454, %f382;
	fma.rn.f32 	%f463, %f443, %f455, %f383;
	fma.rn.f32 	%f464, %f443, %f456, %f384;
	fma.rn.f32 	%f465, %f443, %f457, %f385;
	fma.rn.f32 	%f466, %f443, %f458, %f386;
	fma.rn.f32 	%f467, %f444, %f451, %f387;
	fma.rn.f32 	%f468, %f444, %f452, %f388;
	fma.rn.f32 	%f469, %f444, %f453, %f389;
	fma.rn.f32 	%f470, %f444, %f454, %f390;
	fma.rn.f32 	%f471, %f444, %f455, %f391;
	fma.rn.f32 	%f472, %f444, %f456, %f392;
	fma.rn.f32 	%f473, %f444, %f457, %f393;
	fma.rn.f32 	%f474, %f444, %f458, %f394;
	fma.rn.f32 	%f475, %f445, %f451, %f395;
	fma.rn.f32 	%f476, %f445, %f452, %f396;
	fma.rn.f32 	%f477, %f445, %f453, %f397;
	fma.rn.f32 	%f478, %f445, %f454, %f398;
	fma.rn.f32 	%f479, %f445, %f455, %f399;
	fma.rn.f32 	%f480, %f445, %f456, %f400;
	fma.rn.f32 	%f481, %f445, %f457, %f401;
	fma.rn.f32 	%f482, %f445, %f458, %f402;
	fma.rn.f32 	%f483, %f446, %f451, %f403;
	fma.rn.f32 	%f484, %f446, %f452, %f404;
	fma.rn.f32 	%f485, %f446, %f453, %f405;
	fma.rn.f32 	%f486, %f446, %f454, %f406;
	fma.rn.f32 	%f487, %f446, %f455, %f407;
	fma.rn.f32 	%f488, %f446, %f456, %f408;
	fma.rn.f32 	%f489, %f446, %f457, %f409;
	fma.rn.f32 	%f490, %f446, %f458, %f410;
	fma.rn.f32 	%f491, %f447, %f451, %f411;
	fma.rn.f32 	%f492, %f447, %f452, %f412;
	fma.rn.f32 	%f493, %f447, %f453, %f413;
	fma.rn.f32 	%f494, %f447, %f454, %f414;
	fma.rn.f32 	%f495, %f447, %f455, %f415;
	fma.rn.f32 	%f496, %f447, %f456, %f416;
	fma.rn.f32 	%f497, %f447, %f457, %f417;
	fma.rn.f32 	%f498, %f447, %f458, %f418;
	fma.rn.f32 	%f499, %f448, %f451, %f419;
	fma.rn.f32 	%f500, %f448, %f452, %f420;
	fma.rn.f32 	%f501, %f448, %f453, %f421;
	fma.rn.f32 	%f502, %f448, %f454, %f422;
	fma.rn.f32 	%f503, %f448, %f455, %f423;
	fma.rn.f32 	%f504, %f448, %f456, %f424;
	fma.rn.f32 	%f505, %f448, %f457, %f425;
	fma.rn.f32 	%f506, %f448, %f458, %f426;
	fma.rn.f32 	%f507, %f449, %f451, %f427;
	fma.rn.f32 	%f508, %f449, %f452, %f428;
	fma.rn.f32 	%f509, %f449, %f453, %f429;
	fma.rn.f32 	%f510, %f449, %f454, %f430;
	fma.rn.f32 	%f511, %f449, %f455, %f431;
	fma.rn.f32 	%f512, %f449, %f456, %f432;
	fma.rn.f32 	%f513, %f449, %f457, %f433;
	fma.rn.f32 	%f514, %f449, %f458, %f434;
	fma.rn.f32 	%f515, %f450, %f451, %f435;
	fma.rn.f32 	%f516, %f450, %f452, %f436;
	fma.rn.f32 	%f517, %f450, %f453, %f437;
	fma.rn.f32 	%f518, %f450, %f454, %f438;
	fma.rn.f32 	%f519, %f450, %f455, %f439;
	fma.rn.f32 	%f520, %f450, %f456, %f440;
	fma.rn.f32 	%f521, %f450, %f457, %f441;
	fma.rn.f32 	%f522, %f450, %f458, %f442;
	ld.shared.v4.f32 	{%f523, %f524, %f525, %f526}, [%r47+2048];
	ld.shared.v4.f32 	{%f527, %f528, %f529, %f530}, [%r47+2304];
	ld.shared.v4.f32 	{%f531, %f532, %f533, %f534}, [%r49+2048];
	ld.shared.v4.f32 	{%f535, %f536, %f537, %f538}, [%r49+2304];
	fma.rn.f32 	%f539, %f523, %f531, %f459;
	fma.rn.f32 	%f540, %f523, %f532, %f460;
	fma.rn.f32 	%f541, %f523, %f533, %f461;
	fma.rn.f32 	%f542, %f523, %f534, %f462;
	fma.rn.f32 	%f543, %f523, %f535, %f463;
	fma.rn.f32 	%f544, %f523, %f536, %f464;
	fma.rn.f32 	%f545, %f523, %f537, %f465;
	fma.rn.f32 	%f546, %f523, %f538, %f466;
	fma.rn.f32 	%f547, %f524, %f531, %f467;
	fma.rn.f32 	%f548, %f524, %f532, %f468;
	fma.rn.f32 	%f549, %f524, %f533, %f469;
	fma.rn.f32 	%f550, %f524, %f534, %f470;
	fma.rn.f32 	%f551, %f524, %f535, %f471;
	fma.rn.f32 	%f552, %f524, %f536, %f472;
	fma.rn.f32 	%f553, %f524, %f537, %f473;
	fma.rn.f32 	%f554, %f524, %f538, %f474;
	fma.rn.f32 	%f555, %f525, %f531, %f475;
	fma.rn.f32 	%f556, %f525, %f532, %f476;
	fma.rn.f32 	%f557, %f525, %f533, %f477;
	fma.rn.f32 	%f558, %f525, %f534, %f478;
	fma.rn.f32 	%f559, %f525, %f535, %f479;
	fma.rn.f32 	%f560, %f525, %f536, %f480;
	fma.rn.f32 	%f561, %f525, %f537, %f481;
	fma.rn.f32 	%f562, %f525, %f538, %f482;
	fma.rn.f32 	%f563, %f526, %f531, %f483;
	fma.rn.f32 	%f564, %f526, %f532, %f484;
	fma.rn.f32 	%f565, %f526, %f533, %f485;
	fma.rn.f32 	%f566, %f526, %f534, %f486;
	fma.rn.f32 	%f567, %f526, %f535, %f487;
	fma.rn.f32 	%f568, %f526, %f536, %f488;
	fma.rn.f32 	%f569, %f526, %f537, %f489;
	fma.rn.f32 	%f570, %f526, %f538, %f490;
	fma.rn.f32 	%f571, %f527, %f531, %f491;
	fma.rn.f32 	%f572, %f527, %f532, %f492;
	fma.rn.f32 	%f573, %f527, %f533, %f493;
	fma.rn.f32 	%f574, %f527, %f534, %f494;
	fma.rn.f32 	%f575, %f527, %f535, %f495;
	fma.rn.f32 	%f576, %f527, %f536, %f496;
	fma.rn.f32 	%f577, %f527, %f537, %f497;
	fma.rn.f32 	%f578, %f527, %f538, %f498;
	fma.rn.f32 	%f579, %f528, %f531, %f499;
	fma.rn.f32 	%f580, %f528, %f532, %f500;
	fma.rn.f32 	%f581, %f528, %f533, %f501;
	fma.rn.f32 	%f582, %f528, %f534, %f502;
	fma.rn.f32 	%f583, %f528, %f535, %f503;
	fma.rn.f32 	%f584, %f528, %f536, %f504;
	fma.rn.f32 	%f585, %f528, %f537, %f505;
	fma.rn.f32 	%f586, %f528, %f538, %f506;
	fma.rn.f32 	%f587, %f529, %f531, %f507;
	fma.rn.f32 	%f588, %f529, %f532, %f508;
	fma.rn.f32 	%f589, %f529, %f533, %f509;
	fma.rn.f32 	%f590, %f529, %f534, %f510;
	fma.rn.f32 	%f591, %f529, %f535, %f511;
	fma.rn.f32 	%f592, %f529, %f536, %f512;
	fma.rn.f32 	%f593, %f529, %f537, %f513;
	fma.rn.f32 	%f594, %f529, %f538, %f514;
	fma.rn.f32 	%f595, %f530, %f531, %f515;
	fma.rn.f32 	%f596, %f530, %f532, %f516;
	fma.rn.f32 	%f597, %f530, %f533, %f517;
	fma.rn.f32 	%f598, %f530, %f534, %f518;
	fma.rn.f32 	%f599, %f530, %f535, %f519;
	fma.rn.f32 	%f600, %f530, %f536, %f520;
	fma.rn.f32 	%f601, %f530, %f537, %f521;
	fma.rn.f32 	%f602, %f530, %f538, %f522;
	ld.shared.v4.f32 	{%f603, %f604, %f605, %f606}, [%r47+2560];
	ld.shared.v4.f32 	{%f607, %f608, %f609, %f610}, [%r47+2816];
	ld.shared.v4.f32 	{%f611, %f612, %f613, %f614}, [%r49+2560];
	ld.shared.v4.f32 	{%f615, %f616, %f617, %f618}, [%r49+2816];
	fma.rn.f32 	%f619, %f603, %f611, %f539;
	fma.rn.f32 	%f620, %f603, %f612, %f540;
	fma.rn.f32 	%f621, %f603, %f613, %f541;
	fma.rn.f32 	%f622, %f603, %f614, %f542;
	fma.rn.f32 	%f623, %f603, %f615, %f543;
	fma.rn.f32 	%f624, %f603, %f616, %f544;
	fma.rn.f32 	%f625, %f603, %f617, %f545;
	fma.rn.f32 	%f626, %f603, %f618, %f546;
	fma.rn.f32 	%f627, %f604, %f611, %f547;
	fma.rn.f32 	%f628, %f604, %f612, %f548;
	fma.rn.f32 	%f629, %f604, %f613, %f549;
	fma.rn.f32 	%f630, %f604, %f614, %f550;
	fma.rn.f32 	%f631, %f604, %f615, %f551;
	fma.rn.f32 	%f632, %f604, %f616, %f552;
	fma.rn.f32 	%f633, %f604, %f617, %f553;
	fma.rn.f32 	%f634, %f604, %f618, %f554;
	fma.rn.f32 	%f635, %f605, %f611, %f555;
	fma.rn.f32 	%f636, %f605, %f612, %f556;
	fma.rn.f32 	%f637, %f605, %f613, %f557;
	fma.rn.f32 	%f638, %f605, %f614, %f558;
	fma.rn.f32 	%f639, %f605, %f615, %f559;
	fma.rn.f32 	%f640, %f605, %f616, %f560;
	fma.rn.f32 	%f641, %f605, %f617, %f561;
	fma.rn.f32 	%f642, %f605, %f618, %f562;
	fma.rn.f32 	%f643, %f606, %f611, %f563;
	fma.rn.f32 	%f644, %f606, %f612, %f564;
	fma.rn.f32 	%f645, %f606, %f613, %f565;
	fma.rn.f32 	%f646, %f606, %f614, %f566;
	fma.rn.f32 	%f647, %f606, %f615, %f567;
	fma.rn.f32 	%f648, %f606, %f616, %f568;
	fma.rn.f32 	%f649, %f606, %f617, %f569;
	fma.rn.f32 	%f650, %f606, %f618, %f570;
	fma.rn.f32 	%f651, %f607, %f611, %f571;
	fma.rn.f32 	%f652, %f607, %f612, %f572;
	fma.rn.f32 	%f653, %f607, %f613, %f573;
	fma.rn.f32 	%f654, %f607, %f614, %f574;
	fma.rn.f32 	%f655, %f607, %f615, %f575;
	fma.rn.f32 	%f656, %f607, %f616, %f576;
	fma.rn.f32 	%f657, %f607, %f617, %f577;
	fma.rn.f32 	%f658, %f607, %f618, %f578;
	fma.rn.f32 	%f659, %f608, %f611, %f579;
	fma.rn.f32 	%f660, %f608, %f612, %f580;
	fma.rn.f32 	%f661, %f608, %f613, %f581;
	fma.rn.f32 	%f662, %f608, %f614, %f582;
	fma.rn.f32 	%f663, %f608, %f615, %f583;
	fma.rn.f32 	%f664, %f608, %f616, %f584;
	fma.rn.f32 	%f665, %f608, %f617, %f585;
	fma.rn.f32 	%f666, %f608, %f618, %f586;
	fma.rn.f32 	%f667, %f609, %f611, %f587;
	fma.rn.f32 	%f668, %f609, %f612, %f588;
	fma.rn.f32 	%f669, %f609, %f613, %f589;
	fma.rn.f32 	%f670, %f609, %f614, %f590;
	fma.rn.f32 	%f671, %f609, %f615, %f591;
	fma.rn.f32 	%f672, %f609, %f616, %f592;
	fma.rn.f32 	%f673, %f609, %f617, %f593;
	fma.rn.f32 	%f674, %f609, %f618, %f594;
	fma.rn.f32 	%f675, %f610, %f611, %f595;
	fma.rn.f32 	%f676, %f610, %f612, %f596;
	fma.rn.f32 	%f677, %f610, %f613, %f597;
	fma.rn.f32 	%f678, %f610, %f614, %f598;
	fma.rn.f32 	%f679, %f610, %f615, %f599;
	fma.rn.f32 	%f680, %f610, %f616, %f600;
	fma.rn.f32 	%f681, %f610, %f617, %f601;
	fma.rn.f32 	%f682, %f610, %f618, %f602;
	ld.shared.v4.f32 	{%f683, %f684, %f685, %f686}, [%r47+3072];
	ld.shared.v4.f32 	{%f687, %f688, %f689, %f690}, [%r47+3328];
	ld.shared.v4.f32 	{%f691, %f692, %f693, %f694}, [%r49+3072];
	ld.shared.v4.f32 	{%f695, %f696, %f697, %f698}, [%r49+3328];
	fma.rn.f32 	%f699, %f683, %f691, %f619;
	fma.rn.f32 	%f700, %f683, %f692, %f620;
	fma.rn.f32 	%f701, %f683, %f693, %f621;
	fma.rn.f32 	%f702, %f683, %f694, %f622;
	fma.rn.f32 	%f703, %f683, %f695, %f623;
	fma.rn.f32 	%f704, %f683, %f696, %f624;
	fma.rn.f32 	%f705, %f683, %f697, %f625;
	fma.rn.f32 	%f706, %f683, %f698, %f626;
	fma.rn.f32 	%f707, %f684, %f691, %f627;
	fma.rn.f32 	%f708, %f684, %f692, %f628;
	fma.rn.f32 	%f709, %f684, %f693, %f629;
	fma.rn.f32 	%f710, %f684, %f694, %f630;
	fma.rn.f32 	%f711, %f684, %f695, %f631;
	fma.rn.f32 	%f712, %f684, %f696, %f632;
	fma.rn.f32 	%f713, %f684, %f697, %f633;
	fma.rn.f32 	%f714, %f684, %f698, %f634;
	fma.rn.f32 	%f715, %f685, %f691, %f635;
	fma.rn.f32 	%f716, %f685, %f692, %f636;
	fma.rn.f32 	%f717, %f685, %f693, %f637;
	fma.rn.f32 	%f718, %f685, %f694, %f638;
	fma.rn.f32 	%f719, %f685, %f695, %f639;
	fma.rn.f32 	%f720, %f685, %f696, %f640;
	fma.rn.f32 	%f721, %f685, %f697, %f641;
	fma.rn.f32 	%f722, %f685, %f698, %f642;
	fma.rn.f32 	%f723, %f686, %f691, %f643;
	fma.rn.f32 	%f724, %f686, %f692, %f644;
	fma.rn.f32 	%f725, %f686, %f693, %f645;
	fma.rn.f32 	%f726, %f686, %f694, %f646;
	fma.rn.f32 	%f727, %f686, %f695, %f647;
	fma.rn.f32 	%f728, %f686, %f696, %f648;
	fma.rn.f32 	%f729, %f686, %f697, %f649;
	fma.rn.f32 	%f730, %f686, %f698, %f650;
	fma.rn.f32 	%f731, %f687, %f691, %f651;
	fma.rn.f32 	%f732, %f687, %f692, %f652;
	fma.rn.f32 	%f733, %f687, %f693, %f653;
	fma.rn.f32 	%f734, %f687, %f694, %f654;
	fma.rn.f32 	%f735, %f687, %f695, %f655;
	fma.rn.f32 	%f736, %f687, %f696, %f656;
	fma.rn.f32 	%f737, %f687, %f697, %f657;
	fma.rn.f32 	%f738, %f687, %f698, %f658;
	fma.rn.f32 	%f739, %f688, %f691, %f659;
	fma.rn.f32 	%f740, %f688, %f692, %f660;
	fma.rn.f32 	%f741, %f688, %f693, %f661;
	fma.rn.f32 	%f742, %f688, %f694, %f662;
	fma.rn.f32 	%f743, %f688, %f695, %f663;
	fma.rn.f32 	%f744, %f688, %f696, %f664;
	fma.rn.f32 	%f745, %f688, %f697, %f665;
	fma.rn.f32 	%f746, %f688, %f698, %f666;
	fma.rn.f32 	%f747, %f689, %f691, %f667;
	fma.rn.f32 	%f748, %f689, %f692, %f668;
	fma.rn.f32 	%f749, %f689, %f693, %f669;
	fma.rn.f32 	%f750, %f689, %f694, %f670;
	fma.rn.f32 	%f751, %f689, %f695, %f671;
	fma.rn.f32 	%f752, %f689, %f696, %f672;
	fma.rn.f32 	%f753, %f689, %f697, %f673;
	fma.rn.f32 	%f754, %f689, %f698, %f674;
	fma.rn.f32 	%f755, %f690, %f691, %f675;
	fma.rn.f32 	%f756, %f690, %f692, %f676;
	fma.rn.f32 	%f757, %f690, %f693, %f677;
	fma.rn.f32 	%f758, %f690, %f694, %f678;
	fma.rn.f32 	%f759, %f690, %f695, %f679;
	fma.rn.f32 	%f760, %f690, %f696, %f680;
	fma.rn.f32 	%f761, %f690, %f697, %f681;
	fma.rn.f32 	%f762, %f690, %f698, %f682;
	ld.shared.v4.f32 	{%f763, %f764, %f765, %f766}, [%r47+3584];
	ld.shared.v4.f32 	{%f767, %f768, %f769, %f770}, [%r47+3840];
	ld.shared.v4.f32 	{%f771, %f772, %f773, %f774}, [%r49+3584];
	ld.shared.v4.f32 	{%f775, %f776, %f777, %f778}, [%r49+3840];
	fma.rn.f32 	%f906, %f763, %f771, %f699;
	fma.rn.f32 	%f905, %f763, %f772, %f700;
	fma.rn.f32 	%f904, %f763, %f773, %f701;
	fma.rn.f32 	%f903, %f763, %f774, %f702;
	fma.rn.f32 	%f902, %f763, %f775, %f703;
	fma.rn.f32 	%f901, %f763, %f776, %f704;
	fma.rn.f32 	%f900, %f763, %f777, %f705;
	fma.rn.f32 	%f899, %f763, %f778, %f706;
	fma.rn.f32 	%f898, %f764, %f771, %f707;
	fma.rn.f32 	%f897, %f764, %f772, %f708;
	fma.rn.f32 	%f896, %f764, %f773, %f709;
	fma.rn.f32 	%f895, %f764, %f774, %f710;
	fma.rn.f32 	%f894, %f764, %f775, %f711;
	fma.rn.f32 	%f893, %f764, %f776, %f712;
	fma.rn.f32 	%f892, %f764, %f777, %f713;
	fma.rn.f32 	%f891, %f764, %f778, %f714;
	fma.rn.f32 	%f890, %f765, %f771, %f715;
	fma.rn.f32 	%f889, %f765, %f772, %f716;
	fma.rn.f32 	%f888, %f765, %f773, %f717;
	fma.rn.f32 	%f887, %f765, %f774, %f718;
	fma.rn.f32 	%f886, %f765, %f775, %f719;
	fma.rn.f32 	%f885, %f765, %f776, %f720;
	fma.rn.f32 	%f884, %f765, %f777, %f721;
	fma.rn.f32 	%f883, %f765, %f778, %f722;
	fma.rn.f32 	%f882, %f766, %f771, %f723;
	fma.rn.f32 	%f881, %f766, %f772, %f724;
	fma.rn.f32 	%f880, %f766, %f773, %f725;
	fma.rn.f32 	%f879, %f766, %f774, %f726;
	fma.rn.f32 	%f878, %f766, %f775, %f727;
	fma.rn.f32 	%f877, %f766, %f776, %f728;
	fma.rn.f32 	%f876, %f766, %f777, %f729;
	fma.rn.f32 	%f875, %f766, %f778, %f730;
	fma.rn.f32 	%f874, %f767, %f771, %f731;
	fma.rn.f32 	%f873, %f767, %f772, %f732;
	fma.rn.f32 	%f872, %f767, %f773, %f733;
	fma.rn.f32 	%f871, %f767, %f774, %f734;
	fma.rn.f32 	%f870, %f767, %f775, %f735;
	fma.rn.f32 	%f869, %f767, %f776, %f736;
	fma.rn.f32 	%f868, %f767, %f777, %f737;
	fma.rn.f32 	%f867, %f767, %f778, %f738;
	fma.rn.f32 	%f866, %f768, %f771, %f739;
	fma.rn.f32 	%f865, %f768, %f772, %f740;
	fma.rn.f32 	%f864, %f768, %f773, %f741;
	fma.rn.f32 	%f863, %f768, %f774, %f742;
	fma.rn.f32 	%f862, %f768, %f775, %f743;
	fma.rn.f32 	%f861, %f768, %f776, %f744;
	fma.rn.f32 	%f860, %f768, %f777, %f745;
	fma.rn.f32 	%f859, %f768, %f778, %f746;
	fma.rn.f32 	%f858, %f769, %f771, %f747;
	fma.rn.f32 	%f857, %f769, %f772, %f748;
	fma.rn.f32 	%f856, %f769, %f773, %f749;
	fma.rn.f32 	%f855, %f769, %f774, %f750;
	fma.rn.f32 	%f854, %f769, %f775, %f751;
	fma.rn.f32 	%f853, %f769, %f776, %f752;
	fma.rn.f32 	%f852, %f769, %f777, %f753;
	fma.rn.f32 	%f851, %f769, %f778, %f754;
	fma.rn.f32 	%f850, %f770, %f771, %f755;
	fma.rn.f32 	%f849, %f770, %f772, %f756;
	fma.rn.f32 	%f848, %f770, %f773, %f757;
	fma.rn.f32 	%f847, %f770, %f774, %f758;
	fma.rn.f32 	%f846, %f770, %f775, %f759;
	fma.rn.f32 	%f845, %f770, %f776, %f760;
	fma.rn.f32 	%f844, %f770, %f777, %f761;
	fma.rn.f32 	%f843, %f770, %f778, %f762;
	bar.sync 	0;
	add.s32 	%r69, %r69, 1;
	setp.eq.s32 	%p2, %r69, 0;
	add.s32 	%r68, %r68, 8;
	shl.b32 	%r50, %r65, 3;
	add.s32 	%r67, %r67, %r50;
	@%p2 bra 	$L__BB3_3;
	bra.uni 	$L__BB3_2;
$L__BB3_3:
	ld.param.u32 	%r66, [_Z37sgemm_t_8x8_sliced_k_f32x4_bcf_kernelILi128ELi128ELi8ELi8ELi8ELi0EEvPfS0_S0_iii_param_4];
	ld.param.u64 	%rd24, [_Z37sgemm_t_8x8_sliced_k_f32x4_bcf_kernelILi128ELi128ELi8ELi8ELi8ELi0EEvPfS0_S0_iii_param_2];
	cvta.to.global.u64 	%rd10, %rd24;
	mov.u32 	%r51, %tid.y;
	shl.b32 	%r52, %r51, 2;
	mov.u32 	%r53, %ctaid.y;
	shl.b32 	%r54, %r53, 7;
	add.s32 	%r55, %r54, %r52;
	mov.u32 	%r56, %tid.x;
	shl.b32 	%r57, %r56, 2;
	mov.u32 	%r58, %ctaid.x;
	shl.b32 	%r59, %r58, 7;
	add.s32 	%r60, %r59, %r57;
	mad.lo.s32 	%r61, %r55, %r66, %r60;
	mul.wide.s32 	%rd11, %r61, 4;
	add.s64 	%rd12, %rd10, %rd11;
	st.global.v4.f32 	[%rd12], {%f906, %f905, %f904, %f903};
	st.global.v4.f32 	[%rd12+256], {%f902, %f901, %f900, %f899};
	mul.wide.s32 	%rd13, %r66, 4;
	add.s64 	%rd14, %rd12, %rd13;
	st.global.v4.f32 	[%rd14], {%f898, %f897, %f896, %f895};
	st.global.v4.f32 	[%rd14+256], {%f894, %f893, %f892, %f891};
	add.s64 	%rd15, %rd14, %rd13;
	st.global.v4.f32 	[%rd15], {%f890, %f889, %f888, %f887};
	st.global.v4.f32 	[%rd15+256], {%f886, %f885, %f884, %f883};
	add.s64 	%rd16, %rd15, %rd13;
	st.global.v4.f32 	[%rd16], {%f882, %f881, %f880, %f879};
	st.global.v4.f32 	[%rd16+256], {%f878, %f877, %f876, %f875};
	add.s32 	%r62, %r55, 64;
	mad.lo.s32 	%r63, %r62, %r66, %r60;
	mul.wide.s32 	%rd17, %r63, 4;
	add.s64 	%rd18, %rd10, %rd17;
	st.global.v4.f32 	[%rd18], {%f874, %f873, %f872, %f871};
	st.global.v4.f32 	[%rd18+256], {%f870, %f869, %f868, %f867};
	add.s64 	%rd19, %rd18, %rd13;
	st.global.v4.f32 	[%rd19], {%f866, %f865, %f864, %f863};
	st.global.v4.f32 	[%rd19+256], {%f862, %f861, %f860, %f859};
	add.s64 	%rd20, %rd19, %rd13;
	st.global.v4.f32 	[%rd20], {%f858, %f857, %f856, %f855};
	st.global.v4.f32 	[%rd20+256], {%f854, %f853, %f852, %f851};
	add.s64 	%rd21, %rd20, %rd13;
	st.global.v4.f32 	[%rd21], {%f850, %f849, %f848, %f847};
	st.global.v4.f32 	[%rd21+256], {%f846, %f845, %f844, %f843};
	ret;

}
	// .globl	_Z37sgemm_t_8x8_sliced_k_f32x4_bcf_kernelILi128ELi128ELi8ELi8ELi8ELi4EEvPfS0_S0_iii
.visible .entry _Z37sgemm_t_8x8_sliced_k_f32x4_bcf_kernelILi128ELi128ELi8ELi8ELi8ELi4EEvPfS0_S0_iii(
	.param .u64 .ptr .align 1 _Z37sgemm_t_8x8_sliced_k_f32x4_bcf_kernelILi128ELi128ELi8ELi8ELi8ELi4EEvPfS0_S0_iii_param_0,
	.param .u64 .ptr .align 1 _Z37sgemm_t_8x8_sliced_k_f32x4_bcf_kernelILi128ELi128ELi8ELi8ELi8ELi4EEvPfS0_S0_iii_param_1,
	.param .u64 .ptr .align 1 _Z37sgemm_t_8x8_sliced_k_f32x4_bcf_kernelILi128ELi128ELi8ELi8ELi8ELi4EEvPfS0_S0_iii_param_2,
	.param .u32 _Z37sgemm_t_8x8_sliced_k_f32x4_bcf_kernelILi128ELi128ELi8ELi8ELi8ELi4EEvPfS0_S0_iii_param_3,
	.param .u32 _Z37sgemm_t_8x8_sliced_k_f32x4_bcf_kernelILi128ELi128ELi8ELi8ELi8ELi4EEvPfS0_S0_iii_param_4,
	.param .u32 _Z37sgemm_t_8x8_sliced_k_f32x4_bcf_kernelILi128ELi128ELi8ELi8ELi8ELi4EEvPfS0_S0_iii_param_5
)
{
	.reg .pred 	%p<3>;
	.reg .b32 	%r<70>;
	.reg .b32 	%f<907>;
	.reg .b64 	%rd<25>;
	// demoted variable
	.shared .align 4 .b8 _ZZ37sgemm_t_8x8_sliced_k_f32x4_bcf_kernelILi128ELi128ELi8ELi8ELi8ELi4EEvPfS0_S0_iiiE3s_a[4224];
	// demoted variable
	.shared .align 4 .b8 _ZZ37sgemm_t_8x8_sliced_k_f32x4_bcf_kernelILi128ELi128ELi8ELi8ELi8ELi4EEvPfS0_S0_iiiE3s_b[4224];
	ld.param.u32 	%r15, [_Z37sgemm_t_8x8_sliced_k_f32x4_bcf_kernelILi128ELi128ELi8ELi8ELi8ELi4EEvPfS0_S0_iii_param_5];
	mov.u32 	%r1, %tid.x;
	mov.u32 	%r2, %tid.y;
	mov.u32 	%r16, %ctaid.y;
	shl.b32 	%r3, %r16, 7;
	mov.u32 	%r17, %ctaid.x;
	shl.b32 	%r4, %r17, 7;
	setp.lt.s32 	%p1, %r15, 1;
	mov.f32 	%f843, 0f00000000;
	mov.f32 	%f844, %f843;
	mov.f32 	%f845, %f843;
	mov.f32 	%f846, %f843;
	mov.f32 	%f847, %f843;
	mov.f32 	%f848, %f843;
	mov.f32 	%f849, %f843;
	mov.f32 	%f850, %f843;
	mov.f32 	%f851, %f843;
	mov.f32 	%f852, %f843;
	mov.f32 	%f853, %f843;
	mov.f32 	%f854, %f843;
	mov.f32 	%f855, %f843;
	mov.f32 	%f856, %f843;
	mov.f32 	%f857, %f843;
	mov.f32 	%f858, %f843;
	mov.f32 	%f859, %f843;
	mov.f32 	%f860, %f843;
	mov.f32 	%f861, %f843;
	mov.f32 	%f862, %f843;
	mov.f32 	%f863, %f843;
	mov.f32 	%f864, %f843;
	mov.f32 	%f865, %f843;
	mov.f32 	%f866, %f843;
	mov.f32 	%f867, %f843;
	mov.f32 	%f868, %f843;
	mov.f32 	%f869, %f843;
	mov.f32 	%f870, %f843;
	mov.f32 	%f871, %f843;
	mov.f32 	%f872, %f843;
	mov.f32 	%f873, %f843;
	mov.f32 	%f874, %f843;
	mov.f32 	%f875, %f843;
	mov.f32 	%f876, %f843;
	mov.f32 	%f877, %f843;
	mov.f32 	%f878, %f843;
	mov.f32 	%f879, %f843;
	mov.f32 	%f880, %f843;
	mov.f32 	%f881, %f843;
	mov.f32 	%f882, %f843;
	mov.f32 	%f883, %f843;
	mov.f32 	%f884, %f843;
	mov.f32 	%f885, %f843;
	mov.f32 	%f886, %f843;
	mov.f32 	%f887, %f843;
	mov.f32 	%f888, %f843;
	mov.f32 	%f889, %f843;
	mov.f32 	%f890, %f843;
	mov.f32 	%f891, %f843;
	mov.f32 	%f892, %f843;
	mov.f32 	%f893, %f843;
	mov.f32 	%f894, %f843;
	mov.f32 	%f895, %f843;
	mov.f32 	%f896, %f843;
	mov.f32 	%f897, %f843;
	mov.f32 	%f898, %f843;
	mov.f32 	%f899, %f843;
	mov.f32 	%f900, %f843;
	mov.f32 	%f901, %f843;
	mov.f32 	%f902, %f843;
	mov.f32 	%f903, %f843;
	mov.f32 	%f904, %f843;
	mov.f32 	%f905, %f843;
	mov.f32 	%f906, %f843;
	@%p1 bra 	$L__BB4_3;
	ld.param.u32 	%r64, [_Z37sgemm_t_8x8_sliced_k_f32x4_bcf_kernelILi128ELi128ELi8ELi8ELi8ELi4EEvPfS0_S0_iii_param_4];
	mov.u32 	%r18, %ntid.x;
	mad.lo.s32 	%r19, %r2, %r18, %r1;
	shr.u32 	%r20, %r19, 1;
	shl.b32 	%r21, %r19, 2;
	shr.u32 	%r22, %r19, 5;
	and.b32  	%r23, %r21, 124;
	add.s32 	%r24, %r15, 7;
	shr.u32 	%r25, %r24, 3;
	and.b32  	%r26, %r21, 4;
	add.s32 	%r27, %r3, %r20;
	neg.s32 	%r69, %r25;
	mad.lo.s32 	%r68, %r15, %r27, %r26;
	mad.lo.s32 	%r28, %r64, %r22, %r4;
	add.s32 	%r67, %r28, %r23;
	mov.f32 	%f843, 0f00000000;
$L__BB4_2:
	ld.param.u32 	%r65, [_Z37sgemm_t_8x8_sliced_k_f32x4_bcf_kernelILi128ELi128ELi8ELi8ELi8ELi4EEvPfS0_S0_iii_param_4];
	ld.param.u64 	%rd23, [_Z37sgemm_t_8x8_sliced_k_f32x4_bcf_kernelILi128ELi128ELi8ELi8ELi8ELi4EEvPfS0_S0_iii_param_1];
	ld.param.u64 	%rd22, [_Z37sgemm_t_8x8_sliced_k_f32x4_bcf_kernelILi128ELi128ELi8ELi8ELi8ELi4EEvPfS0_S0_iii_param_0];
	mul.wide.s32 	%rd4, %r68, 4;
	cvta.to.global.u64 	%rd5, %rd22;
	add.s64 	%rd6, %rd5, %rd4;
	ld.global.v4.f32 	{%f195, %f196, %f197, %f198}, [%rd6];
	cvta.to.global.u64 	%rd7, %rd23;
	mul.wide.s32 	%rd8, %r67, 4;
	add.s64 	%rd9, %rd7, %rd8;
	ld.global.v4.f32 	{%f199, %f200, %f201, %f202}, [%rd9];
	mov.u32 	%r29, %tid.y;
	mov.u32 	%r30, %ntid.x;
	mov.u32 	%r31, %tid.x;
	mad.lo.s32 	%r32, %r29, %r30, %r31;
	shl.b32 	%r33, %r32, 2;
	and.b32  	%r34, %r33, 4;
	mov.u32 	%r35, _ZZ37sgemm_t_8x8_sliced_k_f32x4_bcf_kernelILi128ELi128ELi8ELi8ELi8ELi4EEvPfS0_S0_iiiE3s_a;
	mad.lo.s32 	%r36, %r34, 528, %r35;
	shl.b32 	%r37, %r32, 1;
	and.b32  	%r38, %r37, -4;
	add.s32 	%r39, %r36, %r38;
	st.shared.f32 	[%r39], %f195;
	st.shared.f32 	[%r39+528], %f196;
	st.shared.f32 	[%r39+1056], %f197;
	st.shared.f32 	[%r39+1584], %f198;
	shr.u32 	%r40, %r32, 5;
	mov.u32 	%r41, _ZZ37sgemm_t_8x8_sliced_k_f32x4_bcf_kernelILi128ELi128ELi8ELi8ELi8ELi4EEvPfS0_S0_iiiE3s_b;
	mad.lo.s32 	%r42, %r40, 528, %r41;
	shl.b32 	%r43, %r32, 4;
	and.b32  	%r44, %r43, 496;
	add.s32 	%r45, %r42, %r44;
	st.shared.v4.f32 	[%r45], {%f199, %f200, %f201, %f202};
	bar.sync 	0;
	shl.b32 	%r46, %r29, 4;
	add.s32 	%r47, %r35, %r46;
	ld.shared.v4.f32 	{%f203, %f204, %f205, %f206}, [%r47];
	ld.shared.v4.f32 	{%f207, %f208, %f209, %f210}, [%r47+256];
	shl.b32 	%r48, %r31, 4;
	add.s32 	%r49, %r41, %r48;
	ld.shared.v4.f32 	{%f211, %f212, %f213, %f214}, [%r49];
	ld.shared.v4.f32 	{%f215, %f216, %f217, %f218}, [%r49+256];
	fma.rn.f32 	%f219, %f203, %f211, %f906;
	fma.rn.f32 	%f220, %f203, %f212, %f905;
	fma.rn.f32 	%f221, %f203, %f213, %f904;
	fma.rn.f32 	%f222, %f203, %f214, %f903;
	fma.rn.f32 	%f223, %f203, %f215, %f902;
	fma.rn.f32 	%f224, %f203, %f216, %f901;
	fma.rn.f32 	%f225, %f203, %f217, %f900;
	fma.rn.f32 	%f226, %f203, %f218, %f899;
	fma.rn.f32 	%f227, %f204, %f211, %f898;
	fma.rn.f32 	%f228, %f204, %f212, %f897;
	fma.rn.f32 	%f229, %f204, %f213, %f896;
	fma.rn.f32 	%f230, %f204, %f214, %f895;
	fma.rn.f32 	%f231, %f204, %f215, %f894;
	fma.rn.f32 	%f232, %f204, %f216, %f893;
	fma.rn.f32 	%f233, %f204, %f217, %f892;
	fma.rn.f32 	%f234, %f204, %f218, %f891;
	fma.rn.f32 	%f235, %f205, %f211, %f890;
	fma.rn.f32 	%f236, %f205, %f212, %f889;
	fma.rn.f32 	%f237, %f205, %f213, %f888;
	fma.rn.f32 	%f238, %f205, %f214, %f887;
	fma.rn.f32 	%f239, %f205, %f215, %f886;
	fma.rn.f32 	%f240, %f205, %f216, %f885;
	fma.rn.f32 	%f241, %f205, %f217, %f884;
	fma.rn.f32 	%f242, %f205, %f218, %f883;
	fma.rn.f32 	%f243, %f206, %f211, %f882;
	fma.rn.f32 	%f244, %f206, %f212, %f881;
	fma.rn.f32 	%f245, %f206, %f213, %f880;
	fma.rn.f32 	%f246, %f206, %f214, %f879;
	fma.rn.f32 	%f247, %f206, %f215, %f878;
	fma.rn.f32 	%f248, %f206, %f216, %f877;
	fma.rn.f32 	%f249, %f206, %f217, %f876;
	fma.rn.f32 	%f250, %f206, %f218, %f875;
	fma.rn.f32 	%f251, %f207, %f211, %f874;
	fma.rn.f32 	%f252, %f207, %f212, %f873;
	fma.rn.f32 	%f253, %f207, %f213, %f872;
	fma.rn.f32 	%f254, %f207, %f214, %f871;
	fma.rn.f32 	%f255, %f207, %f215, %f870;
	fma.rn.f32 	%f256, %f207, %f216, %f869;
	fma.rn.f32 	%f257, %f207, %f217, %f868;
	fma.rn.f32 	%f258, %f207, %f218, %f867;
	fma.rn.f32 	%f259, %f208, %f211, %f866;
	fma.rn.f32 	%f260, %f208, %f212, %f865;
	fma.rn.f32 	%f261, %f208, %f213, %f864;
	fma.rn.f32 	%f262, %f208, %f214, %f863;
	fma.rn.f32 	%f263, %f208, %f215, %f862;
	fma.rn.f32 	%f264, %f208, %f216, %f861;
	fma.rn.f32 	%f265, %f208, %f217, %f860;
	fma.rn.f32 	%f266, %f208, %f218, %f859;
	fma.rn.f32 	%f267, %f209, %f211, %f858;
	fma.rn.f32 	%f268, %f209, %f212, %f857;
	fma.rn.f32 	%f269, %f209, %f213, %f856;
	fma.rn.f32 	%f270, %f209, %f214, %f855;
	fma.rn.f32 	%f271, %f209, %f215, %f854;
	fma.rn.f32 	%f272, %f209, %f216, %f853;
	fma.rn.f32 	%f273, %f209, %f217, %f852;
	fma.rn.f32 	%f274, %f209, %f218, %f851;
	fma.rn.f32 	%f275, %f210, %f211, %f850;
	fma.rn.f32 	%f276, %f210, %f212, %f849;
	fma.rn.f32 	%f277, %f210, %f213, %f848;
	fma.rn.f32 	%f278, %f210, %f214, %f847;
	fma.rn.f32 	%f279, %f210, %f215, %f846;
	fma.rn.f32 	%f280, %f210, %f216, %f845;
	fma.rn.f32 	%f281, %f210, %f217, %f844;
	fma.rn.f32 	%f282, %f210, %f218, %f843;
	ld.shared.v4.f32 	{%f283, %f284, %f285, %f286}, [%r47+528];
	ld.shared.v4.f32 	{%f287, %f288, %f289, %f290}, [%r47+784];
	ld.shared.v4.f32 	{%f291, %f292, %f293, %f294}, [%r49+528];
	ld.shared.v4.f32 	{%f295, %f296, %f297, %f298}, [%r49+784];
	fma.rn.f32 	%f299, %f283, %f291, %f219;
	fma.rn.f32 	%f300, %f283, %f292, %f220;
	fma.rn.f32 	%f301, %f283, %f293, %f221;
	fma.rn.f32 	%f302, %f283, %f294, %f222;
	fma.rn.f32 	%f303, %f283, %f295, %f223;
	fma.rn.f32 	%f304, %f283, %f296, %f224;
	fma.rn.f32 	%f305, %f283, %f297, %f225;
	fma.rn.f32 	%f306, %f283, %f298, %f226;
	fma.rn.f32 	%f307, %f284, %f291, %f227;
	fma.rn.f32 	%f308, %f284, %f292, %f228;
	fma.rn.f32 	%f309, %f284, %f293, %f229;
	fma.rn.f32 	%f310, %f284, %f294, %f230;
	fma.rn.f32 	%f311, %f284, %f295, %f231;
	fma.rn.f32 	%f312, %f284, %f296, %f232;
	fma.rn.f32 	%f313, %f284, %f297, %f233;
	fma.rn.f32 	%f314, %f284, %f298, %f234;
	fma.rn.f32 	%f315, %f285, %f291, %f235;
	fma.rn.f32 	%f316, %f285, %f292, %f236;
	fma.rn.f32 	%f317, %f285, %f293, %f237;
	fma.rn.f32 	%f318, %f285, %f294, %f238;
	fma.rn.f32 	%f319, %f285, %f295, %f239;
	fma.rn.f32 	%f320, %f285, %f296, %f240;
	fma.rn.f32 	%f321, %f285, %f297, %f241;
	fma.rn.f32 	%f322, %f285, %f298, %f242;
	fma.rn.f32 	%f323, %f286, %f291, %f243;
	fma.rn.f32 	%f324, %f286, %f292, %f244;
	fma.rn.f32 	%f325, %f286, %f293, %f245;
	fma.rn.f32 	%f326, %f286, %f294, %f246;
	fma.rn.f32 	%f327, %f286, %f295, %f247;
	fma.rn.f32 	%f328, %f286, %f296, %f248;
	fma.rn.f32 	%f329, %f286, %f297, %f249;
	fma.rn.f32 	%f330, %f286, %f298, %f250;
	fma.rn.f32 	%f331, %f287, %f291, %f251;
	fma.rn.f32 	%f332, %f287, %f292, %f252;
	fma.rn.f32 	%f333, %f287, %f293, %f253;
	fma.rn.f32 	%f334, %f287, %f294, %f254;
	fma.rn.f32 	%f335, %f287, %f295, %f255;
	fma.rn.f32 	%f336, %f287, %f296, %f256;
	fma.rn.f32 	%f337, %f287, %f297, %f257;
	fma.rn.f32 	%f338, %f287, %f298, %f258;
	fma.rn.f32 	%f339, %f288, %f291, %f259;
	fma.rn.f32 	%f340, %f288, %f292, %f260;
	fma.rn.f32 	%f341, %f288, %f293, %f261;
	fma.rn.f32 	%f342, %f288, %f294, %f262;
	fma.rn.f32 	%f343, %f288, %f295, %f263;
	fma.rn.f32 	%f344, %f288, %f296, %f264;
	fma.rn.f32 	%f345, %f288, %f297, %f265;
	fma.rn.f32 	%f346, %f288, %f298, %f266;
	fma.rn.f32 	%f347, %f289, %f291, %f267;
	fma.rn.f32 	%f348, %f289, %f292, %f268;
	fma.rn.f32 	%f349, %f289, %f293, %f269;
	fma.rn.f32 	%f350, %f289, %f294, %f270;
	fma.rn.f32 	%f351, %f289, %f295, %f271;
	fma.rn.f32 	%f352, %f289, %f296, %f272;
	fma.rn.f32 	%f353, %f289, %f297, %f273;
	fma.rn.f32 	%f354, %f289, %f298, %f274;
	fma.rn.f32 	%f355, %f290, %f291, %f275;
	fma.rn.f32 	%f356, %f290, %f292, %f276;
	fma.rn.f32 	%f357, %f290, %f293, %f277;
	fma.rn.f32 	%f358, %f290, %f294, %f278;
	fma.rn.f32 	%f359, %f290, %f295, %f279;
	fma.rn.f32 	%f360, %f290, %f296, %f280;
	fma.rn.f32 	%f361, %f290, %f297, %f281;
	fma.rn.f32 	%f362, %f290, %f298, %f282;
	ld.shared.v4.f32 	{%f363, %f364, %f365, %f366}, [%r47+1056];
	ld.shared.v4.f32 	{%f367, %f368, %f369, %f370}, [%r47+1312];
	ld.shared.v4.f32 	{%f371, %f372, %f373, %f374}, [%r49+1056];
	ld.shared.v4.f32 	{%f375, %f376, %f377, %f378}, [%r49+1312];
	fma.rn.f32 	%f379, %f363, %f371, %f299;
	fma.rn.f32 	%f380, %f363, %f372, %f300;
	fma.rn.f32 	%f381, %f363, %f373, %f301;
	fma.rn.f32 	%f382, %f363, %f374, %f302;
	fma.rn.f32 	%f383, %f363, %f375, %f303;
	fma.rn.f32 	%f384, %f363, %f376, %f304;
	fma.rn.f32 	%f385, %f363, %f377, %f305;
	fma.rn.f32 	%f386, %f363, %f378, %f306;
	fma.rn.f32 	%f387, %f364, %f371, %f307;
	fma.rn.f32 	%f388, %f364, %f372, %f308;
	fma.rn.f32 	%f389, %f364, %f373, %f309;
	fma.rn.f32 	%f390, %f364, %f374, %f310;
	fma.rn.f32 	%f391, %f364, %f375, %f311;
	fma.rn.f32 	%f392, %f364, %f376, %f312;
	fma.rn.f32 	%f393, %f364, %f377, %f313;
	fma.rn.f32 	%f394, %f364, %f378, %f314;
	fma.rn.f32 	%f395, %f365, %f371, %f315;
	fma.rn.f32 	%f396, %f365, %f372, %f316;
	fma.rn.f32 	%f397, %f365, %f373, %f317;
	fma.rn.f32 	%f398, %f365, %f374, %f318;
	fma.rn.f32 	%f399, %f365, %f375, %f319;
	fma.rn.f32 	%f400, %f365, %f376, %f320;
	fma.rn.f32 	%f401, %f365, %f377, %f321;
	fma.rn.f32 	%f402, %f365, %f378, %f322;
	fma.rn.f32 	%f403, %f366, %f371, %f323;
	fma.rn.f32 	%f404, %f366, %f372, %f324;
	fma.rn.f32 	%f405, %f366, %f373, %f325;
	fma.rn.f32 	%f406, %f366, %f374, %f326;
	fma.rn.f32 	%f407, %f366, %f375, %f327;
	fma.rn.f32 	%f408, %f366, %f376, %f328;
	fma.rn.f32 	%f409, %f366, %f377, %f329;
	fma.rn.f32 	%f410, %f366, %f378, %f330;
	fma.rn.f32 	%f411, %f367, %f371, %f331;
	fma.rn.f32 	%f412, %f367, %f372, %f332;
	fma.rn.f32 	%f413, %f367, %f373, %f333;
	fma.rn.f32 	%f414, %f367, %f374, %f334;
	fma.rn.f32 	%f415, %f367, %f375, %f335;
	fma.rn.f32 	%f416, %f367, %f376, %f336;
	fma.rn.f32 	%f417, %f367, %f377, %f337;
	fma.rn.f32 	%f418, %f367, %f378, %f338;
	fma.rn.f32 	%f419, %f368, %f371, %f339;
	fma.rn.f32 	%f420, %f368, %f372, %f340;
	fma.rn.f32 	%f421, %f368, %f373, %f341;
	fma.rn.f32 	%f422, %f368, %f374, %f342;
	fma.rn.f32 	%f423, %f368, %f375, %f343;
	fma.rn.f32 	%f424, %f368, %f376, %f344;
	fma.rn.f32 	%f425, %f368, %f377, %f345;
	fma.rn.f32 	%f426, %f368, %f378, %f346;
	fma.rn.f32 	%f427, %f369, %f371, %f347;
	fma.rn.f32 	%f428, %f369, %f372, %f348;
	fma.rn.f32 	%f429, %f369, %f373, %f349;
	fma.rn.f32 	%f430, %f369, %f374, %f350;
	fma.rn.f32 	%f431, %f369, %f375, %f351;
	fma.rn.f32 	%f432, %f369, %f376, %f352;
	fma.rn.f32 	%f433, %f369, %f377, %f353;
	fma.rn.f32 	%f434, %f369, %f378, %f354;
	fma.rn.f32 	%f435, %f370, %f371, %f355;
	fma.rn.f32 	%f436, %f370, %f372, %f356;
	fma.rn.f32 	%f437, %f370, %f373, %f357;
	fma.rn.f32 	%f438, %f370, %f374, %f358;
	fma.rn.f32 	%f439, %f370, %f375, %f359;
	fma.rn.f32 	%f440, %f370, %f376, %f360;
	fma.rn.f32 	%f441, %f370, %f377, %f361;
	fma.rn.f32 	%f442, %f370, %f378, %f362;
	ld.shared.v4.f32 	{%f443, %f444, %f445, %f446}, [%r47+1584];
	ld.shared.v4.f32 	{%f447, %f448, %f449, %f450}, [%r47+1840];
	ld.shared.v4.f32 	{%f451, %f452, %f453, %f454}, [%r49+1584];
	ld.shared.v4.f32 	{%f455, %f456, %f457, %f458}, [%r49+1840];
	fma.rn.f32 	%f459, %f443, %f451, %f379;
	fma.rn.f32 	%f460, %f443, %f452, %f380;
	fma.rn.f32 	%f461, %f443, %f453, %f381;
	fma.rn.f32 	%f462, %f443, %f454, %f382;
	fma.rn.f32 	%f463, %f443, %f455, %f383;
	fma.rn.f32 	%f464, %f443, %f456, %f384;
	fma.rn.f32 	%f465, %f443, %f457, %f385;
	fma.rn.f32 	%f466, %f443, %f458, %f386;
	fma.rn.f32 	%f467, %f444, %f451, %f387;
	fma.rn.f32 	%f468, %f444, %f452, %f388;
	fma.rn.f32 	%f469, %f444, %f453, %f389;
	fma.rn.f32 	%f470, %f444, %f454, %f390;
	fma.rn.f32 	%f471, %f444, %f455, %f391;
	fma.rn.f32 	%f472, %f444, %f456, %f392;
	fma.rn.f32 	%f473, %f444, %f457, %f393;
	fma.rn.f32 	%f474, %f444, %f458, %f394;
	fma.rn.f32 	%f475, %f445, %f451, %f395;
	fma.rn.f32 	%f476, %f445, %f452, %f396;
	fma.rn.f32 	%f477, %f445, %f453, %f397;
	fma.rn.f32 	%f478, %f445, %f454, %f398;
	fma.rn.f32 	%f479, %f445, %f455, %f399;
	fma.rn.f32 	%f480, %f445, %f456, %f400;
	fma.rn.f32 	%f481, %f445, %f457, %f401;
	fma.rn.f32 	%f482, %f445, %f458, %f402;
	fma.rn.f32 	%f483, %f446, %f451, %f403;
	fma.rn.f32 	%f484, %f446, %f452, %f404;
	fma.rn.f32 	%f485, %f446, %f453, %f405;
	fma.rn.f32 	%f486, %f446, %f454, %f406;
	fma.rn.f32 	%f487, %f446, %f455, %f407;
	fma.rn.f32 	%f488, %f446, %f456, %f408;
	fma.rn.f32 	%f489, %f446, %f457, %f409;
	fma.rn.f32 	%f490, %f446, %f458, %f410;
	fma.rn.f32 	%f491, %f447, %f451, %f411;
	fma.rn.f32 	%f492, %f447, %f452, %f412;
	fma.rn.f32 	%f493, %f447, %f453, %f413;
	fma.rn.f32 	%f494, %f447, %f454, %f414;
	fma.rn.f32 	%f495, %f447, %f455, %f415;
	fma.rn.f32 	%f496, %f447, %f456, %f416;
	fma.rn.f32 	%f497, %f447, %f457, %f417;
	fma.rn.f32 	%f498, %f447, %f458, %f418;
	fma.rn.f32 	%f499, %f448, %f451, %f419;
	fma.rn.f32 	%f500, %f448, %f452, %f420;
	fma.rn.f32 	%f501, %f448, %f453, %f421;
	fma.rn.f32 	%f502, %f448, %f454, %f422;
	fma.rn.f32 	%f503, %f448, %f455, %f423;
	fma.rn.f32 	%f504, %f448, %f456, %f424;
	fma.rn.f32 	%f505, %f448, %f457, %f425;
	fma.rn.f32 	%f506, %f448, %f458, %f426;
	fma.rn.f32 	%f507, %f449, %f451, %f427;
	fma.rn.f32 	%f508, %f449, %f452, %f428;
	fma.rn.f32 	%f509, %f449, %f453, %f429;
	fma.rn.f32 	%f510, %f449, %f454, %f430;
	fma.rn.f32 	%f511, %f449, %f455, %f431;
	fma.rn.f32 	%f512, %f449, %f456, %f432;
	fma.rn.f32 	%f513, %f449, %f457, %f433;
	fma.rn.f32 	%f514, %f449, %f458, %f434;
	fma.rn.f32 	%f515, %f450, %f451, %f435;
	fma.rn.f32 	%f516, %f450, %f452, %f436;
	fma.rn.f32 	%f517, %f450, %f453, %f437;
	fma.rn.f32 	%f518, %f450, %f454, %f438;
	fma.rn.f32 	%f519, %f450, %f455, %f439;
	fma.rn.f32 	%f520, %f450, %f456, %f440;
	fma.rn.f32 	%f521, %f450, %f457, %f441;
	fma.rn.f32 	%f522, %f450, %f458, %f442;
	ld.shared.v4.f32 	{%f523, %f524, %f525, %f526}, [%r47+2112];
	ld.shared.v4.f32 	{%f527, %f528, %f529, %f530}, [%r47+2368];
	ld.shared.v4.f32 	{%f531, %f532, %f533, %f534}, [%r49+2112];
	ld.shared.v4.f32 	{%f535, %f536, %f537, %f538}, [%r49+2368];
	fma.rn.f32 	%f539, %f523, %f531, %f459;
	fma.rn.f32 	%f540, %f523, %f532, %f460;
	fma.rn.f32 	%f541, %f523, %f533, %f461;
	fma.rn.f32 	%f542, %f523, %f534, %f462;
	fma.rn.f32 	%f543, %f523, %f535, %f463;
	fma.rn.f32 	%f544, %f523, %f536, %f464;
	fma.rn.f32 	%f545, %f523, %f537, %f465;
	fma.rn.f32 	%f546, %f523, %f538, %f466;
	fma.rn.f32 	%f547, %f524, %f531, %f467;
	fma.rn.f32 	%f548, %f524, %f532, %f468;
	fma.rn.f32 	%f549, %f524, %f533, %f469;
	fma.rn.f32 	%f550, %f524, %f534, %f470;
	fma.rn.f32 	%f551, %f524, %f535, %f471;
	fma.rn.f32 	%f552, %f524, %f536, %f472;
	fma.rn.f32 	%f553, %f524, %f537, %f473;
	fma.rn.f32 	%f554, %f524, %f538, %f474;
	fma.rn.f32 	%f555, %f525, %f531, %f475;
	fma.rn.f32 	%f556, %f525, %f532, %f476;
	fma.rn.f32 	%f557, %f525, %f533, %f477;
	fma.rn.f32 	%f558, %f525, %f534, %f478;
	fma.rn.f32 	%f559, %f525, %f535, %f479;
	fma.rn.f32 	%f560, %f525, %f536, %f480;
	fma.rn.f32 	%f561, %f525, %f537, %f481;
	fma.rn.f32 	%f562, %f525, %f538, %f482;
	fma.rn.f32 	%f563, %f526, %f531, %f483;
	fma.rn.f32 	%f564, %f526, %f532, %f484;
	fma.rn.f32 	%f565, %f526, %f533, %f485;
	fma.rn.f32 	%f566, %f526, %f534, %f486;
	fma.rn.f32 	%f567, %f526, %f535, %f487;
	fma.rn.f32 	%f568, %f526, %f536, %f488;
	fma.rn.f32 	%f569, %f526, %f537, %f489;
	fma.rn.f32 	%f570, %f526, %f538, %f490;
	fma.rn.f32 	%f571, %f527, %f531, %f491;
	fma.rn.f32 	%f572, %f527, %f532, %f492;
	fma.rn.f32 	%f573, %f527, %f533, %f493;
	fma.rn.f32 	%f574, %f527, %f534, %f494;
	fma.rn.f32 	%f575, %f527, %f535, %f495;
	fma.rn.f32 	%f576, %f527, %f536, %f496;
	fma.rn.f32 	%f577, %f527, %f537, %f497;
	fma.rn.f32 	%f578, %f527, %f538, %f498;
	fma.rn.f32 	%f579, %f528, %f531, %f499;
	fma.rn.f32 	%f580, %f528, %f532, %f500;
	fma.rn.f32 	%f581, %f528, %f533, %f501;
	fma.rn.f32 	%f582, %f528, %f534, %f502;
	fma.rn.f32 	%f583, %f528, %f535, %f503;
	fma.rn.f32 	%f584, %f528, %f536, %f504;
	fma.rn.f32 	%f585, %f528, %f537, %f505;
	fma.rn.f32 	%f586, %f528, %f538, %f506;
	fma.rn.f32 	%f587, %f529, %f531, %f507;
	fma.rn.f32 	%f588, %f529, %f532, %f508;
	fma.rn.f32 	%f589, %f529, %f533, %f509;
	fma.rn.f32 	%f590, %f529, %f534, %f510;
	fma.rn.f32 	%f591, %f529, %f535, %f511;
	fma.rn.f32 	%f592, %f529, %f536, %f512;
	fma.rn.f32 	%f593, %f529, %f537, %f513;
	fma.rn.f32 	%f594, %f529, %f538, %f514;
	fma.rn.f32 	%f595, %f530, %f531, %f515;
	fma.rn.f32 	%f596, %f530, %f532, %f516;
	fma.rn.f32 	%f597, %f530, %f533, %f517;
	fma.rn.f32 	%f598, %f530, %f534, %f518;
	fma.rn.f32 	%f599, %f530, %f535, %f519;
	fma.rn.f32 	%f600, %f530, %f536, %f520;
	fma.rn.f32 	%f601, %f530, %f537, %f521;
	fma.rn.f32 	%f602, %f530, %f538, %f522;
	ld.shared.v4.f32 	{%f603, %f604, %f605, %f606}, [%r47+2640];
	ld.shared.v4.f32 	{%f607, %f608, %f609, %f610}, [%r47+2896];
	ld.shared.v4.f32 	{%f611, %f612, %f613, %f614}, [%r49+2640];
	ld.shared.v4.f32 	{%f615, %f616, %f617, %f618}, [%r49+2896];
	fma.rn.f32 	%f619, %f603, %f611, %f539;
	fma.rn.f32 	%f620, %f603, %f612, %f540;
	fma.rn.f32 	%f621, %f603, %f613, %f541;
	fma.rn.f32 	%f622, %f603, %f614, %f542;
	fma.rn.f32 	%f623, %f603, %f615, %f543;
	fma.rn.f32 	%f624, %f603, %f616, %f544;
	fma.rn.f32 	%f625, %f603, %f617, %f545;
	fma.rn.f32 	%f626, %f603, %f618, %f546;
	fma.rn.f32 	%f627, %f604, %f611, %f547;
	fma.rn.f32 	%f628, %f604, %f612, %f548;
	fma.rn.f32 	%f629, %f604, %f613, %f549;
	fma.rn.f32 	%f630, %f604, %f614, %f550;
	fma.rn.f32 	%f631, %f604, %f615, %f551;
	fma.rn.f32 	%f632, %f604, %f616, %f552;
	fma.rn.f32 	%f633, %f604, %f617, %f553;
	fma.rn.f32 	%f634, %f604, %f618, %f554;
	fma.rn.f32 	%f635, %f605, %f611, %f555;
	fma.rn.f32 	%f636, %f605, %f612, %f556;
	fma.rn.f32 	%f637, %f605, %f613, %f557;
	fma.rn.f32 	%f638, %f605, %f614, %f558;
	fma.rn.f32 	%f639, %f605, %f615, %f559;
	fma.rn.f32 	%f640, %f605, %f616, %f560;
	fma.rn.f32 	%f641, %f605, %f617, %f561;
	fma.rn.f32 	%f642, %f605, %f618, %f562;
	fma.rn.f32 	%f643, %f606, %f611, %f563;
	fma.rn.f32 	%f644, %f606, %f612, %f564;
	fma.rn.f32 	%f645, %f606, %f613, %f565;
	fma.rn.f32 	%f646, %f606, %f614, %f566;
	fma.rn.f32 	%f647, %f606, %f615, %f567;
	fma.rn.f32 	%f648, %f606, %f616, %f568;
	fma.rn.f32 	%f649, %f606, %f617, %f569;
	fma.rn.f32 	%f650, %f606, %f618, %f570;
	fma.rn.f32 	%f651, %f607, %f611, %f571;
	fma.rn.f32 	%f652, %f607, %f612, %f572;
	fma.rn.f32 	%f653, %f607, %f613, %f573;
	fma.rn.f32 	%f654, %f607, %f614, %f574;
	fma.rn.f32 	%f655, %f607, %f615, %f575;
	fma.rn.f32 	%f656, %f607, %f616, %f576;
	fma.rn.f32 	%f657, %f607, %f617, %f577;
	fma.rn.f32 	%f658, %f607, %f618, %f578;
	fma.rn.f32 	%f659, %f608, %f611, %f579;
	fma.rn.f32 	%f660, %f608, %f612, %f580;
	fma.rn.f32 	%f661, %f608, %f613, %f581;
	fma.rn.f32 	%f662, %f608, %f614, %f582;
	fma.rn.f32 	%f663, %f608, %f615, %f583;
	fma.rn.f32 	%f664, %f608, %f616, %f584;
	fma.rn.f32 	%f665, %f608, %f617, %f585;
	fma.rn.f32 	%f666, %f608, %f618, %f586;
	fma.rn.f32 	%f667, %f609, %f611, %f587;
	fma.rn.f32 	%f668, %f609, %f612, %f588;
	fma.rn.f32 	%f669, %f609, %f613, %f589;
	fma.rn.f32 	%f670, %f609, %f614, %f590;
	fma.rn.f32 	%f671, %f609, %f615, %f591;
	fma.rn.f32 	%f672, %f609, %f616, %f592;
	fma.rn.f32 	%f673, %f609, %f617, %f593;
	fma.rn.f32 	%f674, %f609, %f618, %f594;
	fma.rn.f32 	%f675, %f610, %f611, %f595;
	fma.rn.f32 	%f676, %f610, %f612, %f596;
	fma.rn.f32 	%f677, %f610, %f613, %f597;
	fma.rn.f32 	%f678, %f610, %f614, %f598;
	fma.rn.f32 	%f679, %f610, %f615, %f599;
	fma.rn.f32 	%f680, %f610, %f616, %f600;
	fma.rn.f32 	%f681, %f610, %f617, %f601;
	fma.rn.f32 	%f682, %f610, %f618, %f602;
	ld.shared.v4.f32 	{%f683, %f684, %f685, %f686}, [%r47+3168];
	ld.shared.v4.f32 	{%f687, %f688, %f689, %f690}, [%r47+3424];
	ld.shared.v4.f32 	{%f691, %f692, %f693, %f694}, [%r49+3168];
	ld.shared.v4.f32 	{%f695, %f696, %f697, %f698}, [%r49+3424];
	fma.rn.f32 	%f699, %f683, %f691, %f619;
	fma.rn.f32 	%f700, %f683, %f692, %f620;
	fma.rn.f32 	%f701, %f683, %f693, %f621;
	fma.rn.f32 	%f702, %f683, %f694, %f622;
	fma.rn.f32 	%f703, %f683, %f695, %f623;
	fma.rn.f32 	%f704, %f683, %f696, %f624;
	fma.rn.f32 	%f705, %f683, %f697, %f625;
	fma.rn.f32 	%f706, %f683, %f698, %f626;
	fma.rn.f32 	%f707, %f684, %f691, %f627;
	fma.rn.f32 	%f708, %f684, %f692, %f628;
	fma.rn.f32 	%f709, %f684, %f693, %f629;
	fma.rn.f32 	%f710, %f684, %f694, %f630;
	fma.rn.f32 	%f711, %f684, %f695, %f631;
	fma.rn.f32 	%f712, %f684, %f696, %f632;
	fma.rn.f32 	%f713, %f684, %f697, %f633;
	fma.rn.f32 	%f714, %f684, %f698, %f634;
	fma.rn.f32 	%f715, %f685, %f691, %f635;
	fma.rn.f32 	%f716, %f685, %f692, %f636;
	fma.rn.f32 	%f717, %f685, %f693, %f637;
	fma.rn.f32 	%f718, %f685, %f694, %f638;
	fma.rn.f32 	%f719, %f685, %f695, %f639;
	fma.rn.f32 	%f720, %f685, %f696, %f640;
	fma.rn.f32 	%f721, %f685, %f697, %f641;
	fma.rn.f32 	%f722, %f685, %f698, %f642;
	fma.rn.f32 	%f723, %f686, %f691, %f643;
	fma.rn.f32 	%f724, %f686, %f692, %f644;
	fma.rn.f32 	%f725, %f686, %f693, %f645;
	fma.rn.f32 	%f726, %f686, %f694, %f646;
	fma.rn.f32 	%f727, %f686, %f695, %f647;
	fma.rn.f32 	%f728, %f686, %f696, %f648;
	fma.rn.f32 	%f729, %f686, %f697, %f649;
	fma.rn.f32 	%f730, %f686, %f698, %f650;
	fma.rn.f32 	%f731, %f687, %f691, %f651;
	fma.rn.f32 	%f732, %f687, %f692, %f652;
	fma.rn.f32 	%f733, %f687, %f693, %f653;
	fma.rn.f32 	%f734, %f687, %f694, %f654;
	fma.rn.f32 	%f735, %f687, %f695, %f655;
	fma.rn.f32 	%f736, %f687, %f696, %f656;
	fma.rn.f32 	%f737, %f687, %f697, %f657;
	fma.rn.f32 	%f738, %f687, %f698, %f658;
	fma.rn.f32 	%f739, %f688, %f691, %f659;
	fma.rn.f32 	%f740, %f688, %f692, %f660;
	fma.rn.f32 	%f741, %f688, %f693, %f661;
	fma.rn.f32 	%f742, %f688, %f694, %f662;
	fma.rn.f32 	%f743, %f688, %f695, %f663;
	fma.rn.f32 	%f744, %f688, %f696, %f664;
	fma.rn.f32 	%f745, %f688, %f697, %f665;
	fma.rn.f32 	%f746, %f688, %f698, %f666;
	fma.rn.f32 	%f747, %f689, %f691, %f667;
	fma.rn.f32 	%f748, %f689, %f692, %f668;
	fma.rn.f32 	%f749, %f689, %f693, %f669;
	fma.rn.f32 	%f750, %f689, %f694, %f670;
	fma.rn.f32 	%f751, %f689, %f695, %f671;
	fma.rn.f32 	%f752, %f689, %f696, %f672;
	fma.rn.f32 	%f753, %f689, %f697, %f673;
	fma.rn.f32 	%f754, %f689, %f698, %f674;
	fma.rn.f32 	%f755, %f690, %f691, %f675;
	fma.rn.f32 	%f756, %f690, %f692, %f676;
	fma.rn.f32 	%f757, %f690, %f693, %f677;
	fma.rn.f32 	%f758, %f690, %f694, %f678;
	fma.rn.f32 	%f759, %f690, %f695, %f679;
	fma.rn.f32 	%f760, %f690, %f696, %f680;
	fma.rn.f32 	%f761, %f690, %f697, %f681;
	fma.rn.f32 	%f762, %f690, %f698, %f682;
	ld.shared.v4.f32 	{%f763, %f764, %f765, %f766}, [%r47+3696];
	ld.shared.v4.f32 	{%f767, %f768, %f769, %f770}, [%r47+3952];
	ld.shared.v4.f32 	{%f771, %f772, %f773, %f774}, [%r49+3696];
	ld.shared.v4.f32 	{%f775, %f776, %f777, %f778}, [%r49+3952];
	fma.rn.f32 	%f906, %f763, %f771, %f699;
	fma.rn.f32 	%f905, %f763, %f772, %f700;
	fma.rn.f32 	%f904, %f763, %f773, %f701;
	fma.rn.f32 	%f903, %f763, %f774, %f702;
	fma.rn.f32 	%f902, %f763, %f775, %f703;
	fma.rn.f32 	%f901, %f763, %f776, %f704;
	fma.rn.f32 	%f900, %f763, %f777, %f705;
	fma.rn.f32 	%f899, %f763, %f778, %f706;
	fma.rn.f32 	%f898, %f764, %f771, %f707;
	fma.rn.f32 	%f897, %f764, %f772, %f708;
	fma.rn.f32 	%f896, %f764, %f773, %f709;
	fma.rn.f32 	%f895, %f764, %f774, %f710;
	fma.rn.f32 	%f894, %f764, %f775, %f711;
	fma.rn.f32 	%f893, %f764, %f776, %f712;
	fma.rn.f32 	%f892, %f764, %f777, %f713;
	fma.rn.f32 	%f891, %f764, %f778, %f714;
	fma.rn.f32 	%f890, %f765, %f771, %f715;
	fma.rn.f32 	%f889, %f765, %f772, %f716;
	fma.rn.f32 	%f888, %f765, %f773, %f717;
	fma.rn.f32 	%f887, %f765, %f774, %f718;
	fma.rn.f32 	%f886, %f765, %f775, %f719;
	fma.rn.f32 	%f885, %f765, %f776, %f720;
	fma.rn.f32 	%f884, %f765, %f777, %f721;
	fma.rn.f32 	%f883, %f765, %f778, %f722;
	fma.rn.f32 	%f882, %f766, %f771, %f723;
	fma.rn.f32 	%f881, %f766, %f772, %f724;
	fma.rn.f32 	%f880, %f766, %f773, %f725;
	fma.rn.f32 	%f879, %f766, %f774, %f726;
	fma.rn.f32 	%f878, %f766, %f775, %f727;
	fma.rn.f32 	%f877, %f766, %f776, %f728;
	fma.rn.f32 	%f876, %f766, %f777, %f729;
	fma.rn.f32 	%f875, %f766, %f778, %f730;
	fma.rn.f32 	%f874, %f767, %f771, %f731;
	fma.rn.f32 	%f873, %f767, %f772, %f732;
	fma.rn.f32 	%f872, %f767, %f773, %f733;
	fma.rn.f32 	%f871, %f767, %f774, %f734;
	fma.rn.f32 	%f870, %f767, %f775, %f735;
	fma.rn.f32 	%f869, %f767, %f776, %f736;
	fma.rn.f32 	%f868, %f767, %f777, %f737;
	fma.rn.f32 	%f867, %f767, %f778, %f738;
	fma.rn.f32 	%f866, %f768, %f771, %f739;
	fma.rn.f32 	%f865, %f768, %f772, %f740;
	fma.rn.f32 	%f864, %f768, %f773, %f741;
	fma.rn.f32 	%f863, %f768, %f774, %f742;
	fma.rn.f32 	%f862, %f768, %f775, %f743;
	fma.rn.f32 	%f861, %f768, %f776, %f744;
	fma.rn.f32 	%f860, %f768, %f777, %f745;
	fma.rn.f32 	%f859, %f768, %f778, %f746;
	fma.rn.f32 	%f858, %f769, %f771, %f747;
	fma.rn.f32 	%f857, %f769, %f772, %f748;
	fma.rn.f32 	%f856, %f769, %f773, %f749;
	fma.rn.f32 	%f855, %f769, %f774, %f750;
	fma.rn.f32 	%f854, %f769, %f775, %f751;
	fma.rn.f32 	%f853, %f769, %f776, %f752;
	fma.rn.f32 	%f852, %f769, %f777, %f753;
	fma.rn.f32 	%f851, %f769, %f778, %f754;
	fma.rn.f32 	%f850, %f770, %f771, %f755;
	fma.rn.f32 	%f849, %f770, %f772, %f756;
	fma.rn.f32 	%f848, %f770, %f773, %f757;
	fma.rn.f32 	%f847, %f770, %f774, %f758;
	fma.rn.f32 	%f846, %f770, %f775, %f759;
	fma.rn.f32 	%f845, %f770, %f776, %f760;
	fma.rn.f32 	%f844, %f770, %f777, %f761;
	fma.rn.f32 	%f843, %f770, %f778, %f762;
	bar.sync 	0;
	add.s32 	%r69, %r69, 1;
	setp.eq.s32 	%p2, %r69, 0;
	add.s32 	%r68, %r68, 8;
	shl.b32 	%r50, %r65, 3;
	add.s32 	%r67, %r67, %r50;
	@%p2 bra 	$L__BB4_3;
	bra.uni 	$L__BB4_2;
$L__BB4_3:
	ld.param.u32 	%r66, [_Z37sgemm_t_8x8_sliced_k_f32x4_bcf_kernelILi128ELi128ELi8ELi8ELi8ELi4EEvPfS0_S0_iii_param_4];
	ld.param.u64 	%rd24, [_Z37sgemm_t_8x8_sliced_k_f32x4_bcf_kernelILi128ELi128ELi8ELi8ELi8ELi4EEvPfS0_S0_iii_param_2];
	cvta.to.global.u64 	%rd10, %rd24;
	mov.u32 	%r51, %tid.y;
	shl.b32 	%r52, %r51, 2;
	mov.u32 	%r53, %ctaid.y;
	shl.b32 	%r54, %r53, 7;
	add.s32 	%r55, %r54, %r52;
	mov.u32 	%r56, %tid.x;
	shl.b32 	%r57, %r56, 2;
	mov.u32 	%r58, %ctaid.x;
	shl.b32 	%r59, %r58, 7;
	add.s32 	%r60, %r59, %r57;
	mad.lo.s32 	%r61, %r55, %r66, %r60;
	mul.wide.s32 	%rd11, %r61, 4;
	add.s64 	%rd12, %rd10, %rd11;
	st.global.v4.f32 	[%rd12], {%f906, %f905, %f904, %f903};
	st.global.v4.f32 	[%rd12+256], {%f902, %f901, %f900, %f899};
	mul.wide.s32 	%rd13, %r66, 4;
	add.s64 	%rd14, %rd12, %rd13;
	st.global.v4.f32 	[%rd14], {%f898, %f897, %f896, %f895};
	st.global.v4.f32 	[%rd14+256], {%f894, %f893, %f892, %f891};
	add.s64 	%rd15, %rd14, %rd13;
	st.global.v4.f32 	[%rd15], {%f890, %f889, %f888, %f887};
	st.global.v4.f32 	[%rd15+256], {%f886, %f885, %f884, %f883};
	add.s64 	%rd16, %rd15, %rd13;
	st.global.v4.f32 	[%rd16], {%f882, %f881, %f880, %f879};
	st.global.v4.f32 	[%rd16+256], {%f878, %f877, %f876, %f875};
	add.s32 	%r62, %r55, 64;
	mad.lo.s32 	%r63, %r62, %r66, %r60;
	mul.wide.s32 	%rd17, %r63, 4;
	add.s64 	%rd18, %rd10, %rd17;
	st.global.v4.f32 	[%rd18], {%f874, %f873, %f872, %f871};
	st.global.v4.f32 	[%rd18+256], {%f870, %f869, %f868, %f867};
	add.s64 	%rd19, %rd18, %rd13;
	st.global.v4.f32 	[%rd19], {%f866, %f865, %f864, %f863};
	st.global.v4.f32 	[%rd19+256], {%f862, %f861, %f860, %f859};
	add.s64 	%rd20, %rd19, %rd13;
	st.global.v4.f32 	[%rd20], {%f858, %f857, %f856, %f855};
	st.global.v4.f32 	[%rd20+256], {%f854, %f853, %f852, %f851};
	add.s64 	%rd21, %rd20, %rd13;
	st.global.v4.f32 	[%rd21], {%f850, %f849, %f848, %f847};
	st.global.v4.f32 	[%rd21+256], {%f846, %f845, %f844, %f843};
	ret;

}
	// .globl	_Z42sgemm_t_8x8_sliced_k_f32x4_bcf_dbuf_kernelILi128ELi128ELi8ELi8ELi8ELi0EEvPfS0_S0_iii
.visible .entry _Z42sgemm_t_8x8_sliced_k_f32x4_bcf_dbuf_kernelILi128ELi128ELi8ELi8ELi8ELi0EEvPfS0_S0_iii(
	.param .u64 .ptr .align 1 _Z42sgemm_t_8x8_sliced_k_f32x4_bcf_dbuf_kernelILi128ELi128ELi8ELi8ELi8ELi0EEvPfS0_S0_iii_param_0,
	.param .u64 .ptr .align 1 _Z42sgemm_t_8x8_sliced_k_f32x4_bcf_dbuf_kernelILi128ELi128ELi8ELi8ELi8ELi0EEvPfS0_S0_iii_param_1,
	.param .u64 .ptr .align 1 _Z42sgemm_t_8x8_sliced_k_f32x4_bcf_dbuf_kernelILi128ELi128ELi8ELi8ELi8ELi0EEvPfS0_S0_iii_param_2,
	.param .u32 _Z42sgemm_t_8x8_sliced_k_f32x4_bcf_dbuf_kernelILi128ELi128ELi8ELi8ELi8ELi0EEvPfS0_S0_iii_param_3,
	.param .u32 _Z42sgemm_t_8x8_sliced_k_f32x4_bcf_dbuf_kernelILi128ELi128ELi8ELi8ELi8ELi0EEvPfS0_S0_iii_param_4,
	.param .u32 _Z42sgemm_t_8x8_sliced_k_f32x4_bcf_dbuf_kernelILi128ELi128ELi8ELi8ELi8ELi0EEvPfS0_S0_iii_param_5
)
{
	.reg .pred 	%p<3>;
	.reg .b32 	%r<112>;
	.reg .b32 	%f<1555>;
	.reg .b64 	%rd<31>;
	// demoted variable
	.shared .align 4 .b8 _ZZ42sgemm_t_8x8_sliced_k_f32x4_bcf_dbuf_kernelILi128ELi128ELi8ELi8ELi8ELi0EEvPfS0_S0_iiiE3s_a[8192];
	// demoted variable
	.shared .align 4 .b8 _ZZ42sgemm_t_8x8_sliced_k_f32x4_bcf_dbuf_kernelILi128ELi128ELi8ELi8ELi8ELi0EEvPfS0_S0_iiiE3s_b[8192];
	ld.param.u64 	%rd1, [_Z42sgemm_t_8x8_sliced_k_f32x4_bcf_dbuf_kernelILi128ELi128ELi8ELi8ELi8ELi0EEvPfS0_S0_iii_param_0];
	ld.param.u64 	%rd2, [_Z42sgemm_t_8x8_sliced_k_f32x4_bcf_dbuf_kernelILi128ELi128ELi8ELi8ELi8ELi0EEvPfS0_S0_iii_param_1];
	ld.param.u32 	%r17, [_Z42sgemm_t_8x8_sliced_k_f32x4_bcf_dbuf_kernelILi128ELi128ELi8ELi8ELi8ELi0EEvPfS0_S0_iii_param_4];
	ld.param.u32 	%r18, [_Z42sgemm_t_8x8_sliced_k_f32x4_bcf_dbuf_kernelILi128ELi128ELi8ELi8ELi8ELi0EEvPfS0_S0_iii_param_5];
	cvta.to.global.u64 	%rd4, %rd2;
	cvta.to.global.u64 	%rd5, %rd1;
	mov.u32 	%r19, %tid.x;
	mov.u32 	%r20, %tid.y;
	mov.u32 	%r21, %ntid.x;
	mad.lo.s32 	%r22, %r20, %r21, %r19;
	shr.u32 	%r23, %r22, 1;
	shl.b32 	%r24, %r22, 2;
	and.b32  	%r25, %r24, 4;
	shr.u32 	%r1, %r22, 5;
	and.b32  	%r2, %r24, 124;
	mov.u32 	%r26, %ctaid.y;
	shl.b32 	%r27, %r26, 7;
	add.s32 	%r28, %r27, %r23;
	mov.u32 	%r29, %ctaid.x;
	shl.b32 	%r3, %r29, 7;
	or.b32  	%r30, %r2, %r3;
	mad.lo.s32 	%r4, %r18, %r28, %r25;
	mad.lo.s32 	%r31, %r17, %r1, %r30;
	mul.wide.s32 	%rd6, %r4, 4;
	add.s64 	%rd7, %rd5, %rd6;
	ld.global.v4.f32 	{%f194, %f195, %f196, %f197}, [%rd7];
	mul.wide.s32 	%rd8, %r31, 4;
	add.s64 	%rd9, %rd4, %rd8;
	ld.global.v4.f32 	{%f198, %f199, %f200, %f201}, [%rd9];
	shl.b32 	%r32, %r22, 11;
	and.b32  	%r33, %r32, 2048;
	mov.u32 	%r34, _ZZ42sgemm_t_8x8_sliced_k_f32x4_bcf_dbuf_kernelILi128ELi128ELi8ELi8ELi8ELi0EEvPfS0_S0_iiiE3s_a;
	add.s32 	%r35, %r34, %r33;
	shl.b32 	%r36, %r23, 2;
	add.s32 	%r37, %r35, %r36;
	st.shared.f32 	[%r37], %f194;
	st.shared.f32 	[%r37+512], %f195;
	st.shared.f32 	[%r37+1024], %f196;
	st.shared.f32 	[%r37+1536], %f197;
	shl.b32 	%r38, %r1, 9;
	mov.u32 	%r39, _ZZ42sgemm_t_8x8_sliced_k_f32x4_bcf_dbuf_kernelILi128ELi128ELi8ELi8ELi8ELi0EEvPfS0_S0_iiiE3s_b;
	add.s32 	%r40, %r39, %r38;
	shl.b32 	%r41, %r22, 4;
	and.b32  	%r42, %r41, 496;
	add.s32 	%r43, %r40, %r42;
	st.shared.v4.f32 	[%r43], {%f198, %f199, %f200, %f201};
	bar.sync 	0;
	add.s32 	%r44, %r18, 7;
	shr.s32 	%r45, %r44, 31;
	shr.u32 	%r46, %r45, 29;
	add.s32 	%r47, %r44, %r46;
	shr.s32 	%r5, %r47, 3;
	setp.lt.s32 	%p1, %r18, 9;
	mov.f32 	%f1491, 0f00000000;
	mov.f32 	%f1492, %f1491;
	mov.f32 	%f1493, %f1491;
	mov.f32 	%f1494, %f1491;
	mov.f32 	%f1495, %f1491;
	mov.f32 	%f1496, %f1491;
	mov.f32 	%f1497, %f1491;
	mov.f32 	%f1498, %f1491;
	mov.f32 	%f1499, %f1491;
	mov.f32 	%f1500, %f1491;
	mov.f32 	%f1501, %f1491;
	mov.f32 	%f1502, %f1491;
	mov.f32 	%f1503, %f1491;
	mov.f32 	%f1504, %f1491;
	mov.f32 	%f1505, %f1491;
	mov.f32 	%f1506, %f1491;
	mov.f32 	%f1507, %f1491;
	mov.f32 	%f1508, %f1491;
	mov.f32 	%f1509, %f1491;
	mov.f32 	%f1510, %f1491;
	mov.f32 	%f1511, %f1491;
	mov.f32 	%f1512, %f1491;
	mov.f32 	%f1513, %f1491;
	mov.f32 	%f1514, %f1491;
	mov.f32 	%f1515, %f1491;
	mov.f32 	%f1516, %f1491;
	mov.f32 	%f1517, %f1491;
	mov.f32 	%f1518, %f1491;
	mov.f32 	%f1519, %f1491;
	mov.f32 	%f1520, %f1491;
	mov.f32 	%f1521, %f1491;
	mov.f32 	%f1522, %f1491;
	mov.f32 	%f1523, %f1491;
	mov.f32 	%f1524, %f1491;
	mov.f32 	%f1525, %f1491;
	mov.f32 	%f1526, %f1491;
	mov.f32 	%f1527, %f1491;
	mov.f32 	%f1528, %f1491;
	mov.f32 	%f1529, %f1491;
	mov.f32 	%f1530, %f1491;
	mov.f32 	%f1531, %f1491;
	mov.f32 	%f1532, %f1491;
	mov.f32 	%f1533, %f1491;
	mov.f32 	%f1534, %f1491;
	mov.f32 	%f1535, %f1491;
	mov.f32 	%f1536, %f1491;
	mov.f32 	%f1537, %f1491;
	mov.f32 	%f1538, %f1491;
	mov.f32 	%f1539, %f1491;
	mov.f32 	%f1540, %f1491;
	mov.f32 	%f1541, %f1491;
	mov.f32 	%f1542, %f1491;
	mov.f32 	%f1543, %f1491;
	mov.f32 	%f1544, %f1491;
	mov.f32 	%f1545, %f1491;
	mov.f32 	%f1546, %f1491;
	mov.f32 	%f1547, %f1491;
	mov.f32 	%f1548, %f1491;
	mov.f32 	%f1549, %f1491;
	mov.f32 	%f1550, %f1491;
	mov.f32 	%f1551, %f1491;
	mov.f32 	%f1552, %f1491;
	mov.f32 	%f1553, %f1491;
	mov.f32 	%f1554, %f1491;
	@%p1 bra 	$L__BB5_3;
	ld.param.u32 	%r105, [_Z42sgemm_t_8x8_sliced_k_f32x4_bcf_dbuf_kernelILi128ELi128ELi8ELi8ELi8ELi0EEvPfS0_S0_iii_param_4];
	max.s32 	%r49, %r5, 2;
	neg.s32 	%r111, %r49;
	add.s32 	%r110, %r4, 8;
	add.s32 	%r50, %r1, 8;
	mad.lo.s32 	%r51, %r105, %r50, %r3;
	add.s32 	%r109, %r51, %r2;
	mov.f32 	%f1491, 0f00000000;
	mov.b32 	%r108, 0;
$L__BB5_2:
	ld.param.u32 	%r106, [_Z42sgemm_t_8x8_sliced_k_f32x4_bcf_dbuf_kernelILi128ELi128ELi8ELi8ELi8ELi0EEvPfS0_S0_iii_param_4];
	ld.param.u64 	%rd29, [_Z42sgemm_t_8x8_sliced_k_f32x4_bcf_dbuf_kernelILi128ELi128ELi8ELi8ELi8ELi0EEvPfS0_S0_iii_param_1];
	ld.param.u64 	%rd28, [_Z42sgemm_t_8x8_sliced_k_f32x4_bcf_dbuf_kernelILi128ELi128ELi8ELi8ELi8ELi0EEvPfS0_S0_iii_param_0];
	mul.wide.s32 	%rd10, %r110, 4;
	cvta.to.global.u64 	%rd11, %rd28;
	add.s64 	%rd12, %rd11, %rd10;
	add.s32 	%r108, %r108, 1;
	ld.global.v4.f32 	{%f203, %f204, %f205, %f206}, [%rd12];
	cvta.to.global.u64 	%rd13, %rd29;
	mul.wide.s32 	%rd14, %r109, 4;
	add.s64 	%rd15, %rd13, %rd14;
	ld.global.v4.f32 	{%f207, %f208, %f209, %f210}, [%rd15];
	shl.b32 	%r52, %r108, 12;
	and.b32  	%r53, %r52, 4096;
	xor.b32  	%r54, %r53, 4096;
	mov.u32 	%r55, _ZZ42sgemm_t_8x8_sliced_k_f32x4_bcf_dbuf_kernelILi128ELi128ELi8ELi8ELi8ELi0EEvPfS0_S0_iiiE3s_a;
	add.s32 	%r56, %r55, %r54;
	mov.u32 	%r57, _ZZ42sgemm_t_8x8_sliced_k_f32x4_bcf_dbuf_kernelILi128ELi128ELi8ELi8ELi8ELi0EEvPfS0_S0_iiiE3s_b;
	add.s32 	%r58, %r57, %r54;
	mov.u32 	%r59, %tid.y;
	shl.b32 	%r60, %r59, 4;
	add.s32 	%r61, %r56, %r60;
	ld.shared.v4.f32 	{%f211, %f212, %f213, %f214}, [%r61];
	ld.shared.v4.f32 	{%f215, %f216, %f217, %f218}, [%r61+256];
	mov.u32 	%r62, %tid.x;
	shl.b32 	%r63, %r62, 4;
	add.s32 	%r64, %r58, %r63;
	ld.shared.v4.f32 	{%f219, %f220, %f221, %f222}, [%r64];
	ld.shared.v4.f32 	{%f223, %f224, %f225, %f226}, [%r64+256];
	fma.rn.f32 	%f227, %f211, %f219, %f1554;
	fma.rn.f32 	%f228, %f211, %f220, %f1553;
	fma.rn.f32 	%f229, %f211, %f221, %f1552;
	fma.rn.f32 	%f230, %f211, %f222, %f1551;
	fma.rn.f32 	%f231, %f211, %f223, %f1550;
	fma.rn.f32 	%f232, %f211, %f224, %f1549;
	fma.rn.f32 	%f233, %f211, %f225, %f1548;
	fma.rn.f32 	%f234, %f211, %f226, %f1547;
	fma.rn.f32 	%f235, %f212, %f219, %f1546;
	fma.rn.f32 	%f236, %f212, %f220, %f1545;
	fma.rn.f32 	%f237, %f212, %f221, %f1544;
	fma.rn.f32 	%f238, %f212, %f222, %f1543;
	fma.rn.f32 	%f239, %f212, %f223, %f1542;
	fma.rn.f32 	%f240, %f212, %f224, %f1541;
	fma.rn.f32 	%f241, %f212, %f225, %f1540;
	fma.rn.f32 	%f242, %f212, %f226, %f1539;
	fma.rn.f32 	%f243, %f213, %f219, %f1538;
	fma.rn.f32 	%f244, %f213, %f220, %f1537;
	fma.rn.f32 	%f245, %f213, %f221, %f1536;
	fma.rn.f32 	%f246, %f213, %f222, %f1535;
	fma.rn.f32 	%f247, %f213, %f223, %f1534;
	fma.rn.f32 	%f248, %f213, %f224, %f1533;
	fma.rn.f32 	%f249, %f213, %f225, %f1532;
	fma.rn.f32 	%f250, %f213, %f226, %f1531;
	fma.rn.f32 	%f251, %f214, %f219, %f1530;
	fma.rn.f32 	%f252, %f214, %f220, %f1529;
	fma.rn.f32 	%f253, %f214, %f221, %f1528;
	fma.rn.f32 	%f254, %f214, %f222, %f1527;
	fma.rn.f32 	%f255, %f214, %f223, %f1526;
	fma.rn.f32 	%f256, %f214, %f224, %f1525;
	fma.rn.f32 	%f257, %f214, %f225, %f1524;
	fma.rn.f32 	%f258, %f214, %f226, %f1523;
	fma.rn.f32 	%f259, %f215, %f219, %f1522;
	fma.rn.f32 	%f260, %f215, %f220, %f1521;
	fma.rn.f32 	%f261, %f215, %f221, %f1520;
	fma.rn.f32 	%f262, %f215, %f222, %f1519;
	fma.rn.f32 	%f263, %f215, %f223, %f1518;
	fma.rn.f32 	%f264, %f215, %f224, %f1517;
	fma.rn.f32 	%f265, %f215, %f225, %f1516;
	fma.rn.f32 	%f266, %f215, %f226, %f1515;
	fma.rn.f32 	%f267, %f216, %f219, %f1514;
	fma.rn.f32 	%f268, %f216, %f220, %f1513;
	fma.rn.f32 	%f269, %f216, %f221, %f1512;
	fma.rn.f32 	%f270, %f216, %f222, %f1511;
	fma.rn.f32 	%f271, %f216, %f223, %f1510;
	fma.rn.f32 	%f272, %f216, %f224, %f1509;
	fma.rn.f32 	%f273, %f216, %f225, %f1508;
	fma.rn.f32 	%f274, %f216, %f226, %f1507;
	fma.rn.f32 	%f275, %f217, %f219, %f1506;
	fma.rn.f32 	%f276, %f217, %f220, %f1505;
	fma.rn.f32 	%f277, %f217, %f221, %f1504;
	fma.rn.f32 	%f278, %f217, %f222, %f1503;
	fma.rn.f32 	%f279, %f217, %f223, %f1502;
	fma.rn.f32 	%f280, %f217, %f224, %f1501;
	fma.rn.f32 	%f281, %f217, %f225, %f1500;
	fma.rn.f32 	%f282, %f217, %f226, %f1499;
	fma.rn.f32 	%f283, %f218, %f219, %f1498;
	fma.rn.f32 	%f284, %f218, %f220, %f1497;
	fma.rn.f32 	%f285, %f218, %f221, %f1496;
	fma.rn.f32 	%f286, %f218, %f222, %f1495;
	fma.rn.f32 	%f287, %f218, %f223, %f1494;
	fma.rn.f32 	%f288, %f218, %f224, %f1493;
	fma.rn.f32 	%f289, %f218, %f225, %f1492;
	fma.rn.f32 	%f290, %f218, %f226, %f1491;
	ld.shared.v4.f32 	{%f291, %f292, %f293, %f294}, [%r61+512];
	ld.shared.v4.f32 	{%f295, %f296, %f297, %f298}, [%r61+768];
	ld.shared.v4.f32 	{%f299, %f300, %f301, %f302}, [%r64+512];
	ld.shared.v4.f32 	{%f303, %f304, %f305, %f306}, [%r64+768];
	fma.rn.f32 	%f307, %f291, %f299, %f227;
	fma.rn.f32 	%f308, %f291, %f300, %f228;
	fma.rn.f32 	%f309, %f291, %f301, %f229;
	fma.rn.f32 	%f310, %f291, %f302, %f230;
	fma.rn.f32 	%f311, %f291, %f303, %f231;
	fma.rn.f32 	%f312, %f291, %f304, %f232;
	fma.rn.f32 	%f313, %f291, %f305, %f233;
	fma.rn.f32 	%f314, %f291, %f306, %f234;
	fma.rn.f32 	%f315, %f292, %f299, %f235;
	fma.rn.f32 	%f316, %f292, %f300, %f236;
	fma.rn.f32 	%f317, %f292, %f301, %f237;
	fma.rn.f32 	%f318, %f292, %f302, %f238;
	fma.rn.f32 	%f319, %f292, %f303, %f239;
	fma.rn.f32 	%f320, %f292, %f304, %f240;
	fma.rn.f32 	%f321, %f292, %f305, %f241;
	fma.rn.f32 	%f322, %f292, %f306, %f242;
	fma.rn.f32 	%f323, %f293, %f299, %f243;
	fma.rn.f32 	%f324, %f293, %f300, %f244;
	fma.rn.f32 	%f325, %f293, %f301, %f245;
	fma.rn.f32 	%f326, %f293, %f302, %f246;
	fma.rn.f32 	%f327, %f293, %f303, %f247;
	fma.rn.f32 	%f328, %f293, %f304, %f248;
	fma.rn.f32 	%f329, %f293, %f305, %f249;
	fma.rn.f32 	%f330, %f293, %f306, %f250;
	fma.rn.f32 	%f331, %f294, %f299, %f251;
	fma.rn.f32 	%f332, %f294, %f300, %f252;
	fma.rn.f32 	%f333, %f294, %f301, %f253;
	fma.rn.f32 	%f334, %f294, %f302, %f254;
	fma.rn.f32 	%f335, %f294, %f303, %f255;
	fma.rn.f32 	%f336, %f294, %f304, %f256;
	fma.rn.f32 	%f337, %f294, %f305, %f257;
	fma.rn.f32 	%f338, %f294, %f306, %f258;
	fma.rn.f32 	%f339, %f295, %f299, %f259;
	fma.rn.f32 	%f340, %f295, %f300, %f260;
	fma.rn.f32 	%f341, %f295, %f301, %f261;
	fma.rn.f32 	%f342, %f295, %f302, %f262;
	fma.rn.f32 	%f343, %f295, %f303, %f263;
	fma.rn.f32 	%f344, %f295, %f304, %f264;
	fma.rn.f32 	%f345, %f295, %f305, %f265;
	fma.rn.f32 	%f346, %f295, %f306, %f266;
	fma.rn.f32 	%f347, %f296, %f299, %f267;
	fma.rn.f32 	%f348, %f296, %f300, %f268;
	fma.rn.f32 	%f349, %f296, %f301, %f269;
	fma.rn.f32 	%f350, %f296, %f302, %f270;
	fma.rn.f32 	%f351, %f296, %f303, %f271;
	fma.rn.f32 	%f352, %f296, %f304, %f272;
	fma.rn.f32 	%f353, %f296, %f305, %f273;
	fma.rn.f32 	%f354, %f296, %f306, %f274;
	fma.rn.f32 	%f355, %f297, %f299, %f275;
	fma.rn.f32 	%f356, %f297, %f300, %f276;
	fma.rn.f32 	%f357, %f297, %f301, %f277;
	fma.rn.f32 	%f358, %f297, %f302, %f278;
	fma.rn.f32 	%f359, %f297, %f303, %f279;
	fma.rn.f32 	%f360, %f297, %f304, %f280;
	fma.rn.f32 	%f361, %f297, %f305, %f281;
	fma.rn.f32 	%f362, %f297, %f306, %f282;
	fma.rn.f32 	%f363, %f298, %f299, %f283;
	fma.rn.f32 	%f364, %f298, %f300, %f284;
	fma.rn.f32 	%f365, %f298, %f301, %f285;
	fma.rn.f32 	%f366, %f298, %f302, %f286;
	fma.rn.f32 	%f367, %f298, %f303, %f287;
	fma.rn.f32 	%f368, %f298, %f304, %f288;
	fma.rn.f32 	%f369, %f298, %f305, %f289;
	fma.rn.f32 	%f370, %f298, %f306, %f290;
	ld.shared.v4.f32 	{%f371, %f372, %f373, %f374}, [%r61+1024];
	ld.shared.v4.f32 	{%f375, %f376, %f377, %f378}, [%r61+1280];
	ld.shared.v4.f32 	{%f379, %f380, %f381, %f382}, [%r64+1024];
	ld.shared.v4.f32 	{%f383, %f384, %f385, %f386}, [%r64+1280];
	fma.rn.f32 	%f387, %f371, %f379, %f307;
	fma.rn.f32 	%f388, %f371, %f380, %f308;
	fma.rn.f32 	%f389, %f371, %f381, %f309;
	fma.rn.f32 	%f390, %f371, %f382, %f310;
	fma.rn.f32 	%f391, %f371, %f383, %f311;
	fma.rn.f32 	%f392, %f371, %f384, %f312;
	fma.rn.f32 	%f393, %f371, %f385, %f313;
	fma.rn.f32 	%f394, %f371, %f386, %f314;
	fma.rn.f32 	%f395, %f372, %f379, %f315;
	fma.rn.f32 	%f396, %f372, %f380, %f316;
	fma.rn.f32 	%f397, %f372, %f381, %f317;
	fma.rn.f32 	%f398, %f372, %f382, %f318;
	fma.rn.f32 	%f399, %f372, %f383, %f319;
	fma.rn.f32 	%f400, %f372, %f384, %f320;
	fma.rn.f32 	%f401, %f372, %f385, %f321;
	fma.rn.f32 	%f402, %f372, %f386, %f322;
	fma.rn.f32 	%f403, %f373, %f379, %f323;
	fma.rn.f32 	%f404, %f373, %f380, %f324;
	fma.rn.f32 	%f405, %f373, %f381, %f325;
	fma.rn.f32 	%f406, %f373, %f382, %f326;
	fma.rn.f32 	%f407, %f373, %f383, %f327;
	fma.rn.f32 	%f408, %f373, %f384, %f328;
	fma.rn.f32 	%f409, %f373, %f385, %f329;
	fma.rn.f32 	%f410, %f373, %f386, %f330;
	fma.rn.f32 	%f411, %f374, %f379, %f331;
	fma.rn.f32 	%f412, %f374, %f380, %f332;
	fma.rn.f32 	%f413, %f374, %f381, %f333;
	fma.rn.f32 	%f414, %f374, %f382, %f334;
	fma.rn.f32 	%f415, %f374, %f383, %f335;
	fma.rn.f32 	%f416, %f374, %f384, %f336;
	fma.rn.f32 	%f417, %f374, %f385, %f337;
	fma.rn.f32 	%f418, %f374, %f386, %f338;
	fma.rn.f32 	%f419, %f375, %f379, %f339;
	fma.rn.f32 	%f420, %f375, %f380, %f340;
	fma.rn.f32 	%f421, %f375, %f381, %f341;
	fma.rn.f32 	%f422, %f375, %f382, %f342;
	fma.rn.f32 	%f423, %f375, %f383, %f343;
	fma.rn.f32 	%f424, %f375, %f384, %f344;
	fma.rn.f32 	%f425, %f375, %f385, %f345;
	fma.rn.f32 	%f426, %f375, %f386, %f346;
	fma.rn.f32 	%f427, %f376, %f379, %f347;
	fma.rn.f32 	%f428, %f376, %f380, %f348;
	fma.rn.f32 	%f429, %f376, %f381, %f349;
	fma.rn.f32 	%f430, %f376, %f382, %f350;
	fma.rn.f32 	%f431, %f376, %f383, %f351;
	fma.rn.f32 	%f432, %f376, %f384, %f352;
	fma.rn.f32 	%f433, %f376, %f385, %f353;
	fma.rn.f32 	%f434, %f376, %f386, %f354;
	fma.rn.f32 	%f435, %f377, %f379, %f355;
	fma.rn.f32 	%f436, %f377, %f380, %f356;
	fma.rn.f32 	%f437, %f377, %f381, %f357;
	fma.rn.f32 	%f438, %f377, %f382, %f358;
	fma.rn.f32 	%f439, %f377, %f383, %f359;
	fma.rn.f32 	%f440, %f377, %f384, %f360;
	fma.rn.f32 	%f441, %f377, %f385, %f361;
	fma.rn.f32 	%f442, %f377, %f386, %f362;
	fma.rn.f32 	%f443, %f378, %f379, %f363;
	fma.rn.f32 	%f444, %f378, %f380, %f364;
	fma.rn.f32 	%f445, %f378, %f381, %f365;
	fma.rn.f32 	%f446, %f378, %f382, %f366;
	fma.rn.f32 	%f447, %f378, %f383, %f367;
	fma.rn.f32 	%f448, %f378, %f384, %f368;
	fma.rn.f32 	%f449, %f378, %f385, %f369;
	fma.rn.f32 	%f450, %f378, %f386, %f370;
	ld.shared.v4.f32 	{%f451, %f452, %f453, %f454}, [%r61+1536];
	ld.shared.v4.f32 	{%f455, %f456, %f457, %f458}, [%r61+1792];
	ld.shared.v4.f32 	{%f459, %f460, %f461, %f462}, [%r64+1536];
	ld.shared.v4.f32 	{%f463, %f464, %f465, %f466}, [%r64+1792];
	fma.rn.f32 	%f467, %f451, %f459, %f387;
	fma.rn.f32 	%f468, %f451, %f460, %f388;
	fma.rn.f32 	%f469, %f451, %f461, %f389;
	fma.rn.f32 	%f470, %f451, %f462, %f390;
	fma.rn.f32 	%f471, %f451, %f463, %f391;
	fma.rn.f32 	%f472, %f451, %f464, %f392;
	fma.rn.f32 	%f473, %f451, %f465, %f393;
	fma.rn.f32 	%f474, %f451, %f466, %f394;
	fma.rn.f32 	%f475, %f452, %f459, %f395;
	fma.rn.f32 	%f476, %f452, %f460, %f396;
	fma.rn.f32 	%f477, %f452, %f461, %f397;
	fma.rn.f32 	%f478, %f452, %f462, %f398;
	fma.rn.f32 	%f479, %f452, %f463, %f399;
	fma.rn.f32 	%f480, %f452, %f464, %f400;
	fma.rn.f32 	%f481, %f452, %f465, %f401;
	fma.rn.f32 	%f482, %f452, %f466, %f402;
	fma.rn.f32 	%f483, %f453, %f459, %f403;
	fma.rn.f32 	%f484, %f453, %f460, %f404;
	fma.rn.f32 	%f485, %f453, %f461, %f405;
	fma.rn.f32 	%f486, %f453, %f462, %f406;
	fma.rn.f32 	%f487, %f453, %f463, %f407;
	fma.rn.f32 	%f488, %f453, %f464, %f408;
	fma.rn.f32 	%f489, %f453, %f465, %f409;
	fma.rn.f32 	%f490, %f453, %f466, %f410;
	fma.rn.f32 	%f491, %f454, %f459, %f411;
	fma.rn.f32 	%f492, %f454, %f460, %f412;
	fma.rn.f32 	%f493, %f454, %f461, %f413;
	fma.rn.f32 	%f494, %f454, %f462, %f414;
	fma.rn.f32 	%f495, %f454, %f463, %f415;
	fma.rn.f32 	%f496, %f454, %f464, %f416;
	fma.rn.f32 	%f497, %f454, %f465, %f417;
	fma.rn.f32 	%f498, %f454, %f466, %f418;
	fma.rn.f32 	%f499, %f455, %f459, %f419;
	fma.rn.f32 	%f500, %f455, %f460, %f420;
	fma.rn.f32 	%f501, %f455, %f461, %f421;
	fma.rn.f32 	%f502, %f455, %f462, %f422;
	fma.rn.f32 	%f503, %f455, %f463, %f423;
	fma.rn.f32 	%f504, %f455, %f464, %f424;
	fma.rn.f32 	%f505, %f455, %f465, %f425;
	fma.rn.f32 	%f506, %f455, %f466, %f426;
	fma.rn.f32 	%f507, %f456, %f459, %f427;
	fma.rn.f32 	%f508, %f456, %f460, %f428;
	fma.rn.f32 	%f509, %f456, %f461, %f429;
	fma.rn.f32 	%f510, %f456, %f462, %f430;
	fma.rn.f32 	%f511, %f456, %f463, %f431;
	fma.rn.f32 	%f512, %f456, %f464, %f432;
	fma.rn.f32 	%f513, %f456, %f465, %f433;
	fma.rn.f32 	%f514, %f456, %f466, %f434;
	fma.rn.f32 	%f515, %f457, %f459, %f435;
	fma.rn.f32 	%f516, %f457, %f460, %f436;
	fma.rn.f32 	%f517, %f457, %f461, %f437;
	fma.rn.f32 	%f518, %f457, %f462, %f438;
	fma.rn.f32 	%f519, %f457, %f463, %f439;
	fma.rn.f32 	%f520, %f457, %f464, %f440;
	fma.rn.f32 	%f521, %f457, %f465, %f441;
	fma.rn.f32 	%f522, %f457, %f466, %f442;
	fma.rn.f32 	%f523, %f458, %f459, %f443;
	fma.rn.f32 	%f524, %f458, %f460, %f444;
	fma.rn.f32 	%f525, %f458, %f461, %f445;
	fma.rn.f32 	%f526, %f458, %f462, %f446;
	fma.rn.f32 	%f527, %f458, %f463, %f447;
	fma.rn.f32 	%f528, %f458, %f464, %f448;
	fma.rn.f32 	%f529, %f458, %f465, %f449;
	fma.rn.f32 	%f530, %f458, %f466, %f450;
	ld.shared.v4.f32 	{%f531, %f532, %f533, %f534}, [%r61+2048];
	ld.shared.v4.f32 	{%f535, %f536, %f537, %f538}, [%r61+2304];
	ld.shared.v4.f32 	{%f539, %f540, %f541, %f542}, [%r64+2048];
	ld.shared.v4.f32 	{%f543, %f544, %f545, %f546}, [%r64+2304];
	fma.rn.f32 	%f547, %f531, %f539, %f467;
	fma.rn.f32 	%f548, %f531, %f540, %f468;
	fma.rn.f32 	%f549, %f531, %f541, %f469;
	fma.rn.f32 	%f550, %f531, %f542, %f470;
	fma.rn.f32 	%f551, %f531, %f543, %f471;
	fma.rn.f32 	%f552, %f531, %f544, %f472;
	fma.rn.f32 	%f553, %f531, %f545, %f473;
	fma.rn.f32 	%f554, %f531, %f546, %f474;
	fma.rn.f32 	%f555, %f532, %f539, %f475;
	fma.rn.f32 	%f556, %f532, %f540, %f476;
	fma.rn.f32 	%f557, %f532, %f541, %f477;
	fma.rn.f32 	%f558, %f532, %f542, %f478;
	fma.rn.f32 	%f559, %f532, %f543, %f479;
	fma.rn.f32 	%f560, %f532, %f544, %f480;
	fma.rn.f32 	%f561, %f532, %f545, %f481;
	fma.rn.f32 	%f562, %f532, %f546, %f482;
	fma.rn.f32 	%f563, %f533, %f539, %f483;
	fma.rn.f32 	%f564, %f533, %f540, %f484;
	fma.rn.f32 	%f565, %f533, %f541, %f485;
	fma.rn.f32 	%f566, %f533, %f542, %f486;
	fma.rn.f32 	%f567, %f533, %f543, %f487;
	fma.rn.f32 	%f568, %f533, %f544, %f488;
	fma.rn.f32 	%f569, %f533, %f545, %f489;
	fma.rn.f32 	%f570, %f533, %f546, %f490;
	fma.rn.f32 	%f571, %f534, %f539, %f491;
	fma.rn.f32 	%f572, %f534, %f540, %f492;
	fma.rn.f32 	%f573, %f534, %f541, %f493;
	fma.rn.f32 	%f574, %f534, %f542, %f494;
	fma.rn.f32 	%f575, %f534, %f543, %f495;
	fma.rn.f32 	%f576, %f534, %f544, %f496;
	fma.rn.f32 	%f577, %f534, %f545, %f497;
	fma.rn.f32 	%f578, %f534, %f546, %f498;
	fma.rn.f32 	%f579, %f535, %f539, %f499;
	fma.rn.f32 	%f580, %f535, %f540, %f500;
	fma.rn.f32 	%f581, %f535, %f541, %f501;
	fma.rn.f32 	%f582, %f535, %f542, %f502;
	fma.rn.f32 	%f583, %f535, %f543, %f503;
	fma.rn.f32 	%f584, %f535, %f544, %f504;
	fma.rn.f32 	%f585, %f535, %f545, %f505;
	fma.rn.f32 	%f586, %f535, %f546, %f506;
	fma.rn.f32 	%f587, %f536, %f539, %f507;
	fma.rn.f32 	%f588, %f536, %f540, %f508;
	fma.rn.f32 	%f589, %f536, %f541, %f509;
	fma.rn.f32 	%f590, %f536, %f542, %f510;
	fma.rn.f32 	%f591, %f536, %f543, %f511;
	fma.rn.f32 	%f592, %f536, %f544, %f512;
	fma.rn.f32 	%f593, %f536, %f545, %f513;
	fma.rn.f32 	%f594, %f536, %f546, %f514;
	fma.rn.f32 	%f595, %f537, %f539, %f515;
	fma.rn.f32 	%f596, %f537, %f540, %f516;
	fma.rn.f32 	%f597, %f537, %f541, %f517;
	fma.rn.f32 	%f598, %f537, %f542, %f518;
	fma.rn.f32 	%f599, %f537, %f543, %f519;
	fma.rn.f32 	%f600, %f537, %f544, %f520;
	fma.rn.f32 	%f601, %f537, %f545, %f521;
	fma.rn.f32 	%f602, %f537, %f546, %f522;
	fma.rn.f32 	%f603, %f538, %f539, %f523;
	fma.rn.f32 	%f604, %f538, %f540, %f524;
	fma.rn.f32 	%f605, %f538, %f541, %f525;
	fma.rn.f32 	%f606, %f538, %f542, %f526;
	fma.rn.f32 	%f607, %f538, %f543, %f527;
	fma.rn.f32 	%f608, %f538, %f544, %f528;
	fma.rn.f32 	%f609, %f538, %f545, %f529;
	fma.rn.f32 	%f610, %f538, %f546, %f530;
	ld.shared.v4.f32 	{%f611, %f612, %f613, %f614}, [%r61+2560];
	ld.shared.v4.f32 	{%f615, %f616, %f617, %f618}, [%r61+2816];
	ld.shared.v4.f32 	{%f619, %f620, %f621, %f622}, [%r64+2560];
	ld.shared.v4.f32 	{%f623, %f624, %f625, %f626}, [%r64+2816];
	fma.rn.f32 	%f627, %f611, %f619, %f547;
	fma.rn.f32 	%f628, %f611, %f620, %f548;
	fma.rn.f32 	%f629, %f611, %f621, %f549;
	fma.rn.f32 	%f630, %f611, %f622, %f550;
	fma.rn.f32 	%f631, %f611, %f623, %f551;
	fma.rn.f32 	%f632, %f611, %f624, %f552;
	fma.rn.f32 	%f633, %f611, %f625, %f553;
	fma.rn.f32 	%f634, %f611, %f626, %f554;
	fma.rn.f32 	%f635, %f612, %f619, %f555;
	fma.rn.f32 	%f636, %f612, %f620, %f556;
	fma.rn.f32 	%f637, %f612, %f621, %f557;
	fma.rn.f32 	%f638, %f612, %f622, %f558;
	fma.rn.f32 	%f639, %f612, %f623, %f559;
	fma.rn.f32 	%f640, %f612, %f624, %f560;
	fma.rn.f32 	%f641, %f612, %f625, %f561;
	fma.rn.f32 	%f642, %f612, %f626, %f562;
	fma.rn.f32 	%f643, %f613, %f619, %f563;
	fma.rn.f32 	%f644, %f613, %f620, %f564;
	fma.rn.f32 	%f645, %f613, %f621, %f565;
	fma.rn.f32 	%f646, %f613, %f622, %f566;
	fma.rn.f32 	%f647, %f613, %f623, %f567;
	fma.rn.f32 	%f648, %f613, %f624, %f568;
	fma.rn.f32 	%f649, %f613, %f625, %f569;
	fma.rn.f32 	%f650, %f613, %f626, %f570;
	fma.rn.f32 	%f651, %f614, %f619, %f571;
	fma.rn.f32 	%f652, %f614, %f620, %f572;
	fma.rn.f32 	%f653, %f614, %f621, %f573;
	fma.rn.f32 	%f654, %f614, %f622, %f574;
	fma.rn.f32 	%f655, %f614, %f623, %f575;
	fma.rn.f32 	%f656, %f614, %f624, %f576;
	fma.rn.f32 	%f657, %f614, %f625, %f577;
	fma.rn.f32 	%f658, %f614, %f626, %f578;
	fma.rn.f32 	%f659, %f615, %f619, %f579;
	fma.rn.f32 	%f660, %f615, %f620, %f580;
	fma.rn.f32 	%f661, %f615, %f621, %f581;
	fma.rn.f32 	%f662, %f615, %f622, %f582;
	fma.rn.f32 	%f663, %f615, %f623, %f583;
	fma.rn.f32 	%f664, %f615, %f624, %f584;
	fma.rn.f32 	%f665, %f615, %f625, %f585;
	fma.rn.f32 	%f666, %f615, %f626, %f586;
	fma.rn.f32 	%f667, %f616, %f619, %f587;
	fma.rn.f32 	%f668, %f616, %f620, %f588;
	fma.rn.f32 	%f669, %f616, %f621, %f589;
	fma.rn.f32 	%f670, %f616, %f622, %f590;
	fma.rn.f32 	%f671, %f616, %f623, %f591;
	fma.rn.f32 	%f672, %f616, %f624, %f592;
	fma.rn.f32 	%f673, %f616, %f625, %f593;
	fma.rn.f32 	%f674, %f616, %f626, %f594;
	fma.rn.f32 	%f675, %f617, %f619, %f595;
	fma.rn.f32 	%f676, %f617, %f620, %f596;
	fma.rn.f32 	%f677, %f617, %f621, %f597;
	fma.rn.f32 	%f678, %f617, %f622, %f598;
	fma.rn.f32 	%f679, %f617, %f623, %f599;
	fma.rn.f32 	%f680, %f617, %f624, %f600;
	fma.rn.f32 	%f681, %f617, %f625, %f601;
	fma.rn.f32 	%f682, %f617, %f626, %f602;
	fma.rn.f32 	%f683, %f618, %f619, %f603;
	fma.rn.f32 	%f684, %f618, %f620, %f604;
	fma.rn.f32 	%f685, %f618, %f621, %f605;
	fma.rn.f32 	%f686, %f618, %f622, %f606;
	fma.rn.f32 	%f687, %f618, %f623, %f607;
	fma.rn.f32 	%f688, %f618, %f624, %f608;
	fma.rn.f32 	%f689, %f618, %f625, %f609;
	fma.rn.f32 	%f690, %f618, %f626, %f610;
	ld.shared.v4.f32 	{%f691, %f692, %f693, %f694}, [%r61+3072];
	ld.shared.v4.f32 	{%f695, %f696, %f697, %f698}, [%r61+3328];
	ld.shared.v4.f32 	{%f699, %f700, %f701, %f702}, [%r64+3072];
	ld.shared.v4.f32 	{%f703, %f704, %f705, %f706}, [%r64+3328];
	fma.rn.f32 	%f707, %f691, %f699, %f627;
	fma.rn.f32 	%f708, %f691, %f700, %f628;
	fma.rn.f32 	%f709, %f691, %f701, %f629;
	fma.rn.f32 	%f710, %f691, %f702, %f630;
	fma.rn.f32 	%f711, %f691, %f703, %f631;
	fma.rn.f32 	%f712, %f691, %f704, %f632;
	fma.rn.f32 	%f713, %f691, %f705, %f633;
	fma.rn.f32 	%f714, %f691, %f706, %f634;
	fma.rn.f32 	%f715, %f692, %f699, %f635;
	fma.rn.f32 	%f716, %f692, %f700, %f636;
	fma.rn.f32 	%f717, %f692, %f701, %f637;
	fma.rn.f32 	%f718, %f692, %f702, %f638;
	fma.rn.f32 	%f719, %f692, %f703, %f639;
	fma.rn.f32 	%f720, %f692, %f704, %f640;
	fma.rn.f32 	%f721, %f692, %f705, %f641;
	fma.rn.f32 	%f722, %f692, %f706, %f642;
	fma.rn.f32 	%f723, %f693, %f699, %f643;
	fma.rn.f32 	%f724, %f693, %f700, %f644;
	fma.rn.f32 	%f725, %f693, %f701, %f645;
	fma.rn.f32 	%f726, %f693, %f702, %f646;
	fma.rn.f32 	%f727, %f693, %f703, %f647;
	fma.rn.f32 	%f728, %f693, %f704, %f648;
	fma.rn.f32 	%f729, %f693, %f705, %f649;
	fma.rn.f32 	%f730, %f693, %f706, %f650;
	fma.rn.f32 	%f731, %f694, %f699, %f651;
	fma.rn.f32 	%f732, %f694, %f700, %f652;
	fma.rn.f32 	%f733, %f694, %f701, %f653;
	fma.rn.f32 	%f734, %f694, %f702, %f654;
	fma.rn.f32 	%f735, %f694, %f703, %f655;
	fma.rn.f32 	%f736, %f694, %f704, %f656;
	fma.rn.f32 	%f737, %f694, %f705, %f657;
	fma.rn.f32 	%f738, %f694, %f706, %f658;
	fma.rn.f32 	%f739, %f695, %f699, %f659;
	fma.rn.f32 	%f740, %f695, %f700, %f660;
	fma.rn.f32 	%f741, %f695, %f701, %f661;
	fma.rn.f32 	%f742, %f695, %f702, %f662;
	fma.rn.f32 	%f743, %f695, %f703, %f663;
	fma.rn.f32 	%f744, %f695, %f704, %f664;
	fma.rn.f32 	%f745, %f695, %f705, %f665;
	fma.rn.f32 	%f746, %f695, %f706, %f666;
	fma.rn.f32 	%f747, %f696, %f699, %f667;
	fma.rn.f32 	%f748, %f696, %f700, %f668;
	fma.rn.f32 	%f749, %f696, %f701, %f669;
	fma.rn.f32 	%f750, %f696, %f702, %f670;
	fma.rn.f32 	%f751, %f696, %f703, %f671;
	fma.rn.f32 	%f752, %f696, %f704, %f672;
	fma.rn.f32 	%f753, %f696, %f705, %f673;
	fma.rn.f32 	%f754, %f696, %f706, %f674;
	fma.rn.f32 	%f755, %f697, %f699, %f675;
	fma.rn.f32 	%f756, %f697, %f700, %f676;
	fma.rn.f32 	%f757, %f697, %f701, %f677;
	fma.rn.f32 	%f758, %f697, %f702, %f678;
	fma.rn.f32 	%f759, %f697, %f703, %f679;
	fma.rn.f32 	%f760, %f697, %f704, %f680;
	fma.rn.f32 	%f761, %f697, %f705, %f681;
	fma.rn.f32 	%f762, %f697, %f706, %f682;
	fma.rn.f32 	%f763, %f698, %f699, %f683;
	fma.rn.f32 	%f764, %f698, %f700, %f684;
	fma.rn.f32 	%f765, %f698, %f701, %f685;
	fma.rn.f32 	%f766, %f698, %f702, %f686;
	fma.rn.f32 	%f767, %f698, %f703, %f687;
	fma.rn.f32 	%f768, %f698, %f704, %f688;
	fma.rn.f32 	%f769, %f698, %f705, %f689;
	fma.rn.f32 	%f770, %f698, %f706, %f690;
	ld.shared.v4.f32 	{%f771, %f772, %f773, %f774}, [%r61+3584];
	ld.shared.v4.f32 	{%f775, %f776, %f777, %f778}, [%r61+3840];
	ld.shared.v4.f32 	{%f779, %f780, %f781, %f782}, [%r64+3584];
	ld.shared.v4.f32 	{%f783, %f784, %f785, %f786}, [%r64+3840];
	fma.rn.f32 	%f1554, %f771, %f779, %f707;
	fma.rn.f32 	%f1553, %f771, %f780, %f708;
	fma.rn.f32 	%f1552, %f771, %f781, %f709;
	fma.rn.f32 	%f1551, %f771, %f782, %f710;
	fma.rn.f32 	%f1550, %f771, %f783, %f711;
	fma.rn.f32 	%f1549, %f771, %f784, %f712;
	fma.rn.f32 	%f1548, %f771, %f785, %f713;
	fma.rn.f32 	%f1547, %f771, %f786, %f714;
	fma.rn.f32 	%f1546, %f772, %f779, %f715;
	fma.rn.f32 	%f1545, %f772, %f780, %f716;
	fma.rn.f32 	%f1544, %f772, %f781, %f717;
	fma.rn.f32 	%f1543, %f772, %f782, %f718;
	fma.rn.f32 	%f1542, %f772, %f783, %f719;
	fma.rn.f32 	%f1541, %f772, %f784, %f720;
	fma.rn.f32 	%f1540, %f772, %f785, %f721;
	fma.rn.f32 	%f1539, %f772, %f786, %f722;
	fma.rn.f32 	%f1538, %f773, %f779, %f723;
	fma.rn.f32 	%f1537, %f773, %f780, %f724;
	fma.rn.f32 	%f1536, %f773, %f781, %f725;
	fma.rn.f32 	%f1535, %f773, %f782, %f726;
	fma.rn.f32 	%f1534, %f773, %f783, %f727;
	fma.rn.f32 	%f1533, %f773, %f784, %f728;
	fma.rn.f32 	%f1532, %f773, %f785, %f729;
	fma.rn.f32 	%f1531, %f773, %f786, %f730;
	fma.rn.f32 	%f1530, %f774, %f779, %f731;
	fma.rn.f32 	%f1529, %f774, %f780, %f732;
	fma.rn.f32 	%f1528, %f774, %f781, %f733;
	fma.rn.f32 	%f1527, %f774, %f782, %f734;
	fma.rn.f32 	%f1526, %f774, %f783, %f735;
	fma.rn.f32 	%f1525, %f774, %f784, %f736;
	fma.rn.f32 	%f1524, %f774, %f785, %f737;
	fma.rn.f32 	%f1523, %f774, %f786, %f738;
	fma.rn.f32 	%f1522, %f775, %f779, %f739;
	fma.rn.f32 	%f1521, %f775, %f780, %f740;
	fma.rn.f32 	%f1520, %f775, %f781, %f741;
	fma.rn.f32 	%f1519, %f775, %f782, %f742;
	fma.rn.f32 	%f1518, %f775, %f783, %f743;
	fma.rn.f32 	%f1517, %f775, %f784, %f744;
	fma.rn.f32 	%f1516, %f775, %f785, %f745;
	fma.rn.f32 	%f1515, %f775, %f786, %f746;
	fma.rn.f32 	%f1514, %f776, %f779, %f747;
	fma.rn.f32 	%f1513, %f776, %f780, %f748;
	fma.rn.f32 	%f1512, %f776, %f781, %f749;
	fma.rn.f32 	%f1511, %f776, %f782, %f750;
	fma.rn.f32 	%f1510, %f776, %f783, %f751;
	fma.rn.f32 	%f1509, %f776, %f784, %f752;
	fma.rn.f32 	%f1508, %f776, %f785, %f753;
	fma.rn.f32 	%f1507, %f776, %f786, %f754;
	fma.rn.f32 	%f1506, %f777, %f779, %f755;
	fma.rn.f32 	%f1505, %f777, %f780, %f756;
	fma.rn.f32 	%f1504, %f777, %f781, %f757;
	fma.rn.f32 	%f1503, %f777, %f782, %f758;
	fma.rn.f32 	%f1502, %f777, %f783, %f759;
	fma.rn.f32 	%f1501, %f777, %f784, %f760;
	fma.rn.f32 	%f1500, %f777, %f785, %f761;
	fma.rn.f32 	%f1499, %f777, %f786, %f762;
	fma.rn.f32 	%f1498, %f778, %f779, %f763;
	fma.rn.f32 	%f1497, %f778, %f780, %f764;
	fma.rn.f32 	%f1496, %f778, %f781, %f765;
	fma.rn.f32 	%f1495, %f778, %f782, %f766;
	fma.rn.f32 	%f1494, %f778, %f783, %f767;
	fma.rn.f32 	%f1493, %f778, %f784, %f768;
	fma.rn.f32 	%f1492, %f778, %f785, %f769;
	fma.rn.f32 	%f1491, %f778, %f786, %f770;
	add.s32 	%r65, %r55, %r53;
	mov.u32 	%r66, %ntid.x;
	mad.lo.s32 	%r67, %r59, %r66, %r62;
	shl.b32 	%r68, %r67, 11;
	and.b32  	%r69, %r68, 2048;
	add.s32 	%r70, %r65, %r69;
	shl.b32 	%r71, %r67, 1;
	and.b32  	%r72, %r71, -4;
	add.s32 	%r73, %r70, %r72;
	st.shared.f32 	[%r73], %f203;
	st.shared.f32 	[%r73+512], %f204;
	st.shared.f32 	[%r73+1024], %f205;
	st.shared.f32 	[%r73+1536], %f206;
	shl.b32 	%r74, %r67, 4;
	and.b32  	%r75, %r74, -512;
	add.s32 	%r76, %r57, %r75;
	and.b32  	%r77, %r74, 496;
	add.s32 	%r78, %r76, %r77;
	add.s32 	%r79, %r78, %r53;
	st.shared.v4.f32 	[%r79], {%f207, %f208, %f209, %f210};
	bar.sync 	0;
	add.s32 	%r111, %r111, 1;
	add.s32 	%r110, %r110, 8;
	shl.b32 	%r80, %r106, 3;
	add.s32 	%r109, %r109, %r80;
	setp.ne.s32 	%p2, %r111, -1;
	@%p2 bra 	$L__BB5_2;
$L__BB5_3:
	ld.param.u32 	%r107, [_Z42sgemm_t_8x8_sliced_k_f32x4_bcf_dbuf_kernelILi128ELi128ELi8ELi8ELi8ELi0EEvPfS0_S0_iii_param_4];
	ld.param.u64 	%rd30, [_Z42sgemm_t_8x8_sliced_k_f32x4_bcf_dbuf_kernelILi128ELi128ELi8ELi8ELi8ELi0EEvPfS0_S0_iii_param_2];
	cvta.to.global.u64 	%rd16, %rd30;
	mov.u32 	%r81, %tid.y;
	shl.b32 	%r82, %r81, 2;
	mov.u32 	%r83, %tid.x;
	shl.b32 	%r84, %r83, 2;
	shl.b32 	%r85, %r5, 12;
	not.b32 	%r86, %r85;
	and.b32  	%r87, %r86, 4096;
	mov.u32 	%r88, _ZZ42sgemm_t_8x8_sliced_k_f32x4_bcf_dbuf_kernelILi128ELi128ELi8ELi8ELi8ELi0EEvPfS0_S0_iiiE3s_a;
	add.s32 	%r89, %r88, %r87;
	mov.u32 	%r90, _ZZ42sgemm_t_8x8_sliced_k_f32x4_bcf_dbuf_kernelILi128ELi128ELi8ELi8ELi8ELi0EEvPfS0_S0_iiiE3s_b;
	add.s32 	%r91, %r90, %r87;
	shl.b32 	%r92, %r81, 4;
	add.s32 	%r93, %r89, %r92;
	ld.shared.v4.f32 	{%f787, %f788, %f789, %f790}, [%r93];
	ld.shared.v4.f32 	{%f791, %f792, %f793, %f794}, [%r93+256];
	shl.b32 	%r94, %r83, 4;
	add.s32 	%r95, %r91, %r94;
	ld.shared.v4.f32 	{%f795, %f796, %f797, %f798}, [%r95];
	ld.shared.v4.f32 	{%f799, %f800, %f801, %f802}, [%r95+256];
	fma.rn.f32 	%f803, %f787, %f795, %f1554;
	fma.rn.f32 	%f804, %f787, %f796, %f1553;
	fma.rn.f32 	%f805, %f787, %f797, %f1552;
	fma.rn.f32 	%f806, %f787, %f798, %f1551;
	fma.rn.f32 	%f807, %f787, %f799, %f1550;
	fma.rn.f32 	%f808, %f787, %f800, %f1549;
	fma.rn.f32 	%f809, %f787, %f801, %f1548;
	fma.rn.f32 	%f810, %f787, %f802, %f1547;
	fma.rn.f32 	%f811, %f788, %f795, %f1546;
	fma.rn.f32 	%f812, %f788, %f796, %f1545;
	fma.rn.f32 	%f813, %f788, %f797, %f1544;
	fma.rn.f32 	%f814, %f788, %f798, %f1543;
	fma.rn.f32 	%f815, %f788, %f799, %f1542;
	fma.rn.f32 	%f816, %f788, %f800, %f1541;
	fma.rn.f32 	%f817, %f788, %f801, %f1540;
	fma.rn.f32 	%f818, %f788, %f802, %f1539;
	fma.rn.f32 	%f819, %f789, %f795, %f1538;
	fma.rn.f32 	%f820, %f789, %f796, %f1537;
	fma.rn.f32 	%f821, %f789, %f797, %f1536;
	fma.rn.f32 	%f822, %f789, %f798, %f1535;
	fma.rn.f32 	%f823, %f789, %f799, %f1534;
	fma.rn.f32 	%f824, %f789, %f800, %f1533;
	fma.rn.f32 	%f825, %f789, %f801, %f1532;
	fma.rn.f32 	%f826, %f789, %f802, %f1531;
	fma.rn.f32 	%f827, %f790, %f795, %f1530;
	fma.rn.f32 	%f828, %f790, %f796, %f1529;
	fma.rn.f32 	%f829, %f790, %f797, %f1528;
	fma.rn.f32 	%f830, %f790, %f798, %f1527;
	fma.rn.f32 	%f831, %f790, %f799, %f1526;
	fma.rn.f32 	%f832, %f790, %f800, %f1525;
	fma.rn.f32 	%f833, %f790, %f801, %f1524;
	fma.rn.f32 	%f834, %f790, %f802, %f1523;
	fma.rn.f32 	%f835, %f791, %f795, %f1522;
	fma.rn.f32 	%f836, %f791, %f796, %f1521;
	fma.rn.f32 	%f837, %f791, %f797, %f1520;
	fma.rn.f32 	%f838, %f791, %f798, %f1519;
	fma.rn.f32 	%f839, %f791, %f799, %f1518;
	fma.rn.f32 	%f840, %f791, %f800, %f1517;
	fma.rn.f32 	%f841, %f791, %f801, %f1516;
	fma.rn.f32 	%f842, %f791, %f802, %f1515;
	fma.rn.f32 	%f843, %f792, %f795, %f1514;
	fma.rn.f32 	%f844, %f792, %f796, %f1513;
	fma.rn.f32 	%f845, %f792, %f797, %f1512;
	fma.rn.f32 	%f846, %f792, %f798, %f1511;
	fma.rn.f32 	%f847, %f792, %f799, %f1510;
	fma.rn.f32 	%f848, %f792, %f800, %f1509;
	fma.rn.f32 	%f849, %f792, %f801, %f1508;
	fma.rn.f32 	%f850, %f792, %f802, %f1507;
	fma.rn.f32 	%f851, %f793, %f795, %f1506;
	fma.rn.f32 	%f852, %f793, %f796, %f1505;
	fma.rn.f32 	%f853, %f793, %f797, %f1504;
	fma.rn.f32 	%f854, %f793, %f798, %f1503;
	fma.rn.f32 	%f855, %f793, %f799, %f1502;
	fma.rn.f32 	%f856, %f793, %f800, %f1501;
	fma.rn.f32 	%f857, %f793, %f801, %f1500;
	fma.rn.f32 	%f858, %f793, %f802, %f1499;
	fma.rn.f32 	%f859, %f794, %f795, %f1498;
	fma.rn.f32 	%f860, %f794, %f796, %f1497;
	fma.rn.f32 	%f861, %f794, %f797, %f1496;
	fma.rn.f32 	%f862, %f794, %f798, %f1495;
	fma.rn.f32 	%f863, %f794, %f799, %f1494;
	fma.rn.f32 	%f864, %f794, %f800, %f1493;
	fma.rn.f32 	%f865, %f794, %f801, %f1492;
	fma.rn.f32 	%f866, %f794, %f802, %f1491;
	ld.shared.v4.f32 	{%f867, %f868, %f869, %f870}, [%r93+512];
	ld.shared.v4.f32 	{%f871, %f872, %f873, %f874}, [%r93+768];
	ld.shared.v4.f32 	{%f875, %f876, %f877, %f878}, [%r95+512];
	ld.shared.v4.f32 	{%f879, %f880, %f881, %f882}, [%r95+768];
	fma.rn.f32 	%f883, %f867, %f875, %f803;
	fma.rn.f32 	%f884, %f867, %f876, %f804;
	fma.rn.f32 	%f885, %f867, %f877, %f805;
	fma.rn.f32 	%f886, %f867, %f878, %f806;
	fma.rn.f32 	%f887, %f867, %f879, %f807;
	fma.rn.f32 	%f888, %f867, %f880, %f808;
	fma.rn.f32 	%f889, %f867, %f881, %f809;
	fma.rn.f32 	%f890, %f867, %f882, %f810;
	fma.rn.f32 	%f891, %f868, %f875, %f811;
	fma.rn.f32 	%f892, %f868, %f876, %f812;
	fma.rn.f32 	%f893, %f868, %f877, %f813;
	fma.rn.f32 	%f894, %f868, %f878, %f814;
	fma.rn.f32 	%f895, %f868, %f879, %f815;
	fma.rn.f32 	%f896, %f868, %f880, %f816;
	fma.rn.f32 	%f897, %f868, %f881, %f817;
	fma.rn.f32 	%f898, %f868, %f882, %f818;
	fma.rn.f32 	%f899, %f869, %f875, %f819;
	fma.rn.f32 	%f900, %f869, %f876, %f820;
	fma.rn.f32 	%f901, %f869, %f877, %f821;
	fma.rn.f32 	%f902, %f869, %f878, %f822;
	fma.rn.f32 	%f903, %f869, %f879, %f823;
	fma.rn.f32 	%f904, %f869, %f880, %f824;
	fma.rn.f32 	%f905, %f869, %f881, %f825;
	fma.rn.f32 	%f906, %f869, %f882, %f826;
	fma.rn.f32 	%f907, %f870, %f875, %f827;
	fma.rn.f32 	%f908, %f870, %f876, %f828;
	fma.rn.f32 	%f909, %f870, %f877, %f829;
	fma.rn.f32 	%f910, %f870, %f878, %f830;
	fma.rn.f32 	%f911, %f870, %f879, %f831;
	fma.rn.f32 	%f912, %f870, %f880, %f832;
	fma.rn.f32 	%f913, %f870, %f881, %f833;
	fma.rn.f32 	%f914, %f870, %f882, %f834;
	fma.rn.f32 	%f915, %f871, %f875, %f835;
	fma.rn.f32 	%f916, %f871, %f876, %f836;
	fma.rn.f32 	%f917, %f871, %f877, %f837;
	fma.rn.f32 	%f918, %f871, %f878, %f838;
	fma.rn.f32 	%f919, %f871, %f879, %f839;
	fma.rn.f32 	%f920, %f871, %f880, %f840;
	fma.rn.f32 	%f921, %f871, %f881, %f841;
	fma.rn.f32 	%f922, %f871, %f882, %f842;
	fma.rn.f32 	%f923, %f872, %f875, %f843;
	fma.rn.f32 	%f924, %f872, %f876, %f844;
	fma.rn.f32 	%f925, %f872, %f877, %f845;
	fma.rn.f32 	%f926, %f872, %f878, %f846;
	fma.rn.f32 	%f927, %f872, %f879, %f847;
	fma.rn.f32 	%f928, %f872, %f880, %f848;
	fma.rn.f32 	%f929, %f872, %f881, %f849;
	fma.rn.f32 	%f930, %f872, %f882, %f850;
	fma.rn.f32 	%f931, %f873, %f875, %f851;
	fma.rn.f32 	%f932, %f873, %f876, %f852;
	fma.rn.f32 	%f933, %f873, %f877, %f853;
	fma.rn.f32 	%f934, %f873, %f878, %f854;
	fma.rn.f32 	%f935, %f873, %f879, %f855;
	fma.rn.f32 	%f936, %f873, %f880, %f856;
	fma.rn.f32 	%f937, %f873, %f881, %f857;
	fma.rn.f32 	%f938, %f873, %f882, %f858;
	fma.rn.f32 	%f939, %f874, %f875, %f859;
	fma.rn.f32 	%f940, %f874, %f876, %f860;
	fma.rn.f32 	%f941, %f874, %f877, %f861;
	fma.rn.f32 	%f942, %f874, %f878, %f862;
	fma.rn.f32 	%f943, %f874, %f879, %f863;
	fma.rn.f32 	%f944, %f874, %f880, %f864;
	fma.rn.f32 	%f945, %f874, %f881, %f865;
	fma.rn.f32 	%f946, %f874, %f882, %f866;
	ld.shared.v4.f32 	{%f947, %f948, %f949, %f950}, [%r93+1024];
	ld.shared.v4.f32 	{%f951, %f952, %f953, %f954}, [%r93+1280];
	ld.shared.v4.f32 	{%f955, %f956, %f957, %f958}, [%r95+1024];
	ld.shared.v4.f32 	{%f959, %f960, %f961, %f962}, [%r95+1280];
	fma.rn.f32 	%f963, %f947, %f955, %f883;
	fma.rn.f32 	%f964, %f947, %f956, %f884;
	fma.rn.f32 	%f965, %f947, %f957, %f885;
	fma.rn.f32 	%f966, %f947, %f958, %f886;
	fma.rn.f32 	%f967, %f947, %f959, %f887;
	fma.rn.f32 	%f968, %f947, %f960, %f888;
	fma.rn.f32 	%f969, %f947, %f961, %f889;
	fma.rn.f32 	%f970, %f947, %f962, %f890;
	fma.rn.f32 	%f971, %f948, %f955, %f891;
	fma.rn.f32 	%f972, %f948, %f956, %f892;
	fma.rn.f32 	%f973, %f948, %f957, %f893;
	fma.rn.f32 	%f974, %f948, %f958, %f894;
	fma.rn.f32 	%f975, %f948, %f959, %f895;
	fma.rn.f32 	%f976, %f948, %f960, %f896;
	fma.rn.f32 	%f977, %f948, %f961, %f897;
	fma.rn.f32 	%f978, %f948, %f962, %f898;
	fma.rn.f32 	%f979, %f949, %f955, %f899;
	fma.rn.f32 	%f980, %f949, %f956, %f900;
	fma.rn.f32 	%f981, %f949, %f957, %f901;
	fma.rn.f32 	%f982, %f949, %f958, %f902;
	fma.rn.f32 	%f983, %f949, %f959, %f903;
	fma.rn.f32 	%f984, %f949, %f960, %f904;
	fma.rn.f32 	%f985, %f949, %f961, %f905;
	fma.rn.f32 	%f986, %f949, %f962, %f906;
	fma.rn.f32 	%f987, %f950, %f955, %f907;
	fma.rn.f32 	%f988, %f950, %f956, %f908;
	fma.rn.f32 	%f989, %f950, %f957, %f909;
	fma.rn.f32 	%f990, %f950, %f958, %f910;
	fma.rn.f32 	%f991, %f950, %f959, %f911;
	fma.rn.f32 	%f992, %f950, %f960, %f912;
	fma.rn.f32 	%f993, %f950, %f961, %f913;
	fma.rn.f32 	%f994, %f950, %f962, %f914;
	fma.rn.f32 	%f995, %f951, %f955, %f915;
	fma.rn.f32 	%f996, %f951, %f956, %f916;
	fma.rn.f32 	%f997, %f951, %f957, %f917;
	fma.rn.f32 	%f998, %f951, %f958, %f918;
	fma.rn.f32 	%f999, %f951, %f959, %f919;
	fma.rn.f32 	%f1000, %f951, %f960, %f920;
	fma.rn.f32 	%f1001, %f951, %f961, %f921;
	fma.rn.f32 	%f1002, %f951, %f962, %f922;
	fma.rn.f32 	%f1003, %f952, %f955, %f923;
	fma.rn.f32 	%f1004, %f952, %f956, %f924;
	fma.rn.f32 	%f1005, %f952, %f957, %f925;
	fma.rn.f32 	%f1006, %f952, %f958, %f926;
	fma.rn.f32 	%f1007, %f952, %f959, %f927;
	fma.rn.f32 	%f1008, %f952, %f960, %f928;
	fma.rn.f32 	%f1009, %f952, %f961, %f929;
	fma.rn.f32 	%f1010, %f952, %f962, %f930;
	fma.rn.f32 	%f1011, %f953, %f955, %f931;
	fma.rn.f32 	%f1012, %f953, %f956, %f932;
	fma.rn.f32 	%f1013, %f953, %f957, %f933;
	fma.rn.f32 	%f1014, %f953, %f958, %f934;
	fma.rn.f32 	%f1015, %f953, %f959, %f935;
	fma.rn.f32 	%f1016, %f953, %f960, %f936;
	fma.rn.f32 	%f1017, %f953, %f961, %f937;
	fma.rn.f32 	%f1018, %f953, %f962, %f938;
	fma.rn.f32 	%f1019, %f954, %f955, %f939;
	fma.rn.f32 	%f1020, %f954, %f956, %f940;
	fma.rn.f32 	%f1021, %f954, %f957, %f941;
	fma.rn.f32 	%f1022, %f954, %f958, %f942;
	fma.rn.f32 	%f1023, %f954, %f959, %f943;
	fma.rn.f32 	%f1024, %f954, %f960, %f944;
	fma.rn.f32 	%f1025, %f954, %f961, %f945;
	fma.rn.f32 	%f1026, %f954, %f962, %f946;
	ld.shared.v4.f32 	{%f1027, %f1028, %f1029, %f1030}, [%r93+1536];
	ld.shared.v4.f32 	{%f1031, %f1032, %f1033, %f1034}, [%r93+1792];
	ld.shared.v4.f32 	{%f1035, %f1036, %f1037, %f1038}, [%r95+1536];
	ld.shared.v4.f32 	{%f1039, %f1040, %f1041, %f1042}, [%r95+1792];
	fma.rn.f32 	%f1043, %f1027, %f1035, %f963;
	fma.rn.f32 	%f1044, %f1027, %f1036, %f964;
	fma.rn.f32 	%f1045, %f1027, %f1037, %f965;
	fma.rn.f32 	%f1046, %f1027, %f1038, %f966;
	fma.rn.f32 	%f1047, %f1027, %f1039, %f967;
	fma.rn.f32 	%f1048, %f1027, %f1040, %f968;
	fma.rn.f32 	%f1049, %f1027, %f1041, %f969;
	fma.rn.f32 	%f1050, %f1027, %f1042, %f970;
	fma.rn.f32 	%f1051, %f1028, %f1035, %f971;
	fma.rn.f32 	%f1052, %f1028, %f1036, %f972;
	fma.rn.f32 	%f1053, %f1028, %f1037, %f973;
	fma.rn.f32 	%f1054, %f1028, %f1038, %f974;
	fma.rn.f32 	%f1055, %f1028, %f1039, %f975;
	fma.rn.f32 	%f1056, %f1028, %f1040, %f976;
	fma.rn.f32 	%f1057, %f1028, %f1041, %f977;
	fma.rn.f32 	%f1058, %f1028, %f1042, %f978;
	fma.rn.f32 	%f1059, %f1029, %f1035, %f979;
	fma.rn.f32 	%f1060, %f1029, %f1036, %f980;
	fma.rn.f32 	%f1061, %f1029, %f1037, %f981;
	fma.rn.f32 	%f1062, %f1029, %f1038, %f982;
	fma.rn.f32 	%f1063, %f1029, %f1039, %f983;
	fma.rn.f32 	%f1064, %f1029, %f1040, %f984;
	fma.rn.f32 	%f1065, %f1029, %f1041, %f985;
	fma.rn.f32 	%f1066, %f1029, %f1042, %f986;
	fma.rn.f32 	%f1067, %f1030, %f1035, %f987;
	fma.rn.f32 	%f1068, %f1030, %f1036, %f988;
	fma.rn.f32 	%f1069, %f1030, %f1037, %f989;
	fma.rn.f32 	%f1070, %f1030, %f1038, %f990;
	fma.rn.f32 	%f1071, %f1030, %f1039, %f991;
	fma.rn.f32 	%f1072, %f1030, %f1040, %f992;
	fma.rn.f32 	%f1073, %f1030, %f1041, %f993;
	fma.rn.f32 	%f1074, %f1030, %f1042, %f994;
	fma.rn.f32 	%f1075, %f1031, %f1035, %f995;
	fma.rn.f32 	%f1076, %f1031, %f1036, %f996;
	fma.rn.f32 	%f1077, %f1031, %f1037, %f997;
	fma.rn.f32 	%f1078, %f1031, %f1038, %f998;
	fma.rn.f32 	%f1079, %f1031, %f1039, %f999;
	fma.rn.f32 	%f1080, %f1031, %f1040, %f1000;
	fma.rn.f32 	%f1081, %f1031, %f1041, %f1001;
	fma.rn.f32 	%f1082, %f1031, %f1042, %f1002;
	fma.rn.f32 	%f1083, %f1032, %f1035, %f1003;
	fma.rn.f32 	%f1084, %f1032, %f1036, %f1004;
	fma.rn.f32 	%f1085, %f1032, %f1037, %f1005;
	fma.rn.f32 	%f1086, %f1032, %f1038, %f1006;
	fma.rn.f32 	%f1087, %f1032, %f1039, %f1007;
	fma.rn.f32 	%f1088, %f1032, %f1040, %f1008;
	fma.rn.f32 	%f1089, %f1032, %f1041, %f1009;
	fma.rn.f32 	%f1090, %f1032, %f1042, %f1010;
	fma.rn.f32 	%f1091, %f1033, %f1035, %f1011;
	fma.rn.f32 	%f1092, %f1033, %f1036, %f1012;
	fma.rn.f32 	%f1093, %f1033, %f1037, %f1013;
	fma.rn.f32 	%f1094, %f1033, %f1038, %f1014;
	fma.rn.f32 	%f1095, %f1033, %f1039, %f1015;
	fma.rn.f32 	%f1096, %f1033, %f1040, %f1016;
	fma.rn.f32 	%f1097, %f1033, %f1041, %f1017;
	fma.rn.f32 	%f1098, %f1033, %f1042, %f1018;
	fma.rn.f32 	%f1099, %f1034, %f1035, %f1019;
	fma.rn.f32 	%f1100, %f1034, %f1036, %f1020;
	fma.rn.f32 	%f1101, %f1034, %f1037, %f1021;
	fma.rn.f32 	%f1102, %f1034, %f1038, %f1022;
	fma.rn.f32 	%f1103, %f1034, %f1039, %f1023;
	fma.rn.f32 	%f1104, %f1034, %f1040, %f1024;
	fma.rn.f32 	%f1105, %f1034, %f1041, %f1025;
	fma.rn.f32 	%f1106, %f1034, %f1042, %f1026;
	ld.shared.v4.f32 	{%f1107, %f1108, %f1109, %f1110}, [%r93+2048];
	ld.shared.v4.f32 	{%f1111, %f1112, %f1113, %f1114}, [%r93+2304];
	ld.shared.v4.f32 	{%f1115, %f1116, %f1117, %f1118}, [%r95+2048];
	ld.shared.v4.f32 	{%f1119, %f1120, %f1121, %f1122}, [%r95+2304];
	fma.rn.f32 	%f1123, %f1107, %f1115, %f1043;
	fma.rn.f32 	%f1124, %f1107, %f1116, %f1044;
	fma.rn.f32 	%f1125, %f1107, %f1117, %f1045;
	fma.rn.f32 	%f1126, %f1107, %f1118, %f1046;
	fma.rn.f32 	%f1127, %f1107, %f1119, %f1047;
	fma.rn.f32 	%f1128, %f1107, %f1120, %f1048;
	fma.rn.f32 	%f1129, %f1107, %f1121, %f1049;
	fma.rn.f32 	%f1130, %f1107, %f1122, %f1050;
	fma.rn.f32 	%f1131, %f1108, %f1115, %f1051;
	fma.rn.f32 	%f1132, %f1108, %f1116, %f1052;
	fma.rn.f32 	%f1133, %f1108, %f1117, %f1053;
	fma.rn.f32 	%f1134, %f1108, %f1118, %f1054;
	fma.rn.f32 	%f1135, %f1108, %f1119, %f1055;
	fma.rn.f32 	%f1136, %f1108, %f1120, %f1056;
	fma.rn.f32 	%f1137, %f1108, %f1121, %f1057;
	fma.rn.f32 	%f1138, %f1108, %f1122, %f1058;
	fma.rn.f32 	%f1139, %f1109, %f1115, %f1059;
	fma.rn.f32 	%f1140, %f1109, %f1116, %f1060;
	fma.rn.f32 	%f1141, %f1109, %f1117, %f1061;
	fma.rn.f32 	%f1142, %f1109, %f1118, %f1062;
	fma.rn.f32 	%f1143, %f1109, %f1119, %f1063;
	fma.rn.f32 	%f1144, %f1109, %f1120, %f1064;
	fma.rn.f32 	%f1145, %f1109, %f1121, %f1065;
	fma.rn.f32 	%f1146, %f1109, %f1122, %f1066;
	fma.rn.f32 	%f1147, %f1110, %f1115, %f1067;
	fma.rn.f32 	%f1148, %f1110, %f1116, %f1068;
	fma.rn.f32 	%f1149, %f1110, %f1117, %f1069;
	fma.rn.f32 	%f1150, %f1110, %f1118, %f1070;
	fma.rn.f32 	%f1151, %f1110, %f1119, %f1071;
	fma.rn.f32 	%f1152, %f1110, %f1120, %f1072;
	fma.rn.f32 	%f1153, %f1110, %f1121, %f1073;
	fma.rn.f32 	%f1154, %f1110, %f1122, %f1074;
	fma.rn.f32 	%f1155, %f1111, %f1115, %f1075;
	fma.rn.f32 	%f1156, %f1111, %f1116, %f1076;
	fma.rn.f32 	%f1157, %f1111, %f1117, %f1077;
	fma.rn.f32 	%f1158, %f1111, %f1118, %f1078;
	fma.rn.f32 	%f1159, %f1111, %f1119, %f1079;
	fma.rn.f32 	%f1160, %f1111, %f1120, %f1080;
	fma.rn.f32 	%f1161, %f1111, %f1121, %f1081;
	fma.rn.f32 	%f1162, %f1111, %f1122, %f1082;
	fma.rn.f32 	%f1163, %f1112, %f1115, %f1083;
	fma.rn.f32 	%f1164, %f1112, %f1116, %f1084;
	fma.rn.f32 	%f1165, %f1112, %f1117, %f1085;
	fma.rn.f32 	%f1166, %f1112, %f1118, %f1086;
	fma.rn.f32 	%f1167, %f1112, %f1119, %f1087;
	fma.rn.f32 	%f1168, %f1112, %f1120, %f1088;
	fma.rn.f32 	%f1169, %f1112, %f1121, %f1089;
	fma.rn.f32 	%f1170, %f1112, %f1122, %f1090;
	fma.rn.f32 	%f1171, %f1113, %f1115, %f1091;
	fma.rn.f32 	%f1172, %f1113, %f1116, %f1092;
	fma.rn.f32 	%f1173, %f1113, %f1117, %f1093;
	fma.rn.f32 	%f1174, %f1113, %f1118, %f1094;
	fma.rn.f32 	%f1175, %f1113, %f1119, %f1095;
	fma.rn.f32 	%f1176, %f1113, %f1120, %f1096;
	fma.rn.f32 	%f1177, %f1113, %f1121, %f1097;
	fma.rn.f32 	%f1178, %f1113, %f1122, %f1098;
	fma.rn.f32 	%f1179, %f1114, %f1115, %f1099;
	fma.rn.f32 	%f1180, %f1114, %f1116, %f1100;
	fma.rn.f32 	%f1181, %f1114, %f1117, %f1101;
	fma.rn.f32 	%f1182, %f1114, %f1118, %f1102;
	fma.rn.f32 	%f1183, %f1114, %f1119, %f1103;
	fma.rn.f32 	%f1184, %f1114, %f1120, %f1104;
	fma.rn.f32 	%f1185, %f1114, %f1121, %f1105;
	fma.rn.f32 	%f1186, %f1114, %f1122, %f1106;
	ld.shared.v4.f32 	{%f1187, %f1188, %f1189, %f1190}, [%r93+2560];
	ld.shared.v4.f32 	{%f1191, %f1192, %f1193, %f1194}, [%r93+2816];
	ld.shared.v4.f32 	{%f1195, %f1196, %f1197, %f1198}, [%r95+2560];
	ld.shared.v4.f32 	{%f1199, %f1200, %f1201, %f1202}, [%r95+2816];
	fma.rn.f32 	%f1203, %f1187, %f1195, %f1123;
	fma.rn.f32 	%f1204, %f1187, %f1196, %f1124;
	fma.rn.f32 	%f1205, %f1187, %f1197, %f1125;
	fma.rn.f32 	%f1206, %f1187, %f1198, %f1126;
	fma.rn.f32 	%f1207, %f1187, %f1199, %f1127;
	fma.rn.f32 	%f1208, %f1187, %f1200, %f1128;
	fma.rn.f32 	%f1209, %f1187, %f1201, %f1129;
	fma.rn.f32 	%f1210, %f1187, %f1202, %f1130;
	fma.rn.f32 	%f1211, %f1188, %f1195, %f1131;
	fma.rn.f32 	%f1212, %f1188, %f1196, %f1132;
	fma.rn.f32 	%f1213, %f1188, %f1197, %f1133;
	fma.rn.f32 	%f1214, %f1188, %f1198, %f1134;
	fma.rn.f32 	%f1215, %f1188, %f1199, %f1135;
	fma.rn.f32 	%f1216, %f1188, %f1200, %f1136;
	fma.rn.f32 	%f1217, %f1188, %f1201, %f1137;
	fma.rn.f32 	%f1218, %f1188, %f1202, %f1138;
	fma.rn.f32 	%f1219, %f1189, %f1195, %f1139;
	fma.rn.f32 	%f1220, %f1189, %f1196, %f1140;
	fma.rn.f32 	%f1221, %f1189, %f1197, %f1141;
	fma.rn.f32 	%f1222, %f1189, %f1198, %f1142;
	fma.rn.f32 	%f1223, %f1189, %f1199, %f1143;
	fma.rn.f32 	%f1224, %f1189, %f1200, %f1144;
	fma.rn.f32 	%f1225, %f1189, %f1201, %f1145;
	fma.rn.f32 	%f1226, %f1189, %f1202, %f1146;
	fma.rn.f32 	%f1227, %f1190, %f1195, %f1147;
	fma.rn.f32 	%f1228, %f1190, %f1196, %f1148;
	fma.rn.f32 	%f1229, %f1190, %f1197, %f1149;
	fma.rn.f32 	%f1230, %f1190, %f1198, %f1150;
	fma.rn.f32 	%f1231, %f1190, %f1199, %f1151;
	fma.rn.f32 	%f1232, %f1190, %f1200, %f1152;
	fma.rn.f32 	%f1233, %f1190, %f1201, %f1153;
	fma.rn.f32 	%f1234, %f1190, %f1202, %f1154;
	fma.rn.f32 	%f1235, %f1191, %f1195, %f1155;
	fma.rn.f32 	%f1236, %f1191, %f1196, %f1156;
	fma.rn.f32 	%f1237, %f1191, %f1197, %f1157;
	fma.rn.f32 	%f1238, %f1191, %f1198, %f1158;
	fma.rn.f32 	%f1239, %f1191, %f1199, %f1159;
	fma.rn.f32 	%f1240, %f1191, %f1200, %f1160;
	fma.rn.f32 	%f1241, %f1191, %f1201, %f1161;
	fma.rn.f32 	%f1242, %f1191, %f1202, %f1162;
	fma.rn.f32 	%f1243, %f1192, %f1195, %f1163;
	fma.rn.f32 	%f1244, %f1192, %f1196, %f1164;
	fma.rn.f32 	%f1245, %f1192, %f1197, %f1165;
	fma.rn.f32 	%f1246, %f1192, %f1198, %f1166;
	fma.rn.f32 	%f1247, %f1192, %f1199, %f1167;
	fma.rn.f32 	%f1248, %f1192, %f1200, %f1168;
	fma.rn.f32 	%f1249, %f1192, %f1201, %f1169;
	fma.rn.f32 	%f1250, %f1192, %f1202, %f1170;
	fma.rn.f32 	%f1251, %f1193, %f1195, %f1171;
	fma.rn.f32 	%f1252, %f1193, %f1196, %f1172;
	fma.rn.f32 	%f1253, %f1193, %f1197, %f1173;
	fma.rn.f32 	%f1254, %f1193, %f1198, %f1174;
	fma.rn.f32 	%f1255, %f1193, %f1199, %f1175;
	fma.rn.f32 	%f1256, %f1193, %f1200, %f1176;
	fma.rn.f32 	%f1257, %f1193, %f1201, %f1177;
	fma.rn.f32 	%f1258, %f1193, %f1202, %f1178;
	fma.rn.f32 	%f1259, %f1194, %f1195, %f1179;
	fma.rn.f32 	%f1260, %f1194, %f1196, %f1180;
	fma.rn.f32 	%f1261, %f1194, %f1197, %f1181;
	fma.rn.f32 	%f1262, %f1194, %f1198, %f1182;
	fma.rn.f32 	%f1263, %f1194, %f1199, %f1183;
	fma.rn.f32 	%f1264, %f1194, %f1200, %f1184;
	fma.rn.f32 	%f1265, %f1194, %f1201, %f1185;
	fma.rn.f32 	%f1266, %f1194, %f1202, %f1186;
	ld.shared.v4.f32 	{%f1267, %f1268, %f1269, %f1270}, [%r93+3072];
	ld.shared.v4.f32 	{%f1271, %f1272, %f1273, %f1274}, [%r93+3328];
	ld.shared.v4.f32 	{%f1275, %f1276, %f1277, %f1278}, [%r95+3072];
	ld.shared.v4.f32 	{%f1279, %f1280, %f1281, %f1282}, [%r95+3328];
	fma.rn.f32 	%f1283, %f1267, %f1275, %f1203;
	fma.rn.f32 	%f1284, %f1267, %f1276, %f1204;
	fma.rn.f32 	%f1285, %f1267, %f1277, %f1205;
	fma.rn.f32 	%f1286, %f1267, %f1278, %f1206;
	fma.rn.f32 	%f1287, %f1267, %f1279, %f1207;
	fma.rn.f32 	%f1288, %f1267, %f1280, %f1208;
	fma.rn.f32 	%f1289, %f1267, %f1281, %f1209;
	fma.rn.f32 	%f1290, %f1267, %f1282, %f1210;
	fma.rn.f32 	%f1291, %f1268, %f1275, %f1211;
	fma.rn.f32 	%f1292, %f1268, %f1276, %f1212;
	fma.rn.f32 	%f1293, %f1268, %f1277, %f1213;
	fma.rn.f32 	%f1294, %f1268, %f1278, %f1214;
	fma.rn.f32 	%f1295, %f1268, %f1279, %f1215;
	fma.rn.f32 	%f1296, %f1268, %f1280, %f1216;
	fma.rn.f32 	%f1297, %f1268, %f1281, %f1217;
	fma.rn.f32 	%f1298, %f1268, %f1282, %f1218;
	fma.rn.f32 	%f1299, %f1269, %f1275, %f1219;
	fma.rn.f32 	%f1300, %f1269, %f1276, %f1220;
	fma.rn.f32 	%f1301, %f1269, %f1277, %f1221;
	fma.rn.f32 	%f1302, %f1269, %f1278, %f1222;
	fma.rn.f32 	%f1303, %f1269, %f1279, %f1223;
	fma.rn.f32 	%f1304, %f1269, %f1280, %f1224;
	fma.rn.f32 	%f1305, %f1269, %f1281, %f1225;
	fma.rn.f32 	%f1306, %f1269, %f1282, %f1226;
	fma.rn.f32 	%f1307, %f1270, %f1275, %f1227;
	fma.rn.f32 	%f1308, %f1270, %f1276, %f1228;
	fma.rn.f32 	%f1309, %f1270, %f1277, %f1229;
	fma.rn.f32 	%f1310, %f1270, %f1278, %f1230;
	fma.rn.f32 	%f1311, %f1270, %f1279, %f1231;
	fma.rn.f32 	%f1312, %f1270, %f1280, %f1232;
	fma.rn.f32 	%f1313, %f1270, %f1281, %f1233;
	fma.rn.f32 	%f1314, %f1270, %f1282, %f1234;
	fma.rn.f32 	%f1315, %f1271, %f1275, %f1235;
	fma.rn.f32 	%f1316, %f1271, %f1276, %f1236;
	fma.rn.f32 	%f1317, %f1271, %f1277, %f1237;
	fma.rn.f32 	%f1318, %f1271, %f1278, %f1238;
	fma.rn.f32 	%f1319, %f1271, %f1279, %f1239;
	fma.rn.f32 	%f1320, %f1271, %f1280, %f1240;
	fma.rn.f32 	%f1321, %f1271, %f1281, %f1241;
	fma.rn.f32 	%f1322, %f1271, %f1282, %f1242;
	fma.rn.f32 	%f1323, %f1272, %f1275, %f1243;
	fma.rn.f32 	%f1324, %f1272, %f1276, %f1244;
	fma.rn.f32 	%f1325, %f1272, %f1277, %f1245;
	fma.rn.f32 	%f1326, %f1272, %f1278, %f1246;
	fma.rn.f32 	%f1327, %f1272, %f1279, %f1247;
	fma.rn.f32 	%f1328, %f1272, %f1280, %f1248;
	fma.rn.f32 	%f1329, %f1272, %f1281, %f1249;
	fma.rn.f32 	%f1330, %f1272, %f1282, %f1250;
	fma.rn.f32 	%f1331, %f1273, %f1275, %f1251;
	fma.rn.f32 	%f1332, %f1273, %f1276, %f1252;
	fma.rn.f32 	%f1333, %f1273, %f1277, %f1253;
	fma.rn.f32 	%f1334, %f1273, %f1278, %f1254;
	fma.rn.f32 	%f1335, %f1273, %f1279, %f1255;
	fma.rn.f32 	%f1336, %f1273, %f1280, %f1256;
	fma.rn.f32 	%f1337, %f1273, %f1281, %f1257;
	fma.rn.f32 	%f1338, %f1273, %f1282, %f1258;
	fma.rn.f32 	%f1339, %f1274, %f1275, %f1259;
	fma.rn.f32 	%f1340, %f1274, %f1276, %f1260;
	fma.rn.f32 	%f1341, %f1274, %f1277, %f1261;
	fma.rn.f32 	%f1342, %f1274, %f1278, %f1262;
	fma.rn.f32 	%f1343, %f1274, %f1279, %f1263;
	fma.rn.f32 	%f1344, %f1274, %f1280, %f1264;
	fma.rn.f32 	%f1345, %f1274, %f1281, %f1265;
	fma.rn.f32 	%f1346, %f1274, %f1282, %f1266;
	ld.shared.v4.f32 	{%f1347, %f1348, %f1349, %f1350}, [%r93+3584];
	ld.shared.v4.f32 	{%f1351, %f1352, %f1353, %f1354}, [%r93+3840];
	ld.shared.v4.f32 	{%f1355, %f1356, %f1357, %f1358}, [%r95+3584];
	ld.shared.v4.f32 	{%f1359, %f1360, %f1361, %f1362}, [%r95+3840];
	fma.rn.f32 	%f1363, %f1347, %f1355, %f1283;
	fma.rn.f32 	%f1364, %f1347, %f1356, %f1284;
	fma.rn.f32 	%f1365, %f1347, %f1357, %f1285;
	fma.rn.f32 	%f1366, %f1347, %f1358, %f1286;
	fma.rn.f32 	%f1367, %f1347, %f1359, %f1287;
	fma.rn.f32 	%f1368, %f1347, %f1360, %f1288;
	fma.rn.f32 	%f1369, %f1347, %f1361, %f1289;
	fma.rn.f32 	%f1370, %f1347, %f1362, %f1290;
	fma.rn.f32 	%f1371, %f1348, %f1355, %f1291;
	fma.rn.f32 	%f1372, %f1348, %f1356, %f1292;
	fma.rn.f32 	%f1373, %f1348, %f1357, %f1293;
	fma.rn.f32 	%f1374, %f1348, %f1358, %f1294;
	fma.rn.f32 	%f1375, %f1348, %f1359, %f1295;
	fma.rn.f32 	%f1376, %f1348, %f1360, %f1296;
	fma.rn.f32 	%f1377, %f1348, %f1361, %f1297;
	fma.rn.f32 	%f1378, %f1348, %f1362, %f1298;
	fma.rn.f32 	%f1379, %f1349, %f1355, %f1299;
	fma.rn.f32 	%f1380, %f1349, %f1356, %f1300;
	fma.rn.f32 	%f1381, %f1349, %f1357, %f1301;
	fma.rn.f32 	%f1382, %f1349, %f1358, %f1302;
	fma.rn.f32 	%f1383, %f1349, %f1359, %f1303;
	fma.rn.f32 	%f1384, %f1349, %f1360, %f1304;
	fma.rn.f32 	%f1385, %f1349, %f1361, %f1305;
	fma.rn.f32 	%f1386, %f1349, %f1362, %f1306;
	fma.rn.f32 	%f1387, %f1350, %f1355, %f1307;
	fma.rn.f32 	%f1388, %f1350, %f1356, %f1308;
	fma.rn.f32 	%f1389, %f1350, %f1357, %f1309;
	fma.rn.f32 	%f1390, %f1350, %f1358, %f1310;
	fma.rn.f32 	%f1391, %f1350, %f1359, %f1311;
	fma.rn.f32 	%f1392, %f1350, %f1360, %f1312;
	fma.rn.f32 	%f1393, %f1350, %f1361, %f1313;
	fma.rn.f32 	%f1394, %f1350, %f1362, %f1314;
	fma.rn.f32 	%f1395, %f1351, %f1355, %f1315;
	fma.rn.f32 	%f1396, %f1351, %f1356, %f1316;
	fma.rn.f32 	%f1397, %f1351, %f1357, %f1317;
	fma.rn.f32 	%f1398, %f1351, %f1358, %f1318;
	fma.rn.f32 	%f1399, %f1351, %f1359, %f1319;
	fma.rn.f32 	%f1400, %f1351, %f1360, %f1320;
	fma.rn.f32 	%f1401, %f1351, %f1361, %f1321;
	fma.rn.f32 	%f1402, %f1351, %f1362, %f1322;
	fma.rn.f32 	%f1403, %f1352, %f1355, %f1323;
	fma.rn.f32 	%f1404, %f1352, %f1356, %f1324;
	fma.rn.f32 	%f1405, %f1352, %f1357, %f1325;
	fma.rn.f32 	%f1406, %f1352, %f1358, %f1326;
	fma.rn.f32 	%f1407, %f1352, %f1359, %f1327;
	fma.rn.f32 	%f1408, %f1352, %f1360, %f1328;
	fma.rn.f32 	%f1409, %f1352, %f1361, %f1329;
	fma.rn.f32 	%f1410, %f1352, %f1362, %f1330;
	fma.rn.f32 	%f1411, %f1353, %f1355, %f1331;
	fma.rn.f32 	%f1412, %f1353, %f1356, %f1332;
	fma.rn.f32 	%f1413, %f1353, %f1357, %f1333;
	fma.rn.f32 	%f1414, %f1353, %f1358, %f1334;
	fma.rn.f32 	%f1415, %f1353, %f1359, %f1335;
	fma.rn.f32 	%f1416, %f1353, %f1360, %f1336;
	fma.rn.f32 	%f1417, %f1353, %f1361, %f1337;
	fma.rn.f32 	%f1418, %f1353, %f1362, %f1338;
	fma.rn.f32 	%f1419, %f1354, %f1355, %f1339;
	fma.rn.f32 	%f1420, %f1354, %f1356, %f1340;
	fma.rn.f32 	%f1421, %f1354, %f1357, %f1341;
	fma.rn.f32 	%f1422, %f1354, %f1358, %f1342;
	fma.rn.f32 	%f1423, %f1354, %f1359, %f1343;
	fma.rn.f32 	%f1424, %f1354, %f1360, %f1344;
	fma.rn.f32 	%f1425, %f1354, %f1361, %f1345;
	fma.rn.f32 	%f1426, %f1354, %f1362, %f1346;
	mov.u32 	%r96, %ctaid.y;
	shl.b32 	%r97, %r96, 7;
	add.s32 	%r98, %r97, %r82;
	mov.u32 	%r99, %ctaid.x;
	shl.b32 	%r100, %r99, 7;
	add.s32 	%r101, %r100, %r84;
	mad.lo.s32 	%r102, %r98, %r107, %r101;
	mul.wide.s32 	%rd17, %r102, 4;
	add.s64 	%rd18, %rd16, %rd17;
	st.global.v4.f32 	[%rd18], {%f1363, %f1364, %f1365, %f1366};
	st.global.v4.f32 	[%rd18+256], {%f1367, %f1368, %f1369, %f1370};
	mul.wide.s32 	%rd19, %r107, 4;
	add.s64 	%rd20, %rd18, %rd19;
	st.global.v4.f32 	[%rd20], {%f1371, %f1372, %f1373, %f1374};
	st.global.v4.f32 	[%rd20+256], {%f1375, %f1376, %f1377, %f1378};
	add.s64 	%rd21, %rd20, %rd19;
	st.global.v4.f32 	[%rd21], {%f1379, %f1380, %f1381, %f1382};
	st.global.v4.f32 	[%rd21+256], {%f1383, %f1384, %f1385, %f1386};
	add.s64 	%rd22, %rd21, %rd19;
	st.global.v4.f32 	[%rd22], {%f1387, %f1388, %f1389, %f1390};
	st.global.v4.f32 	[%rd22+256], {%f1391, %f1392, %f1393, %f1394};
	add.s32 	%r103, %r98, 64;
	mad.lo.s32 	%r104, %r103, %r107, %r101;
	mul.wide.s32 	%rd23, %r104, 4;
	add.s64 	%rd24, %rd16, %rd23;
	st.global.v4.f32 	[%rd24], {%f1395, %f1396, %f1397, %f1398};
	st.global.v4.f32 	[%rd24+256], {%f1399, %f1400, %f1401, %f1402};
	add.s64 	%rd25, %rd24, %rd19;
	st.global.v4.f32 	[%rd25], {%f1403, %f1404, %f1405, %f1406};
	st.global.v4.f32 	[%rd25+256], {%f1407, %f1408, %f1409, %f1410};
	add.s64 	%rd26, %rd25, %rd19;
	st.global.v4.f32 	[%rd26], {%f1411, %f1412, %f1413, %f1414};
	st.global.v4.f32 	[%rd26+256], {%f1415, %f1416, %f1417, %f1418};
	add.s64 	%rd27, %rd26, %rd19;
	st.global.v4.f32 	[%rd27], {%f1419, %f1420, %f1421, %f1422};
	st.global.v4.f32 	[%rd27+256], {%f1423, %f1424, %f1425, %f1426};
	ret;

}
	// .globl	_Z42sgemm_t_8x8_sliced_k_f32x4_bcf_dbuf_kernelILi128ELi128ELi8ELi8ELi8ELi4EEvPfS0_S0_iii
.visible .entry _Z42sgemm_t_8x8_sliced_k_f32x4_bcf_dbuf_kernelILi128ELi128ELi8ELi8ELi8ELi4EEvPfS0_S0_iii(
	.param .u64 .ptr .align 1 _Z42sgemm_t_8x8_sliced_k_f32x4_bcf_dbuf_kernelILi128ELi128ELi8ELi8ELi8ELi4EEvPfS0_S0_iii_param_0,
	.param .u64 .ptr .align 1 _Z42sgemm_t_8x8_sliced_k_f32x4_bcf_dbuf_kernelILi128ELi128ELi8ELi8ELi8ELi4EEvPfS0_S0_iii_param_1,
	.param .u64 .ptr .align 1 _Z42sgemm_t_8x8_sliced_k_f32x4_bcf_dbuf_kernelILi128ELi128ELi8ELi8ELi8ELi4EEvPfS0_S0_iii_param_2,
	.param .u32 _Z42sgemm_t_8x8_sliced_k_f32x4_bcf_dbuf_kernelILi128ELi128ELi8ELi8ELi8ELi4EEvPfS0_S0_iii_param_3,
	.param .u32 _Z42sgemm_t_8x8_sliced_k_f32x4_bcf_dbuf_kernelILi128ELi128ELi8ELi8ELi8ELi4EEvPfS0_S0_iii_param_4,
	.param .u32 _Z42sgemm_t_8x8_sliced_k_f32x4_bcf_dbuf_kernelILi128ELi128ELi8ELi8ELi8ELi4EEvPfS0_S0_iii_param_5
)
{
	.reg .pred 	%p<3>;
	.reg .b32 	%r<110>;
	.reg .b32 	%f<1555>;
	.reg .b64 	%rd<31>;
	// demoted variable
	.shared .align 4 .b8 _ZZ42sgemm_t_8x8_sliced_k_f32x4_bcf_dbuf_kernelILi128ELi128ELi8ELi8ELi8ELi4EEvPfS0_S0_iiiE3s_a[8448];
	// demoted variable
	.shared .align 4 .b8 _ZZ42sgemm_t_8x8_sliced_k_f32x4_bcf_dbuf_kernelILi128ELi128ELi8ELi8ELi8ELi4EEvPfS0_S0_iiiE3s_b[8448];
	ld.param.u64 	%rd1, [_Z42sgemm_t_8x8_sliced_k_f32x4_bcf_dbuf_kernelILi128ELi128ELi8ELi8ELi8ELi4EEvPfS0_S0_iii_param_0];
	ld.param.u64 	%rd2, [_Z42sgemm_t_8x8_sliced_k_f32x4_bcf_dbuf_kernelILi128ELi128ELi8ELi8ELi8ELi4EEvPfS0_S0_iii_param_1];
	ld.param.u32 	%r17, [_Z42sgemm_t_8x8_sliced_k_f32x4_bcf_dbuf_kernelILi128ELi128ELi8ELi8ELi8ELi4EEvPfS0_S0_iii_param_4];
	ld.param.u32 	%r18, [_Z42sgemm_t_8x8_sliced_k_f32x4_bcf_dbuf_kernelILi128ELi128ELi8ELi8ELi8ELi4EEvPfS0_S0_iii_param_5];
	cvta.to.global.u64 	%rd4, %rd2;
	cvta.to.global.u64 	%rd5, %rd1;
	mov.u32 	%r19, %tid.x;
	mov.u32 	%r20, %tid.y;
	mov.u32 	%r21, %ntid.x;
	mad.lo.s32 	%r22, %r20, %r21, %r19;
	shr.u32 	%r23, %r22, 1;
	shl.b32 	%r24, %r22, 2;
	and.b32  	%r25, %r24, 4;
	shr.u32 	%r1, %r22, 5;
	and.b32  	%r2, %r24, 124;
	mov.u32 	%r26, %ctaid.y;
	shl.b32 	%r27, %r26, 7;
	add.s32 	%r28, %r27, %r23;
	mov.u32 	%r29, %ctaid.x;
	shl.b32 	%r3, %r29, 7;
	or.b32  	%r30, %r2, %r3;
	mad.lo.s32 	%r4, %r18, %r28, %r25;
	mad.lo.s32 	%r31, %r17, %r1, %r30;
	mul.wide.s32 	%rd6, %r4, 4;
	add.s64 	%rd7, %rd5, %rd6;
	ld.global.v4.f32 	{%f194, %f195, %f196, %f197}, [%rd7];
	mul.wide.s32 	%rd8, %r31, 4;
	add.s64 	%rd9, %rd4, %rd8;
	ld.global.v4.f32 	{%f198, %f199, %f200, %f201}, [%rd9];
	mov.u32 	%r32, _ZZ42sgemm_t_8x8_sliced_k_f32x4_bcf_dbuf_kernelILi128ELi128ELi8ELi8ELi8ELi4EEvPfS0_S0_iiiE3s_a;
	mad.lo.s32 	%r33, %r25, 528, %r32;
	shl.b32 	%r34, %r23, 2;
	add.s32 	%r35, %r33, %r34;
	st.shared.f32 	[%r35], %f194;
	st.shared.f32 	[%r35+528], %f195;
	st.shared.f32 	[%r35+1056], %f196;
	st.shared.f32 	[%r35+1584], %f197;
	mov.u32 	%r36, _ZZ42sgemm_t_8x8_sliced_k_f32x4_bcf_dbuf_kernelILi128ELi128ELi8ELi8ELi8ELi4EEvPfS0_S0_iiiE3s_b;
	mad.lo.s32 	%r37, %r1, 528, %r36;
	shl.b32 	%r38, %r22, 4;
	and.b32  	%r39, %r38, 496;
	add.s32 	%r40, %r37, %r39;
	st.shared.v4.f32 	[%r40], {%f198, %f199, %f200, %f201};
	bar.sync 	0;
	add.s32 	%r41, %r18, 7;
	shr.s32 	%r42, %r41, 31;
	shr.u32 	%r43, %r42, 29;
	add.s32 	%r44, %r41, %r43;
	shr.s32 	%r5, %r44, 3;
	setp.lt.s32 	%p1, %r18, 9;
	mov.f32 	%f1491, 0f00000000;
	mov.f32 	%f1492, %f1491;
	mov.f32 	%f1493, %f1491;
	mov.f32 	%f1494, %f1491;
	mov.f32 	%f1495, %f1491;
	mov.f32 	%f1496, %f1491;
	mov.f32 	%f1497, %f1491;
	mov.f32 	%f1498, %f1491;
	mov.f32 	%f1499, %f1491;
	mov.f32 	%f1500, %f1491;
	mov.f32 	%f1501, %f1491;
	mov.f32 	%f1502, %f1491;
	mov.f32 	%f1503, %f1491;
	mov.f32 	%f1504, %f1491;
	mov.f32 	%f1505, %f1491;
	mov.f32 	%f1506, %f1491;
	mov.f32 	%f1507, %f1491;
	mov.f32 	%f1508, %f1491;
	mov.f32 	%f1509, %f1491;
	mov.f32 	%f1510, %f1491;
	mov.f32 	%f1511, %f1491;
	mov.f32 	%f1512, %f1491;
	mov.f32 	%f1513, %f1491;
	mov.f32 	%f1514, %f1491;
	mov.f32 	%f1515, %f1491;
	mov.f32 	%f1516, %f1491;
	mov.f32 	%f1517, %f1491;
	mov.f32 	%f1518, %f1491;
	mov.f32 	%f1519, %f1491;
	mov.f32 	%f1520, %f1491;
	mov.f32 	%f1521, %f1491;
	mov.f32 	%f1522, %f1491;
	mov.f32 	%f1523, %f1491;
	mov.f32 	%f1524, %f1491;
	mov.f32 	%f1525, %f1491;
	mov.f32 	%f1526, %f1491;
	mov.f32 	%f1527, %f1491;
	mov.f32 	%f1528, %f1491;
	mov.f32 	%f1529, %f1491;
	mov.f32 	%f1530, %f1491;
	mov.f32 	%f1531, %f1491;
	mov.f32 	%f1532, %f1491;
	mov.f32 	%f1533, %f1491;
	mov.f32 	%f1534, %f1491;
	mov.f32 	%f1535, %f1491;
	mov.f32 	%f1536, %f1491;
	mov.f32 	%f1537, %f1491;
	mov.f32 	%f1538, %f1491;
	mov.f32 	%f1539, %f1491;
	mov.f32 	%f1540, %f1491;
	mov.f32 	%f1541, %f1491;
	mov.f32 	%f1542, %f1491;
	mov.f32 	%f1543, %f1491;
	mov.f32 	%f1544, %f1491;
	mov.f32 	%f1545, %f1491;
	mov.f32 	%f1546, %f1491;
	mov.f32 	%f1547, %f1491;
	mov.f32 	%f1548, %f1491;
	mov.f32 	%f1549, %f1491;
	mov.f32 	%f1550, %f1491;
	mov.f32 	%f1551, %f1491;
	mov.f32 	%f1552, %f1491;
	mov.f32 	%f1553, %f1491;
	mov.f32 	%f1554, %f1491;
	@%p1 bra 	$L__BB6_3;
	ld.param.u32 	%r103, [_Z42sgemm_t_8x8_sliced_k_f32x4_bcf_dbuf_kernelILi128ELi128ELi8ELi8ELi8ELi4EEvPfS0_S0_iii_param_4];
	max.s32 	%r46, %r5, 2;
	neg.s32 	%r109, %r46;
	add.s32 	%r108, %r4, 8;
	add.s32 	%r47, %r1, 8;
	mad.lo.s32 	%r48, %r103, %r47, %r3;
	add.s32 	%r107, %r48, %r2;
	mov.f32 	%f1491, 0f00000000;
	mov.b32 	%r106, 0;
$L__BB6_2:
	ld.param.u32 	%r104, [_Z42sgemm_t_8x8_sliced_k_f32x4_bcf_dbuf_kernelILi128ELi128ELi8ELi8ELi8ELi4EEvPfS0_S0_iii_param_4];
	ld.param.u64 	%rd29, [_Z42sgemm_t_8x8_sliced_k_f32x4_bcf_dbuf_kernelILi128ELi128ELi8ELi8ELi8ELi4EEvPfS0_S0_iii_param_1];
	ld.param.u64 	%rd28, [_Z42sgemm_t_8x8_sliced_k_f32x4_bcf_dbuf_kernelILi128ELi128ELi8ELi8ELi8ELi4EEvPfS0_S0_iii_param_0];
	mul.wide.s32 	%rd10, %r108, 4;
	cvta.to.global.u64 	%rd11, %rd28;
	add.s64 	%rd12, %rd11, %rd10;
	add.s32 	%r106, %r106, 1;
	and.b32  	%r49, %r106, 1;
	xor.b32  	%r50, %r49, 1;
	ld.global.v4.f32 	{%f203, %f204, %f205, %f206}, [%rd12];
	cvta.to.global.u64 	%rd13, %rd29;
	mul.wide.s32 	%rd14, %r107, 4;
	add.s64 	%rd15, %rd13, %rd14;
	ld.global.v4.f32 	{%f207, %f208, %f209, %f210}, [%rd15];
	mul.lo.s32 	%r51, %r50, 4224;
	mov.u32 	%r52, _ZZ42sgemm_t_8x8_sliced_k_f32x4_bcf_dbuf_kernelILi128ELi128ELi8ELi8ELi8ELi4EEvPfS0_S0_iiiE3s_a;
	add.s32 	%r53, %r52, %r51;
	mov.u32 	%r54, _ZZ42sgemm_t_8x8_sliced_k_f32x4_bcf_dbuf_kernelILi128ELi128ELi8ELi8ELi8ELi4EEvPfS0_S0_iiiE3s_b;
	add.s32 	%r55, %r54, %r51;
	mov.u32 	%r56, %tid.y;
	shl.b32 	%r57, %r56, 4;
	add.s32 	%r58, %r53, %r57;
	ld.shared.v4.f32 	{%f211, %f212, %f213, %f214}, [%r58];
	ld.shared.v4.f32 	{%f215, %f216, %f217, %f218}, [%r58+256];
	mov.u32 	%r59, %tid.x;
	shl.b32 	%r60, %r59, 4;
	add.s32 	%r61, %r55, %r60;
	ld.shared.v4.f32 	{%f219, %f220, %f221, %f222}, [%r61];
	ld.shared.v4.f32 	{%f223, %f224, %f225, %f226}, [%r61+256];
	fma.rn.f32 	%f227, %f211, %f219, %f1554;
	fma.rn.f32 	%f228, %f211, %f220, %f1553;
	fma.rn.f32 	%f229, %f211, %f221, %f1552;
	fma.rn.f32 	%f230, %f211, %f222, %f1551;
	fma.rn.f32 	%f231, %f211, %f223, %f1550;
	fma.rn.f32 	%f232, %f211, %f224, %f1549;
	fma.rn.f32 	%f233, %f211, %f225, %f1548;
	fma.rn.f32 	%f234, %f211, %f226, %f1547;
	fma.rn.f32 	%f235, %f212, %f219, %f1546;
	fma.rn.f32 	%f236, %f212, %f220, %f1545;
	fma.rn.f32 	%f237, %f212, %f221, %f1544;
	fma.rn.f32 	%f238, %f212, %f222, %f1543;
	fma.rn.f32 	%f239, %f212, %f223, %f1542;
	fma.rn.f32 	%f240, %f212, %f224, %f1541;
	fma.rn.f32 	%f241, %f212, %f225, %f1540;
	fma.rn.f32 	%f242, %f212, %f226, %f1539;
	fma.rn.f32 	%f243, %f213, %f219, %f1538;
	fma.rn.f32 	%f244, %f213, %f220, %f1537;
	fma.rn.f32 	%f245, %f213, %f221, %f1536;
	fma.rn.f32 	%f246, %f213, %f222, %f1535;
	fma.rn.f32 	%f247, %f213, %f223, %f1534;
	fma.rn.f32 	%f248, %f213, %f224, %f1533;
	fma.rn.f32 	%f249, %f213, %f225, %f1532;
	fma.rn.f32 	%f250, %f213, %f226, %f1531;
	fma.rn.f32 	%f251, %f214, %f219, %f1530;
	fma.rn.f32 	%f252, %f214, %f220, %f1529;
	fma.rn.f32 	%f253, %f214, %f221, %f1528;
	fma.rn.f32 	%f254, %f214, %f222, %f1527;
	fma.rn.f32 	%f255, %f214, %f223, %f1526;
	fma.rn.f32 	%f256, %f214, %f224, %f1525;
	fma.rn.f32 	%f257, %f214, %f225, %f1524;
	fma.rn.f32 	%f258, %f214, %f226, %f1523;
	fma.rn.f32 	%f259, %f215, %f219, %f1522;
	fma.rn.f32 	%f260, %f215, %f220, %f1521;
	fma.rn.f32 	%f261, %f215, %f221, %f1520;
	fma.rn.f32 	%f262, %f215, %f222, %f1519;
	fma.rn.f32 	%f263, %f215, %f223, %f1518;
	fma.rn.f32 	%f264, %f215, %f224, %f1517;
	fma.rn.f32 	%f265, %f215, %f225, %f1516;
	fma.rn.f32 	%f266, %f215, %f226, %f1515;
	fma.rn.f32 	%f267, %f216, %f219, %f1514;
	fma.rn.f32 	%f268, %f216, %f220, %f1513;
	fma.rn.f32 	%f269, %f216, %f221, %f1512;
	fma.rn.f32 	%f270, %f216, %f222, %f1511;
	fma.rn.f32 	%f271, %f216, %f223, %f1510;
	fma.rn.f32 	%f272, %f216, %f224, %f1509;
	fma.rn.f32 	%f273, %f216, %f225, %f1508;
	fma.rn.f32 	%f274, %f216, %f226, %f1507;
	fma.rn.f32 	%f275, %f217, %f219, %f1506;
	fma.rn.f32 	%f276, %f217, %f220, %f1505;
	fma.rn.f32 	%f277, %f217, %f221, %f1504;
	fma.rn.f32 	%f278, %f217, %f222, %f1503;
	fma.rn.f32 	%f279, %f217, %f223, %f1502;
	fma.rn.f32 	%f280, %f217, %f224, %f1501;
	fma.rn.f32 	%f281, %f217, %f225, %f1500;
	fma.rn.f32 	%f282, %f217, %f226, %f1499;
	fma.rn.f32 	%f283, %f218, %f219, %f1498;
	fma.rn.f32 	%f284, %f218, %f220, %f1497;
	fma.rn.f32 	%f285, %f218, %f221, %f1496;
	fma.rn.f32 	%f286, %f218, %f222, %f1495;
	fma.rn.f32 	%f287, %f218, %f223, %f1494;
	fma.rn.f32 	%f288, %f218, %f224, %f1493;
	fma.rn.f32 	%f289, %f218, %f225, %f1492;
	fma.rn.f32 	%f290, %f218, %f226, %f1491;
	ld.shared.v4.f32 	{%f291, %f292, %f293, %f294}, [%r58+528];
	ld.shared.v4.f32 	{%f295, %f296, %f297, %f298}, [%r58+784];
	ld.shared.v4.f32 	{%f299, %f300, %f301, %f302}, [%r61+528];
	ld.shared.v4.f32 	{%f303, %f304, %f305, %f306}, [%r61+784];
	fma.rn.f32 	%f307, %f291, %f299, %f227;
	fma.rn.f32 	%f308, %f291, %f300, %f228;
	fma.rn.f32 	%f309, %f291, %f301, %f229;
	fma.rn.f32 	%f310, %f291, %f302, %f230;
	fma.rn.f32 	%f311, %f291, %f303, %f231;
	fma.rn.f32 	%f312, %f291, %f304, %f232;
	fma.rn.f32 	%f313, %f291, %f305, %f233;
	fma.rn.f32 	%f314, %f291, %f306, %f234;
	fma.rn.f32 	%f315, %f292, %f299, %f235;
	fma.rn.f32 	%f316, %f292, %f300, %f236;
	fma.rn.f32 	%f317, %f292, %f301, %f237;
	fma.rn.f32 	%f318, %f292, %f302, %f238;
	fma.rn.f32 	%f319, %f292, %f303, %f239;
	fma.rn.f32 	%f320, %f292, %f304, %f240;
	fma.rn.f32 	%f321, %f292, %f305, %f241;
	fma.rn.f32 	%f322, %f292, %f306, %f242;
	fma.rn.f32 	%f323, %f293, %f299, %f243;
	fma.rn.f32 	%f324, %f293, %f300, %f244;
	fma.rn.f32 	%f325, %f293, %f301, %f245;
	fma.rn.f32 	%f326, %f293, %f302, %f246;
	fma.rn.f32 	%f327, %f293, %f303, %f247;
	fma.rn.f32 	%f328, %f293, %f304, %f248;
	fma.rn.f32 	%f329, %f293, %f305, %f249;
	fma.rn.f32 	%f330, %f293, %f306, %f250;
	fma.rn.f32 	%f331, %f294, %f299, %f251;
	fma.rn.f32 	%f332, %f294, %f300, %f252;
	fma.rn.f32 	%f333, %f294, %f301, %f253;
	fma.rn.f32 	%f334, %f294, %f302, %f254;
	fma.rn.f32 	%f335, %f294, %f303, %f255;
	fma.rn.f32 	%f336, %f294, %f304, %f256;
	fma.rn.f32 	%f337, %f294, %f305, %f257;
	fma.rn.f32 	%f338, %f294, %f306, %f258;
	fma.rn.f32 	%f339, %f295, %f299, %f259;
	fma.rn.f32 	%f340, %f295, %f300, %f260;
	fma.rn.f32 	%f341, %f295, %f301, %f261;
	fma.rn.f32 	%f342, %f295, %f302, %f262;
	fma.rn.f32 	%f343, %f295, %f303, %f263;
	fma.rn.f32 	%f344, %f295, %f304, %f264;
	fma.rn.f32 	%f345, %f295, %f305, %f265;
	fma.rn.f32 	%f346, %f295, %f306, %f266;
	fma.rn.f32 	%f347, %f296, %f299, %f267;
	fma.rn.f32 	%f348, %f296, %f300, %f268;
	fma.rn.f32 	%f349, %f296, %f301, %f269;
	fma.rn.f32 	%f350, %f296, %f302, %f270;
	fma.rn.f32 	%f351, %f296, %f303, %f271;
	fma.rn.f32 	%f352, %f296, %f304, %f272;
	fma.rn.f32 	%f353, %f296, %f305, %f273;
	fma.rn.f32 	%f354, %f296, %f306, %f274;
	fma.rn.f32 	%f355, %f297, %f299, %f275;
	fma.rn.f32 	%f356, %f297, %f300, %f276;
	fma.rn.f32 	%f357, %f297, %f301, %f277;
	fma.rn.f32 	%f358, %f297, %f302, %f278;
	fma.rn.f32 	%f359, %f297, %f303, %f279;
	fma.rn.f32 	%f360, %f297, %f304, %f280;
	fma.rn.f32 	%f361, %f297, %f305, %f281;
	fma.rn.f32 	%f362, %f297, %f306, %f282;
	fma.rn.f32 	%f363, %f298, %f299, %f283;
	fma.rn.f32 	%f364, %f298, %f300, %f284;
	fma.rn.f32 	%f365, %f298, %f301, %f285;
	fma.rn.f32 	%f366, %f298, %f302, %f286;
	fma.rn.f32 	%f367, %f298, %f303, %f287;
	fma.rn.f32 	%f368, %f298, %f304, %f288;
	fma.rn.f32 	%f369, %f298, %f305, %f289;
	fma.rn.f32 	%f370, %f298, %f306, %f290;
	ld.shared.v4.f32 	{%f371, %f372, %f373, %f374}, [%r58+1056];
	ld.shared.v4.f32 	{%f375, %f376, %f377, %f378}, [%r58+1312];
	ld.shared.v4.f32 	{%f379, %f380, %f381, %f382}, [%r61+1056];
	ld.shared.v4.f32 	{%f383, %f384, %f385, %f386}, [%r61+1312];
	fma.rn.f32 	%f387, %f371, %f379, %f307;
	fma.rn.f32 	%f388, %f371, %f380, %f308;
	fma.rn.f32 	%f389, %f371, %f381, %f309;
	fma.rn.f32 	%f390, %f371, %f382, %f310;
	fma.rn.f32 	%f391, %f371, %f383, %f311;
	fma.rn.f32 	%f392, %f371, %f384, %f312;
	fma.rn.f32 	%f393, %f371, %f385, %f313;
	fma.rn.f32 	%f394, %f371, %f386, %f314;
	fma.rn.f32 	%f395, %f372, %f379, %f315;
	fma.rn.f32 	%f396, %f372, %f380, %f316;
	fma.rn.f32 	%f397, %f372, %f381, %f317;
	fma.rn.f32 	%f398, %f372, %f382, %f318;
	fma.rn.f32 	%f399, %f372, %f383, %f319;
	fma.rn.f32 	%f400, %f372, %f384, %f320;
	fma.rn.f32 	%f401, %f372, %f385, %f321;
	fma.rn.f32 	%f402, %f372, %f386, %f322;
	fma.rn.f32 	%f403, %f373, %f379, %f323;
	fma.rn.f32 	%f404, %f373, %f380, %f324;
	fma.rn.f32 	%f405, %f373, %f381, %f325;
	fma.rn.f32 	%f406, %f373, %f382, %f326;
	fma.rn.f32 	%f407, %f373, %f383, %f327;
	fma.rn.f32 	%f408, %f373, %f384, %f328;
	fma.rn.f32 	%f409, %f373, %f385, %f329;
	fma.rn.f32 	%f410, %f373, %f386, %f330;
	fma.rn.f32 	%f411, %f374, %f379, %f331;
	fma.rn.f32 	%f412, %f374, %f380, %f332;
	fma.rn.f32 	%f413, %f374, %f381, %f333;
	fma.rn.f32 	%f414, %f374, %f382, %f334;
	fma.rn.f32 	%f415, %f374, %f383, %f335;
	fma.rn.f32 	%f416, %f374, %f384, %f336;
	fma.rn.f32 	%f417, %f374, %f385, %f337;
	fma.rn.f32 	%f418, %f374, %f386, %f338;
	fma.rn.f32 	%f419, %f375, %f379, %f339;
	fma.rn.f32 	%f420, %f375, %f380, %f340;
	fma.rn.f32 	%f421, %f375, %f381, %f341;
	fma.rn.f32 	%f422, %f375, %f382, %f342;
	fma.rn.f32 	%f423, %f375, %f383, %f343;
	fma.rn.f32 	%f424, %f375, %f384, %f344;
	fma.rn.f32 	%f425, %f375, %f385, %f345;
	fma.rn.f32 	%f426, %f375, %f386, %f346;
	fma.rn.f32 	%f427, %f376, %f379, %f347;
	fma.rn.f32 	%f428, %f376, %f380, %f348;
	fma.rn.f32 	%f429, %f376, %f381, %f349;
	fma.rn.f32 	%f430, %f376, %f382, %f350;
	fma.rn.f32 	%f431, %f376, %f383, %f351;
	fma.rn.f32 	%f432, %f376, %f384, %f352;
	fma.rn.f32 	%f433, %f376, %f385, %f353;
	fma.rn.f32 	%f434, %f376, %f386, %f354;
	fma.rn.f32 	%f435, %f377, %f379, %f355;
	fma.rn.f32 	%f436, %f377, %f380, %f356;
	fma.rn.f32 	%f437, %f377, %f381, %f357;
	fma.rn.f32 	%f438, %f377, %f382, %f358;
	fma.rn.f32 	%f439, %f377, %f383, %f359;
	fma.rn.f32 	%f440, %f377, %f384, %f360;
	fma.rn.f32 	%f441, %f377, %f385, %f361;
	fma.rn.f32 	%f442, %f377, %f386, %f362;
	fma.rn.f32 	%f443, %f378, %f379, %f363;
	fma.rn.f32 	%f444, %f378, %f380, %f364;
	fma.rn.f32 	%f445, %f378, %f381, %f365;
	fma.rn.f32 	%f446, %f378, %f382, %f366;
	fma.rn.f32 	%f447, %f378, %f383, %f367;
	fma.rn.f32 	%f448, %f378, %f384, %f368;
	fma.rn.f32 	%f449, %f378, %f385, %f369;
	fma.rn.f32 	%f450, %f378, %f386, %f370;
	ld.shared.v4.f32 	{%f451, %f452, %f453, %f454}, [%r58+1584];
	ld.shared.v4.f32 	{%f455, %f456, %f457, %f458}, [%r58+1840];
	ld.shared.v4.f32 	{%f459, %f460, %f461, %f462}, [%r61+1584];
	ld.shared.v4.f32 	{%f463, %f464, %f465, %f466}, [%r61+1840];
	fma.rn.f32 	%f467, %f451, %f459, %f387;
	fma.rn.f32 	%f468, %f451, %f460, %f388;
	fma.rn.f32 	%f469, %f451, %f461, %f389;
	fma.rn.f32 	%f470, %f451, %f462, %f390;
	fma.rn.f32 	%f471, %f451, %f463, %f391;
	fma.rn.f32 	%f472, %f451, %f464, %f392;
	fma.rn.f32 	%f473, %f451, %f465, %f393;
	fma.rn.f32 	%f474, %f451, %f466, %f394;
	fma.rn.f32 	%f475, %f452, %f459, %f395;
	fma.rn.f32 	%f476, %f452, %f460, %f396;
	fma.rn.f32 	%f477, %f452, %f461, %f397;
	fma.rn.f32 	%f478, %f452, %f462, %f398;
	fma.rn.f32 	%f479, %f452, %f463, %f399;
	fma.rn.f32 	%f480, %f452, %f464, %f400;
	fma.rn.f32 	%f481, %f452, %f465, %f401;
	fma.rn.f32 	%f482, %f452, %f466, %f402;
	fma.rn.f32 	%f483, %f453, %f459, %f403;
	fma.rn.f32 	%f484, %f453, %f460, %f404;
	fma.rn.f32 	%f485, %f453, %f461, %f405;
	fma.rn.f32 	%f486, %f453, %f462, %f406;
	fma.rn.f32 	%f487, %f453, %f463, %f407;
	fma.rn.f32 	%f488, %f453, %f464, %f408;
	fma.rn.f32 	%f489, %f453, %f465, %f409;
	fma.rn.f32 	%f490, %f453, %f466, %f410;
	fma.rn.f32 	%f491, %f454, %f459, %f411;
	fma.rn.f32 	%f492, %f454, %f460, %f412;
	fma.rn.f32 	%f493, %f454, %f461, %f413;
	fma.rn.f32 	%f494, %f454, %f462, %f414;
	fma.rn.f32 	%f495, %f454, %f463, %f415;
	fma.rn.f32 	%f496, %f454, %f464, %f416;
	fma.rn.f32 	%f497, %f454, %f465, %f417;
	fma.rn.f32 	%f498, %f454, %f466, %f418;
	fma.rn.f32 	%f499, %f455, %f459, %f419;
	fma.rn.f32 	%f500, %f455, %f460, %f420;
	fma.rn.f32 	%f501, %f455, %f461, %f421;
	fma.rn.f32 	%f502, %f455, %f462, %f422;
	fma.rn.f32 	%f503, %f455, %f463, %f423;
	fma.rn.f32 	%f504, %f455, %f464, %f424;
	fma.rn.f32 	%f505, %f455, %f465, %f425;
	fma.rn.f32 	%f506, %f455, %f466, %f426;
	fma.rn.f32 	%f507, %f456, %f459, %f427;
	fma.rn.f32 	%f508, %f456, %f460, %f428;
	fma.rn.f32 	%f509, %f456, %f461, %f429;
	fma.rn.f32 	%f510, %f456, %f462, %f430;
	fma.rn.f32 	%f511, %f456, %f463, %f431;
	fma.rn.f32 	%f512, %f456, %f464, %f432;
	fma.rn.f32 	%f513, %f456, %f465, %f433;
	fma.rn.f32 	%f514, %f456, %f466, %f434;
	fma.rn.f32 	%f515, %f457, %f459, %f435;
	fma.rn.f32 	%f516, %f457, %f460, %f436;
	fma.rn.f32 	%f517, %f457, %f461, %f437;
	fma.rn.f32 	%f518, %f457, %f462, %f438;
	fma.rn.f32 	%f519, %f457, %f463, %f439;
	fma.rn.f32 	%f520, %f457, %f464, %f440;
	fma.rn.f32 	%f521, %f457, %f465, %f441;
	fma.rn.f32 	%f522, %f457, %f466, %f442;
	fma.rn.f32 	%f523, %f458, %f459, %f443;
	fma.rn.f32 	%f524, %f458, %f460, %f444;
	fma.rn.f32 	%f525, %f458, %f461, %f445;
	fma.rn.f32 	%f526, %f458, %f462, %f446;
	fma.rn.f32 	%f527, %f458, %f463, %f447;
	fma.rn.f32 	%f528, %f458, %f464, %f448;
	fma.rn.f32 	%f529, %f458, %f465, %f449;
	fma.rn.f32 	%f530, %f458, %f466, %f450;
	ld.shared.v4.f32 	{%f531, %f532, %f533, %f534}, [%r58+2112];
	ld.shared.v4.f32 	{%f535, %f536, %f537, %f538}, [%r58+2368];
	ld.shared.v4.f32 	{%f539, %f540, %f541, %f542}, [%r61+2112];
	ld.shared.v4.f32 	{%f543, %f544, %f545, %f546}, [%r61+2368];
	fma.rn.f32 	%f547, %f531, %f539, %f467;
	fma.rn.f32 	%f548, %f531, %f540, %f468;
	fma.rn.f32 	%f549, %f531, %f541, %f469;
	fma.rn.f32 	%f550, %f531, %f542, %f470;
	fma.rn.f32 	%f551, %f531, %f543, %f471;
	fma.rn.f32 	%f552, %f531, %f544, %f472;
	fma.rn.f32 	%f553, %f531, %f545, %f473;
	fma.rn.f32 	%f554, %f531, %f546, %f474;
	fma.rn.f32 	%f555, %f532, %f539, %f475;
	fma.rn.f32 	%f556, %f532, %f540, %f476;
	fma.rn.f32 	%f557, %f532, %f541, %f477;
	fma.rn.f32 	%f558, %f532, %f542, %f478;
	fma.rn.f32 	%f559, %f532, %f543, %f479;
	fma.rn.f32 	%f560, %f532, %f544, %f480;
	fma.rn.f32 	%f561, %f532, %f545, %f481;
	fma.rn.f32 	%f562, %f532, %f546, %f482;
	fma.rn.f32 	%f563, %f533, %f539, %f483;
	fma.rn.f32 	%f564, %f533, %f540, %f484;
	fma.rn.f32 	%f565, %f533, %f541, %f485;
	fma.rn.f32 	%f566, %f533, %f542, %f486;
	fma.rn.f32 	%f567, %f533, %f543, %f487;
	fma.rn.f32 	%f568, %f533, %f544, %f488;
	fma.rn.f32 	%f569, %f533, %f545, %f489;
	fma.rn.f32 	%f570, %f533, %f546, %f490;
	fma.rn.f32 	%f571, %f534, %f539, %f491;
	fma.rn.f32 	%f572, %f534, %f540, %f492;
	fma.rn.f32 	%f573, %f534, %f541, %f493;
	fma.rn.f32 	%f574, %f534, %f542, %f494;
	fma.rn.f32 	%f575, %f534, %f543, %f495;
	fma.rn.f32 	%f576, %f534, %f544, %f496;
	fma.rn.f32 	%f577, %f534, %f545, %f497;
	fma.rn.f32 	%f578, %f534, %f546, %f498;
	fma.rn.f32 	%f579, %f535, %f539, %f499;
	fma.rn.f32 	%f580, %f535, %f540, %f500;
	fma.rn.f32 	%f581, %f535, %f541, %f501;
	fma.rn.f32 	%f582, %f535, %f542, %f502;
	fma.rn.f32 	%f583, %f535, %f543, %f503;
	fma.rn.f32 	%f584, %f535, %f544, %f504;
	fma.rn.f32 	%f585, %f535, %f545, %f505;
	fma.rn.f32 	%f586, %f535, %f546, %f506;
	fma.rn.f32 	%f587, %f536, %f539, %f507;
	fma.rn.f32 	%f588, %f536, %f540, %f508;
	fma.rn.f32 	%f589, %f536, %f541, %f509;
	fma.rn.f32 	%f590, %f536, %f542, %f510;
	fma.rn.f32 	%f591, %f536, %f543, %f511;
	fma.rn.f32 	%f592, %f536, %f544, %f512;
	fma.rn.f32 	%f593, %f536, %f545, %f513;
	fma.rn.f32 	%f594, %f536, %f546, %f514;
	fma.rn.f32 	%f595, %f537, %f539, %f515;
	fma.rn.f32 	%f596, %f537, %f540, %f516;
	fma.rn.f32 	%f597, %f537, %f541, %f517;
	fma.rn.f32 	%f598, %f537, %f542, %f518;
	fma.rn.f32 	%f599, %f537, %f543, %f519;
	fma.rn.f32 	%f600, %f537, %f544, %f520;
	fma.rn.f32 	%f601, %f537, %f545, %f521;
	fma.rn.f32 	%f602, %f537, %f546, %f522;
	fma.rn.f32 	%f603, %f538, %f539, %f523;
	fma.rn.f32 	%f604, %f538, %f540, %f524;
	fma.rn.f32 	%f605, %f538, %f541, %f525;
	fma.rn.f32 	%f606, %f538, %f542, %f526;
	fma.rn.f32 	%f607, %f538, %f543, %f527;
	fma.rn.f32 	%f608, %f538, %f544, %f528;
	fma.rn.f32 	%f609, %f538, %f545, %f529;
	fma.rn.f32 	%f610, %f538, %f546, %f530;
	ld.shared.v4.f32 	{%f611, %f612, %f613, %f614}, [%r58+2640];
	ld.shared.v4.f32 	{%f615, %f616, %f617, %f618}, [%r58+2896];
	ld.shared.v4.f32 	{%f619, %f620, %f621, %f622}, [%r61+2640];
	ld.shared.v4.f32 	{%f623, %f624, %f625, %f626}, [%r61+2896];
	fma.rn.f32 	%f627, %f611, %f619, %f547;
	fma.rn.f32 	%f628, %f611, %f620, %f548;
	fma.rn.f32 	%f629, %f611, %f621, %f549;
	fma.rn.f32 	%f630, %f611, %f622, %f550;
	fma.rn.f32 	%f631, %f611, %f623, %f551;
	fma.rn.f32 	%f632, %f611, %f624, %f552;
	fma.rn.f32 	%f633, %f611, %f625, %f553;
	fma.rn.f32 	%f634, %f611, %f626, %f554;
	fma.rn.f32 	%f635, %f612, %f619, %f555;
	fma.rn.f32 	%f636, %f612, %f620, %f556;
	fma.rn.f32 	%f637, %f612, %f621, %f557;
	fma.rn.f32 	%f638, %f612, %f622, %f558;
	fma.rn.f32 	%f639, %f612, %f623, %f559;
	fma.rn.f32 	%f640, %f612, %f624, %f560;
	fma.rn.f32 	%f641, %f612, %f625, %f561;
	fma.rn.f32 	%f642, %f612, %f626, %f562;
	fma.rn.f32 	%f643, %f613, %f619, %f563;
	fma.rn.f32 	%f644, %f613, %f620, %f564;
	fma.rn.f32 	%f645, %f613, %f621, %f565;
	fma.rn.f32 	%f646, %f613, %f622, %f566;
	fma.rn.f32 	%f647, %f613, %f623, %f567;
	fma.rn.f32 	%f648, %f613, %f624, %f568;
	fma.rn.f32 	%f649, %f613, %f625, %f569;
	fma.rn.f32 	%f650, %f613, %f626, %f570;
	fma.rn.f32 	%f651, %f614, %f619, %f571;
	fma.rn.f32 	%f652, %f614, %f620, %f572;
	fma.rn.f32 	%f653, %f614, %f621, %f573;
	fma.rn.f32 	%f654, %f614, %f622, %f574;
	fma.rn.f32 	%f655, %f614, %f623, %f575;
	fma.rn.f32 	%f656, %f614, %f624, %f576;
	fma.rn.f32 	%f657, %f614, %f625, %f577;
	fma.rn.f32 	%f658, %f614, %f626, %f578;
	fma.rn.f32 	%f659, %f615, %f619, %f579;
	fma.rn.f32 	%f660, %f615, %f620, %f580;
	fma.rn.f32 	%f661, %f615, %f621, %f581;
	fma.rn.f32 	%f662, %f615, %f622, %f582;
	fma.rn.f32 	%f663, %f615, %f623, %f583;
	fma.rn.f32 	%f664, %f615, %f624, %f584;
	fma.rn.f32 	%f665, %f615, %f625, %f585;
	fma.rn.f32 	%f666, %f615, %f626, %f586;
	fma.rn.f32 	%f667, %f616, %f619, %f587;
	fma.rn.f32 	%f668, %f616, %f620, %f588;
	fma.rn.f32 	%f669, %f616, %f621, %f589;
	fma.rn.f32 	%f670, %f616, %f622, %f590;
	fma.rn.f32 	%f671, %f616, %f623, %f591;
	fma.rn.f32 	%f672, %f616, %f624, %f592;
	fma.rn.f32 	%f673, %f616, %f625, %f593;
	fma.rn.f32 	%f674, %f616, %f626, %f594;
	fma.rn.f32 	%f675, %f617, %f619, %f595;
	fma.rn.f32 	%f676, %f617, %f620, %f596;
	fma.rn.f32 	%f677, %f617, %f621, %f597;
	fma.rn.f32 	%f678, %f617, %f622, %f598;
	fma.rn.f32 	%f679, %f617, %f623, %f599;
	fma.rn.f32 	%f680, %f617, %f624, %f600;
	fma.rn.f32 	%f681, %f617, %f625, %f601;
	fma.rn.f32 	%f682, %f617, %f626, %f602;
	fma.rn.f32 	%f683, %f618, %f619, %f603;
	fma.rn.f32 	%f684, %f618, %f620, %f604;
	fma.rn.f32 	%f685, %f618, %f621, %f605;
	fma.rn.f32 	%f686, %f618, %f622, %f606;
	fma.rn.f32 	%f687, %f618, %f623, %f607;
	fma.rn.f32 	%f688, %f618, %f624, %f608;
	fma.rn.f32 	%f689, %f618, %f625, %f609;
	fma.rn.f32 	%f690, %f618, %f626, %f610;
	ld.shared.v4.f32 	{%f691, %f692, %f693, %f694}, [%r58+3168];
	ld.shared.v4.f32 	{%f695, %f696, %f697, %f698}, [%r58+3424];
	ld.shared.v4.f32 	{%f699, %f700, %f701, %f702}, [%r61+3168];
	ld.shared.v4.f32 	{%f703, %f704, %f705, %f706}, [%r61+3424];
	fma.rn.f32 	%f707, %f691, %f699, %f627;
	fma.rn.f32 	%f708, %f691, %f700, %f628;
	fma.rn.f32 	%f709, %f691, %f701, %f629;
	fma.rn.f32 	%f710, %f691, %f702, %f630;
	fma.rn.f32 	%f711, %f691, %f703, %f631;
	fma.rn.f32 	%f712, %f691, %f704, %f632;
	fma.rn.f32 	%f713, %f691, %f705, %f633;
	fma.rn.f32 	%f714, %f691, %f706, %f634;
	fma.rn.f32 	%f715, %f692, %f699, %f635;
	fma.rn.f32 	%f716, %f692, %f700, %f636;
	fma.rn.f32 	%f717, %f692, %f701, %f637;
	fma.rn.f32 	%f718, %f692, %f702, %f638;
	fma.rn.f32 	%f719, %f692, %f703, %f639;
	fma.rn.f32 	%f720, %f692, %f704, %f640;
	fma.rn.f32 	%f721, %f692, %f705, %f641;
	fma.rn.f32 	%f722, %f692, %f706, %f642;
	fma.rn.f32 	%f723, %f693, %f699, %f643;
	fma.rn.f32 	%f724, %f693, %f700, %f644;
	fma.rn.f32 	%f725, %f693, %f701, %f645;
	fma.rn.f32 	%f726, %f693, %f702, %f646;
	fma.rn.f32 	%f727, %f693, %f703, %f647;
	fma.rn.f32 	%f728, %f693, %f704, %f648;
	fma.rn.f32 	%f729, %f693, %f705, %f649;
	fma.rn.f32 	%f730, %f693, %f706, %f650;
	fma.rn.f32 	%f731, %f694, %f699, %f651;
	fma.rn.f32 	%f732, %f694, %f700, %f652;
	fma.rn.f32 	%f733, %f694, %f701, %f653;
	fma.rn.f32 	%f734, %f694, %f702, %f654;
	fma.rn.f32 	%f735, %f694, %f703, %f655;
	fma.rn.f32 	%f736, %f694, %f704, %f656;
	fma.rn.f32 	%f737, %f694, %f705, %f657;
	fma.rn.f32 	%f738, %f694, %f706, %f658;
	fma.rn.f32 	%f739, %f695, %f699, %f659;
	fma.rn.f32 	%f740, %f695, %f700, %f660;
	fma.rn.f32 	%f741, %f695, %f701, %f661;
	fma.rn.f32 	%f742, %f695, %f702, %f662;
	fma.rn.f32 	%f743, %f695, %f703, %f663;
	fma.rn.f32 	%f744, %f695, %f704, %f664;
	fma.rn.f32 	%f745, %f695, %f705, %f665;
	fma.rn.f32 	%f746, %f695, %f706, %f666;
	fma.rn.f32 	%f747, %f696, %f699, %f667;
	fma.rn.f32 	%f748, %f696, %f700, %f668;
	fma.rn.f32 	%f749, %f696, %f701, %f669;
	fma.rn.f32 	%f750, %f696, %f702, %f670;
	fma.rn.f32 	%f751, %f696, %f703, %f671;
	fma.rn.f32 	%f752, %f696, %f704, %f672;
	fma.rn.f32 	%f753, %f696, %f705, %f673;
	fma.rn.f32 	%f754, %f696, %f706, %f674;
	fma.rn.f32 	%f755, %f697, %f699, %f675;
	fma.rn.f32 	%f756, %f697, %f700, %f676;
	fma.rn.f32 	%f757, %f697, %f701, %f677;
	fma.rn.f32 	%f758, %f697, %f702, %f678;
	fma.rn.f32 	%f759, %f697, %f703, %f679;
	fma.rn.f32 	%f760, %f697, %f704, %f680;
	fma.rn.f32 	%f761, %f697, %f705, %f681;
	fma.rn.f32 	%f762, %f697, %f706, %f682;
	fma.rn.f32 	%f763, %f698, %f699, %f683;
	fma.rn.f32 	%f764, %f698, %f700, %f684;
	fma.rn.f32 	%f765, %f698, %f701, %f685;
	fma.rn.f32 	%f766, %f698, %f702, %f686;
	fma.rn.f32 	%f767, %f698, %f703, %f687;
	fma.rn.f32 	%f768, %f698, %f704, %f688;
	fma.rn.f32 	%f769, %f698, %f705, %f689;
	fma.rn.f32 	%f770, %f698, %f706, %f690;
	ld.shared.v4.f32 	{%f771, %f772, %f773, %f774}, [%r58+3696];
	ld.shared.v4.f32 	{%f775, %f776, %f777, %f778}, [%r58+3952];
	ld.shared.v4.f32 	{%f779, %f780, %f781, %f782}, [%r61+3696];
	ld.shared.v4.f32 	{%f783, %f784, %f785, %f786}, [%r61+3952];
	fma.rn.f32 	%f1554, %f771, %f779, %f707;
	fma.rn.f32 	%f1553, %f771, %f780, %f708;
	fma.rn.f32 	%f1552, %f771, %f781, %f709;
	fma.rn.f32 	%f1551, %f771, %f782, %f710;
	fma.rn.f32 	%f1550, %f771, %f783, %f711;
	fma.rn.f32 	%f1549, %f771, %f784, %f712;
	fma.rn.f32 	%f1548, %f771, %f785, %f713;
	fma.rn.f32 	%f1547, %f771, %f786, %f714;
	fma.rn.f32 	%f1546, %f772, %f779, %f715;
	fma.rn.f32 	%f1545, %f772, %f780, %f716;
	fma.rn.f32 	%f1544, %f772, %f781, %f717;
	fma.rn.f32 	%f1543, %f772, %f782, %f718;
	fma.rn.f32 	%f1542, %f772, %f783, %f719;
	fma.rn.f32 	%f1541, %f772, %f784, %f720;
	fma.rn.f32 	%f1540, %f772, %f785, %f721;
	fma.rn.f32 	%f1539, %f772, %f786, %f722;
	fma.rn.f32 	%f1538, %f773, %f779, %f723;
	fma.rn.f32 	%f1537, %f773, %f780, %f724;
	fma.rn.f32 	%f1536, %f773, %f781, %f725;
	fma.rn.f32 	%f1535, %f773, %f782, %f726;
	fma.rn.f32 	%f1534, %f773, %f783, %f727;
	fma.rn.f32 	%f1533, %f773, %f784, %f728;
	fma.rn.f32 	%f1532, %f773, %f785, %f729;
	fma.rn.f32 	%f1531, %f773, %f786, %f730;
	fma.rn.f32 	%f1530, %f774, %f779, %f731;
	fma.rn.f32 	%f1529, %f774, %f780, %f732;
	fma.rn.f32 	%f1528, %f774, %f781, %f733;
	fma.rn.f32 	%f1527, %f774, %f782, %f734;
	fma.rn.f32 	%f1526, %f774, %f783, %f735;
	fma.rn.f32 	%f1525, %f774, %f784, %f736;
	fma.rn.f32 	%f1524, %f774, %f785, %f737;
	fma.rn.f32 	%f1523, %f774, %f786, %f738;
	fma.rn.f32 	%f1522, %f775, %f779, %f739;
	fma.rn.f32 	%f1521, %f775, %f780, %f740;
	fma.rn.f32 	%f1520, %f775, %f781, %f741;
	fma.rn.f32 	%f1519, %f775, %f782, %f742;
	fma.rn.f32 	%f1518, %f775, %f783, %f743;
	fma.rn.f32 	%f1517, %f775, %f784, %f744;
	fma.rn.f32 	%f1516, %f775, %f785, %f745;
	fma.rn.f32 	%f1515, %f775, %f786, %f746;
	fma.rn.f32 	%f1514, %f776, %f779, %f747;
	fma.rn.f32 	%f1513, %f776, %f780, %f748;
	fma.rn.f32 	%f1512, %f776, %f781, %f749;
	fma.rn.f32 	%f1511, %f776, %f782, %f750;
	fma.rn.f32 	%f1510, %f776, %f783, %f751;
	fma.rn.f32 	%f1509, %f776, %f784, %f752;
	fma.rn.f32 	%f1508, %f776, %f785, %f753;
	fma.rn.f32 	%f1507, %f776, %f786, %f754;
	fma.rn.f32 	%f1506, %f777, %f779, %f755;
	fma.rn.f32 	%f1505, %f777, %f780, %f756;
	fma.rn.f32 	%f1504, %f777, %f781, %f757;
	fma.rn.f32 	%f1503, %f777, %f782, %f758;
	fma.rn.f32 	%f1502, %f777, %f783, %f759;
	fma.rn.f32 	%f1501, %f777, %f784, %f760;
	fma.rn.f32 	%f1500, %f777, %f785, %f761;
	fma.rn.f32 	%f1499, %f777, %f786, %f762;
	fma.rn.f32 	%f1498, %f778, %f779, %f763;
	fma.rn.f32 	%f1497, %f778, %f780, %f764;
	fma.rn.f32 	%f1496, %f778, %f781, %f765;
	fma.rn.f32 	%f1495, %f778, %f782, %f766;
	fma.rn.f32 	%f1494, %f778, %f783, %f767;
	fma.rn.f32 	%f1493, %f778, %f784, %f768;
	fma.rn.f32 	%f1492, %f778, %f785, %f769;
	fma.rn.f32 	%f1491, %f778, %f786, %f770;
	mul.lo.s32 	%r62, %r49, 4224;
	add.s32 	%r63, %r52, %r62;
	mov.u32 	%r64, %ntid.x;
	mad.lo.s32 	%r65, %r56, %r64, %r59;
	shl.b32 	%r66, %r65, 2;
	and.b32  	%r67, %r66, 4;
	mad.lo.s32 	%r68, %r67, 528, %r63;
	shl.b32 	%r69, %r65, 1;
	and.b32  	%r70, %r69, -4;
	add.s32 	%r71, %r68, %r70;
	st.shared.f32 	[%r71], %f203;
	st.shared.f32 	[%r71+528], %f204;
	st.shared.f32 	[%r71+1056], %f205;
	st.shared.f32 	[%r71+1584], %f206;
	shr.u32 	%r72, %r65, 5;
	mad.lo.s32 	%r73, %r72, 528, %r54;
	shl.b32 	%r74, %r65, 4;
	and.b32  	%r75, %r74, 496;
	add.s32 	%r76, %r73, %r75;
	add.s32 	%r77, %r76, %r62;
	st.shared.v4.f32 	[%r77], {%f207, %f208, %f209, %f210};
	bar.sync 	0;
	add.s32 	%r109, %r109, 1;
	add.s32 	%r108, %r108, 8;
	shl.b32 	%r78, %r104, 3;
	add.s32 	%r107, %r107, %r78;
	setp.ne.s32 	%p2, %r109, -1;
	@%p2 bra 	$L__BB6_2;
$L__BB6_3:
	ld.param.u32 	%r105, [_Z42sgemm_t_8x8_sliced_k_f32x4_bcf_dbuf_kernelILi128ELi128ELi8ELi8ELi8ELi4EEvPfS0_S0_iii_param_4];
	ld.param.u64 	%rd30, [_Z42sgemm_t_8x8_sliced_k_f32x4_bcf_dbuf_kernelILi128ELi128ELi8ELi8ELi8ELi4EEvPfS0_S0_iii_param_2];
	cvta.to.global.u64 	%rd16, %rd30;
	not.b32 	%r79, %r5;
	and.b32  	%r80, %r79, 1;
	mov.u32 	%r81, %tid.y;
	shl.b32 	%r82, %r81, 2;
	mov.u32 	%r83, %tid.x;
	shl.b32 	%r84, %r83, 2;
	mul.lo.s32 	%r85, %r80, 4224;
	mov.u32 	%r86, _ZZ42sgemm_t_8x8_sliced_k_f32x4_bcf_dbuf_kernelILi128ELi128ELi8ELi8ELi8ELi4EEvPfS0_S0_iiiE3s_a;
	add.s32 	%r87, %r86, %r85;
	mov.u32 	%r88, _ZZ42sgemm_t_8x8_sliced_k_f32x4_bcf_dbuf_kernelILi128ELi128ELi8ELi8ELi8ELi4EEvPfS0_S0_iiiE3s_b;
	add.s32 	%r89, %r88, %r85;
	shl.b32 	%r90, %r81, 4;
	add.s32 	%r91, %r87, %r90;
	ld.shared.v4.f32 	{%f787, %f788, %f789, %f790}, [%r91];
	ld.shared.v4.f32 	{%f791, %f792, %f793, %f794}, [%r91+256];
	shl.b32 	%r92, %r83, 4;
	add.s32 	%r93, %r89, %r92;
	ld.shared.v4.f32 	{%f795, %f796, %f797, %f798}, [%r93];
	ld.shared.v4.f32 	{%f799, %f800, %f801, %f802}, [%r93+256];
	fma.rn.f32 	%f803, %f787, %f795, %f1554;
	fma.rn.f32 	%f804, %f787, %f796, %f1553;
	fma.rn.f32 	%f805, %f787, %f797, %f1552;
	fma.rn.f32 	%f806, %f787, %f798, %f1551;
	fma.rn.f32 	%f807, %f787, %f799, %f1550;
	fma.rn.f32 	%f808, %f787, %f800, %f1549;
	fma.rn.f32 	%f809, %f787, %f801, %f1548;
	fma.rn.f32 	%f810, %f787, %f802, %f1547;
	fma.rn.f32 	%f811, %f788, %f795, %f1546;
	fma.rn.f32 	%f812, %f788, %f796, %f1545;
	fma.rn.f32 	%f813, %f788, %f797, %f1544;
	fma.rn.f32 	%f814, %f788, %f798, %f1543;
	fma.rn.f32 	%f815, %f788, %f799, %f1542;
	fma.rn.f32 	%f816, %f788, %f800, %f1541;
	fma.rn.f32 	%f817, %f788, %f801, %f1540;
	fma.rn.f32 	%f818, %f788, %f802, %f1539;
	fma.rn.f32 	%f819, %f789, %f795, %f1538;
	fma.rn.f32 	%f820, %f789, %f796, %f1537;
	fma.rn.f32 	%f821, %f789, %f797, %f1536;
	fma.rn.f32 	%f822, %f789, %f798, %f1535;
	fma.rn.f32 	%f823, %f789, %f799, %f1534;
	fma.rn.f32 	%f824, %f789, %f800, %f1533;
	fma.rn.f32 	%f825, %f789, %f801, %f1532;
	fma.rn.f32 	%f826, %f789, %f802, %f1531;
	fma.rn.f32 	%f827, %f790, %f795, %f1530;
	fma.rn.f32 	%f828, %f790, %f796, %f1529;
	fma.rn.f32 	%f829, %f790, %f797, %f1528;
	fma.rn.f32 	%f830, %f790, %f798, %f1527;
	fma.rn.f32 	%f831, %f790, %f799, %f1526;
	fma.rn.f32 	%f832, %f790, %f800, %f1525;
	fma.rn.f32 	%f833, %f790, %f801, %f1524;
	fma.rn.f32 	%f834, %f790, %f802, %f1523;
	fma.rn.f32 	%f835, %f791, %f795, %f1522;
	fma.rn.f32 	%f836, %f791, %f796, %f1521;
	fma.rn.f32 	%f837, %f791, %f797, %f1520;
	fma.rn.f32 	%f838, %f791, %f798, %f1519;
	fma.rn.f32 	%f839, %f791, %f799, %f1518;
	fma.rn.f32 	%f840, %f791, %f800, %f1517;
	fma.rn.f32 	%f841, %f791, %f801, %f1516;
	fma.rn.f32 	%f842, %f791, %f802, %f1515;
	fma.rn.f32 	%f843, %f792, %f795, %f1514;
	fma.rn.f32 	%f844, %f792, %f796, %f1513;
	fma.rn.f32 	%f845, %f792, %f797, %f1512;
	fma.rn.f32 	%f846, %f792, %f798, %f1511;
	fma.rn.f32 	%f847, %f792, %f799, %f1510;
	fma.rn.f32 	%f848, %f792, %f800, %f1509;
	fma.rn.f32 	%f849, %f792, %f801, %f1508;
	fma.rn.f32 	%f850, %f792, %f802, %f1507;
	fma.rn.f32 	%f851, %f793, %f795, %f1506;
	fma.rn.f32 	%f852, %f793, %f796, %f1505;
	fma.rn.f32 	%f853, %f793, %f797, %f1504;
	fma.rn.f32 	%f854, %f793, %f798, %f1503;
	fma.rn.f32 	%f855, %f793, %f799, %f1502;
	fma.rn.f32 	%f856, %f793, %f800, %f1501;
	fma.rn.f32 	%f857, %f793, %f801, %f1500;
	fma.rn.f32 	%f858, %f793, %f802, %f1499;
	fma.rn.f32 	%f859, %f794, %f795, %f1498;
	fma.rn.f32 	%f860, %f794, %f796, %f1497;
	fma.rn.f32 	%f861, %f794, %f797, %f1496;
	fma.rn.f32 	%f862, %f794, %f798, %f1495;
	fma.rn.f32 	%f863, %f794, %f799, %f1494;
	fma.rn.f32 	%f864, %f794, %f800, %f1493;
	fma.rn.f32 	%f865, %f794, %f801, %f1492;
	fma.rn.f32 	%f866, %f794, %f802, %f1491;
	ld.shared.v4.f32 	{%f867, %f868, %f869, %f870}, [%r91+528];
	ld.shared.v4.f32 	{%f871, %f872, %f873, %f874}, [%r91+784];
	ld.shared.v4.f32 	{%f875, %f876, %f877, %f878}, [%r93+528];
	ld.shared.v4.f32 	{%f879, %f880, %f881, %f882}, [%r93+784];
	fma.rn.f32 	%f883, %f867, %f875, %f803;
	fma.rn.f32 	%f884, %f867, %f876, %f804;
	fma.rn.f32 	%f885, %f867, %f877, %f805;
	fma.rn.f32 	%f886, %f867, %f878, %f806;
	fma.rn.f32 	%f887, %f867, %f879, %f807;
	fma.rn.f32 	%f888, %f867, %f880, %f808;
	fma.rn.f32 	%f889, %f867, %f881, %f809;
	fma.rn.f32 	%f890, %f867, %f882, %f810;
	fma.rn.f32 	%f891, %f868, %f875, %f811;
	fma.rn.f32 	%f892, %f868, %f876, %f812;
	fma.rn.f32 	%f893, %f868, %f877, %f813;
	fma.rn.f32 	%f894, %f868, %f878, %f814;
	fma.rn.f32 	%f895, %f868, %f879, %f815;
	fma.rn.f32 	%f896, %f868, %f880, %f816;
	fma.rn.f32 	%f897, %f868, %f881, %f817;
	fma.rn.f32 	%f898, %f868, %f882, %f818;
	fma.rn.f32 	%f899, %f869, %f875, %f819;
	fma.rn.f32 	%f900, %f869, %f876, %f820;
	fma.rn.f32 	%f901, %f869, %f877, %f821;
	fma.rn.f32 	%f902, %f869, %f878, %f822;
	fma.rn.f32 	%f903, %f869, %f879, %f823;
	fma.rn.f32 	%f904, %f869, %f880, %f824;
	fma.rn.f32 	%f905, %f869, %f881, %f825;
	fma.rn.f32 	%f906, %f869, %f882, %f826;
	fma.rn.f32 	%f907, %f870, %f875, %f827;
	fma.rn.f32 	%f908, %f870, %f876, %f828;
	fma.rn.f32 	%f909, %f870, %f877, %f829;
	fma.rn.f32 	%f910, %f870, %f878, %f830;
	fma.rn.f32 	%f911, %f870, %f879, %f831;
	fma.rn.f32 	%f912, %f870, %f880, %f832;
	fma.rn.f32 	%f913, %f870, %f881, %f833;
	fma.rn.f32 	%f914, %f870, %f882, %f834;
	fma.rn.f32 	%f915, %f871, %f875, %f835;
	fma.rn.f32 	%f916, %f871, %f876, %f836;
	fma.rn.f32 	%f917, %f871, %f877, %f837;
	fma.rn.f32 	%f918, %f871, %f878, %f838;
	fma.rn.f32 	%f919, %f871, %f879, %f839;
	fma.rn.f32 	%f920, %f871, %f880, %f840;
	fma.rn.f32 	%f921, %f871, %f881, %f841;
	fma.rn.f32 	%f922, %f871, %f882, %f842;
	fma.rn.f32 	%f923, %f872, %f875, %f843;
	fma.rn.f32 	%f924, %f872, %f876, %f844;
	fma.rn.f32 	%f925, %f872, %f877, %f845;
	fma.rn.f32 	%f926, %f872, %f878, %f846;
	fma.rn.f32 	%f927, %f872, %f879, %f847;
	fma.rn.f32 	%f928, %f872, %f880, %f848;
	fma.rn.f32 	%f929, %f872, %f881, %f849;
	fma.rn.f32 	%f930, %f872, %f882, %f850;
	fma.rn.f32 	%f931, %f873, %f875, %f851;
	fma.rn.f32 	%f932, %f873, %f876, %f852;
	fma.rn.f32 	%f933, %f873, %f877, %f853;
	fma.rn.f32 	%f934, %f873, %f878, %f854;
	fma.rn.f32 	%f935, %f873, %f879, %f855;
	fma.rn.f32 	%f936, %f873, %f880, %f856;
	fma.rn.f32 	%f937, %f873, %f881, %f857;
	fma.rn.f32 	%f938, %f873, %f882, %f858;
	fma.rn.f32 	%f939, %f874, %f875, %f859;
	fma.rn.f32 	%f940, %f874, %f876, %f860;
	fma.rn.f32 	%f941, %f874, %f877, %f861;
	fma.rn.f32 	%f942, %f874, %f878, %f862;
	fma.rn.f32 	%f943, %f874, %f879, %f863;
	fma.rn.f32 	%f944, %f874, %f880, %f864;
	fma.rn.f32 	%f945, %f874, %f881, %f865;
	fma.rn.f32 	%f946, %f874, %f882, %f866;
	ld.shared.v4.f32 	{%f947, %f948, %f949, %f950}, [%r91+1056];
	ld.shared.v4.f32 	{%f951, %f952, %f953, %f954}, [%r91+1312];
	ld.shared.v4.f32 	{%f955, %f956, %f957, %f958}, [%r93+1056];
	ld.shared.v4.f32 	{%f959, %f960, %f961, %f962}, [%r93+1312];
	fma.rn.f32 	%f963, %f947, %f955, %f883;
	fma.rn.f32 	%f964, %f947, %f956, %f884;
	fma.rn.f32 	%f965, %f947, %f957, %f885;
	fma.rn.f32 	%f966, %f947, %f958, %f886;
	fma.rn.f32 	%f967, %f947, %f959, %f887;
	fma.rn.f32 	%f968, %f947, %f960, %f888;
	fma.rn.f32 	%f969, %f947, %f961, %f889;
	fma.rn.f32 	%f970, %f947, %f962, %f890;
	fma.rn.f32 	%f971, %f948, %f955, %f891;
	fma.rn.f32 	%f972, %f948, %f956, %f892;
	fma.rn.f32 	%f973, %f948, %f957, %f893;
	fma.rn.f32 	%f974, %f948, %f958, %f894;
	fma.rn.f32 	%f975, %f948, %f959, %f895;
	fma.rn.f32 	%f976, %f948, %f960, %f896;
	fma.rn.f32 	%f977, %f948, %f961, %f897;
	fma.rn.f32 	%f978, %f948, %f962, %f898;
	fma.rn.f32 	%f979, %f949, %f955, %f899;
	fma.rn.f32 	%f980, %f949, %f956, %f900;
	fma.rn.f32 	%f981, %f949, %f957, %f901;
	fma.rn.f32 	%f982, %f949, %f958, %f902;
	fma.rn.f32 	%f983, %f949, %f959, %f903;
	fma.rn.f32 	%f984, %f949, %f960, %f904;
	fma.rn.f32 	%f985, %f949, %f961, %f905;
	fma.rn.f32 	%f986, %f949, %f962, %f906;
	fma.rn.f32 	%f987, %f950, %f955, %f907;
	fma.rn.f32 	%f988, %f950, %f956, %f908;
	fma.rn.f32 	%f989, %f950, %f957, %f909;
	fma.rn.f32 	%f990, %f950, %f958, %f910;
	fma.rn.f32 	%f991, %f950, %f959, %f911;
	fma.rn.f32 	%f992, %f950, %f960, %f912;
	fma.rn.f32 	%f993, %f950, %f961, %f913;
	fma.rn.f32 	%f994, %f950, %f962, %f914;
	fma.rn.f32 	%f995, %f951, %f955, %f915;
	fma.rn.f32 	%f996, %f951, %f956, %f916;
	fma.rn.f32 	%f997, %f951, %f957, %f917;
	fma.rn.f32 	%f998, %f951, %f958, %f918;
	fma.rn.f32 	%f999, %f951, %f959, %f919;
	fma.rn.f32 	%f1000, %f951, %f960, %f920;
	fma.rn.f32 	%f1001, %f951, %f961, %f921;
	fma.rn.f32 	%f1002, %f951, %f962, %f922;
	fma.rn.f32 	%f1003, %f952, %f955, %f923;
	fma.rn.f32 	%f1004, %f952, %f956, %f924;
	fma.rn.f32 	%f1005, %f952, %f957, %f925;
	fma.rn.f32 	%f1006, %f952, %f958, %f926;
	fma.rn.f32 	%f1007, %f952, %f959, %f927;
	fma.rn.f32 	%f1008, %f952, %f960, %f928;
	fma.rn.f32 	%f1009, %f952, %f961, %f929;
	fma.rn.f32 	%f1010, %f952, %f962, %f930;
	fma.rn.f32 	%f1011, %f953, %f955, %f931;
	fma.rn.f32 	%f1012, %f953, %f956, %f932;
	fma.rn.f32 	%f1013, %f953, %f957, %f933;
	fma.rn.f32 	%f1014, %f953, %f958, %f934;
	fma.rn.f32 	%f1015, %f953, %f959, %f935;
	fma.rn.f32 	%f1016, %f953, %f960, %f936;
	fma.rn.f32 	%f1017, %f953, %f961, %f937;
	fma.rn.f32 	%f1018, %f953, %f962, %f938;
	fma.rn.f32 	%f1019, %f954, %f955, %f939;
	fma.rn.f32 	%f1020, %f954, %f956, %f940;
	fma.rn.f32 	%f1021, %f954, %f957, %f941;
	fma.rn.f32 	%f1022, %f954, %f958, %f942;
	fma.rn.f32 	%f1023, %f954, %f959, %f943;
	fma.rn.f32 	%f1024, %f954, %f960, %f944;
	fma.rn.f32 	%f1025, %f954, %f961, %f945;
	fma.rn.f32 	%f1026, %f954, %f962, %f946;
	ld.shared.v4.f32 	{%f1027, %f1028, %f1029, %f1030}, [%r91+1584];
	ld.shared.v4.f32 	{%f1031, %f1032, %f1033, %f1034}, [%r91+1840];
	ld.shared.v4.f32 	{%f1035, %f1036, %f1037, %f1038}, [%r93+1584];
	ld.shared.v4.f32 	{%f1039, %f1040, %f1041, %f1042}, [%r93+1840];
	fma.rn.f32 	%f1043, %f1027, %f1035, %f963;
	fma.rn.f32 	%f1044, %f1027, %f1036, %f964;
	fma.rn.f32 	%f1045, %f1027, %f1037, %f965;
	fma.rn.f32 	%f1046, %f1027, %f1038, %f966;
	fma.rn.f32 	%f1047, %f1027, %f1039, %f967;
	fma.rn.f32 	%f1048, %f1027, %f1040, %f968;
	fma.rn.f32 	%f1049, %f1027, %f1041, %f969;
	fma.rn.f32 	%f1050, %f1027, %f1042, %f970;
	fma.rn.f32 	%f1051, %f1028, %f1035, %f971;
	fma.rn.f32 	%f1052, %f1028, %f1036, %f972;
	fma.rn.f32 	%f1053, %f1028, %f1037, %f973;
	fma.rn.f32 	%f1054, %f1028, %f1038, %f974;
	fma.rn.f32 	%f1055, %f1028, %f1039, %f975;
	fma.rn.f32 	%f1056, %f1028, %f1040, %f976;
	fma.rn.f32 	%f1057, %f1028, %f1041, %f977;
	fma.rn.f32 	%f1058, %f1028, %f1042, %f978;
	fma.rn.f32 	%f1059, %f1029, %f1035, %f979;
	fma.rn.f32 	%f1060, %f1029, %f1036, %f980;
	fma.rn.f32 	%f1061, %f1029, %f1037, %f981;
	fma.rn.f32 	%f1062, %f1029, %f1038, %f982;
	fma.rn.f32 	%f1063, %f1029, %f1039, %f983;
	fma.rn.f32 	%f1064, %f1029, %f1040, %f984;
	fma.rn.f32 	%f1065, %f1029, %f1041, %f985;
	fma.rn.f32 	%f1066, %f1029, %f1042, %f986;
	fma.rn.f32 	%f1067, %f1030, %f1035, %f987;
	fma.rn.f32 	%f1068, %f1030, %f1036, %f988;
	fma.rn.f32 	%f1069, %f1030, %f1037, %f989;
	fma.rn.f32 	%f1070, %f1030, %f1038, %f990;
	fma.rn.f32 	%f1071, %f1030, %f1039, %f991;
	fma.rn.f32 	%f1072, %f1030, %f1040, %f992;
	fma.rn.f32 	%f1073, %f1030, %f1041, %f993;
	fma.rn.f32 	%f1074, %f1030, %f1042, %f994;
	fma.rn.f32 	%f1075, %f1031, %f1035, %f995;
	fma.rn.f32 	%f1076, %f1031, %f1036, %f996;
	fma.rn.f32 	%f1077, %f1031, %f1037, %f997;
	fma.rn.f32 	%f1078, %f1031, %f1038, %f998;
	fma.rn.f32 	%f1079, %f1031, %f1039, %f999;
	fma.rn.f32 	%f1080, %f1031, %f1040, %f1000;
	fma.rn.f32 	%f1081, %f1031, %f1041, %f1001;
	fma.rn.f32 	%f1082, %f1031, %f1042, %f1002;
	fma.rn.f32 	%f1083, %f1032, %f1035, %f1003;
	fma.rn.f32 	%f1084, %f1032, %f1036, %f1004;
	fma.rn.f32 	%f1085, %f1032, %f1037, %f1005;
	fma.rn.f32 	%f1086, %f1032, %f1038, %f1006;
	fma.rn.f32 	%f1087, %f1032, %f1039, %f1007;
	fma.rn.f32 	%f1088, %f1032, %f1040, %f1008;
	fma.rn.f32 	%f1089, %f1032, %f1041, %f1009;
	fma.rn.f32 	%f1090, %f1032, %f1042, %f1010;
	fma.rn.f32 	%f1091, %f1033, %f1035, %f1011;
	fma.rn.f32 	%f1092, %f1033, %f1036, %f1012;
	fma.rn.f32 	%f1093, %f1033, %f1037, %f1013;
	fma.rn.f32 	%f1094, %f1033, %f1038, %f1014;
	fma.rn.f32 	%f1095, %f1033, %f1039, %f1015;
	fma.rn.f32 	%f1096, %f1033, %f1040, %f1016;
	fma.rn.f32 	%f1097, %f1033, %f1041, %f1017;
	fma.rn.f32 	%f1098, %f1033, %f1042, %f1018;
	fma.rn.f32 	%f1099, %f1034, %f1035, %f1019;
	fma.rn.f32 	%f1100, %f1034, %f1036, %f1020;
	fma.rn.f32 	%f1101, %f1034, %f1037, %f1021;
	fma.rn.f32 	%f1102, %f1034, %f1038, %f1022;
	fma.rn.f32 	%f1103, %f1034, %f1039, %f1023;
	fma.rn.f32 	%f1104, %f1034, %f1040, %f1024;
	fma.rn.f32 	%f1105, %f1034, %f1041, %f1025;
	fma.rn.f32 	%f1106, %f1034, %f1042, %f1026;
	ld.shared.v4.f32 	{%f1107, %f1108, %f1109, %f1110}, [%r91+2112];
	ld.shared.v4.f32 	{%f1111, %f1112, %f1113, %f1114}, [%r91+2368];
	ld.shared.v4.f32 	{%f1115, %f1116, %f1117, %f1118}, [%r93+2112];
	ld.shared.v4.f32 	{%f1119, %f1120, %f1121, %f1122}, [%r93+2368];
	fma.rn.f32 	%f1123, %f1107, %f1115, %f1043;
	fma.rn.f32 	%f1124, %f1107, %f1116, %f1044;
	fma.rn.f32 	%f1125, %f1107, %f1117, %f1045;
	fma.rn.f32 	%f1126, %f1107, %f1118, %f1046;
	fma.rn.f32 	%f1127, %f1107, %f1119, %f1047;
	fma.rn.f32 	%f1128, %f1107, %f1120, %f1048;
	fma.rn.f32 	%f1129, %f1107, %f1121, %f1049;
	fma.rn.f32 	%f1130, %f1107, %f1122, %f1050;
	fma.rn.f32 	%f1131, %f1108, %f1115, %f1051;
	fma.rn.f32 	%f1132, %f1108, %f1116, %f1052;
	fma.rn.f32 	%f1133, %f1108, %f1117, %f1053;
	fma.rn.f32 	%f1134, %f1108, %f1118, %f1054;
	fma.rn.f32 	%f1135, %f1108, %f1119, %f1055;
	fma.rn.f32 	%f1136, %f1108, %f1120, %f1056;
	fma.rn.f32 	%f1137, %f1108, %f1121, %f1057;
	fma.rn.f32 	%f1138, %f1108, %f1122, %f1058;
	fma.rn.f32 	%f1139, %f1109, %f1115, %f1059;
	fma.rn.f32 	%f1140, %f1109, %f1116, %f1060;
	fma.rn.f32 	%f1141, %f1109, %f1117, %f1061;
	fma.rn.f32 	%f1142, %f1109, %f1118, %f1062;
	fma.rn.f32 	%f1143, %f1109, %f1119, %f1063;
	fma.rn.f32 	%f1144, %f1109, %f1120, %f1064;
	fma.rn.f32 	%f1145, %f1109, %f1121, %f1065;
	fma.rn.f32 	%f1146, %f1109, %f1122, %f1066;
	fma.rn.f32 	%f1147, %f1110, %f1115, %f1067;
	fma.rn.f32 	%f1148, %f1110, %f1116, %f1068;
	fma.rn.f32 	%f1149, %f1110, %f1117, %f1069;
	fma.rn.f32 	%f1150, %f1110, %f1118, %f1070;
	fma.rn.f32 	%f1151, %f1110, %f1119, %f1071;
	fma.rn.f32 	%f1152, %f1110, %f1120, %f1072;
	fma.rn.f32 	%f1153, %f1110, %f1121, %f1073;
	fma.rn.f32 	%f1154, %f1110, %f1122, %f1074;
	fma.rn.f32 	%f1155, %f1111, %f1115, %f1075;
	fma.rn.f32 	%f1156, %f1111, %f1116, %f1076;
	fma.rn.f32 	%f1157, %f1111, %f1117, %f1077;
	fma.rn.f32 	%f1158, %f1111, %f1118, %f1078;
	fma.rn.f32 	%f1159, %f1111, %f1119, %f1079;
	fma.rn.f32 	%f1160, %f1111, %f1120, %f1080;
	fma.rn.f32 	%f1161, %f1111, %f1121, %f1081;
	fma.rn.f32 	%f1162, %f1111, %f1122, %f1082;
	fma.rn.f32 	%f1163, %f1112, %f1115, %f1083;
	fma.rn.f32 	%f1164, %f1112, %f1116, %f1084;
	fma.rn.f32 	%f1165, %f1112, %f1117, %f1085;
	fma.rn.f32 	%f1166, %f1112, %f1118, %f1086;
	fma.rn.f32 	%f1167, %f1112, %f1119, %f1087;
	fma.rn.f32 	%f1168, %f1112, %f1120, %f1088;
	fma.rn.f32 	%f1169, %f1112, %f1121, %f1089;
	fma.rn.f32 	%f1170, %f1112, %f1122, %f1090;
	fma.rn.f32 	%f1171, %f1113, %f1115, %f1091;
	fma.rn.f32 	%f1172, %f1113, %f1116, %f1092;
	fma.rn.f32 	%f1173, %f1113, %f1117, %f1093;
	fma.rn.f32 	%f1174, %f1113, %f1118, %f1094;
	fma.rn.f32 	%f1175, %f1113, %f1119, %f1095;
	fma.rn.f32 	%f1176, %f1113, %f1120, %f1096;
	fma.rn.f32 	%f1177, %f1113, %f1121, %f1097;
	fma.rn.f32 	%f1178, %f1113, %f1122, %f1098;
	fma.rn.f32 	%f1179, %f1114, %f1115, %f1099;
	fma.rn.f32 	%f1180, %f1114, %f1116, %f1100;
	fma.rn.f32 	%f1181, %f1114, %f1117, %f1101;
	fma.rn.f32 	%f1182, %f1114, %f1118, %f1102;
	fma.rn.f32 	%f1183, %f1114, %f1119, %f1103;
	fma.rn.f32 	%f1184, %f1114, %f1120, %f1104;
	fma.rn.f32 	%f1185, %f1114, %f1121, %f1105;
	fma.rn.f32 	%f1186, %f1114, %f1122, %f1106;
	ld.shared.v4.f32 	{%f1187, %f1188, %f1189, %f1190}, [%r91+2640];
	ld.shared.v4.f32 	{%f1191, %f1192, %f1193, %f1194}, [%r91+2896];
	ld.shared.v4.f32 	{%f1195, %f1196, %f1197, %f1198}, [%r93+2640];
	ld.shared.v4.f32 	{%f1199, %f1200, %f1201, %f1202}, [%r93+2896];
	fma.rn.f32 	%f1203, %f1187, %f1195, %f1123;
	fma.rn.f32 	%f1204, %f1187, %f1196, %f1124;
	fma.rn.f32 	%f1205, %f1187, %f1197, %f1125;
	fma.rn.f32 	%f1206, %f1187, %f1198, %f1126;
	fma.rn.f32 	%f1207, %f1187, %f1199, %f1127;
	fma.rn.f32 	%f1208, %f1187, %f1200, %f1128;
	fma.rn.f32 	%f1209, %f1187, %f1201, %f1129;
	fma.rn.f32 	%f1210, %f1187, %f1202, %f1130;
	fma.rn.f32 	%f1211, %f1188, %f1195, %f1131;
	fma.rn.f32 	%f1212, %f1188, %f1196, %f1132;
	fma.rn.f32 	%f1213, %f1188, %f1197, %f1133;
	fma.rn.f32 	%f1214, %f1188, %f1198, %f1134;
	fma.rn.f32 	%f1215, %f1188, %f1199, %f1135;
	fma.rn.f32 	%f1216, %f1188, %f1200, %f1136;
	fma.rn.f32 	%f1217, %f1188, %f1201, %f1137;
	fma.rn.f32 	%f1218, %f1188, %f1202, %f1138;
	fma.rn.f32 	%f1219, %f1189, %f1195, %f1139;
	fma.rn.f32 	%f1220, %f1189, %f1196, %f1140;
	fma.rn.f32 	%f1221, %f1189, %f1197, %f1141;
	fma.rn.f32 	%f1222, %f1189, %f1198, %f1142;
	fma.rn.f32 	%f1223, %f1189, %f1199, %f1143;
	fma.rn.f32 	%f1224, %f1189, %f1200, %f1144;
	fma.rn.f32 	%f1225, %f1189, %f1201, %f1145;
	fma.rn.f32 	%f1226, %f1189, %f1202, %f1146;
	fma.rn.f32 	%f1227, %f1190, %f1195, %f1147;
	fma.rn.f32 	%f1228, %f1190, %f1196, %f1148;
	fma.rn.f32 	%f1229, %f1190, %f1197, %f1149;
	fma.rn.f32 	%f1230, %f1190, %f1198, %f1150;
	fma.rn.f32 	%f1231, %f1190, %f1199, %f1151;
	fma.rn.f32 	%f1232, %f1190, %f1200, %f1152;
	fma.rn.f32 	%f1233, %f1190, %f1201, %f1153;
	fma.rn.f32 	%f1234, %f1190, %f1202, %f1154;
	fma.rn.f32 	%f1235, %f1191, %f1195, %f1155;
	fma.rn.f32 	%f1236, %f1191, %f1196, %f1156;
	fma.rn.f32 	%f1237, %f1191, %f1197, %f1157;
	fma.rn.f32 	%f1238, %f1191, %f1198, %f1158;
	fma.rn.f32 	%f1239, %f1191, %f1199, %f1159;
	fma.rn.f32 	%f1240, %f1191, %f1200, %f1160;
	fma.rn.f32 	%f1241, %f1191, %f1201, %f1161;
	fma.rn.f32 	%f1242, %f1191, %f1202, %f1162;
	fma.rn.f32 	%f1243, %f1192, %f1195, %f1163;
	fma.rn.f32 	%f1244, %f1192, %f1196, %f1164;
	fma.rn.f32 	%f1245, %f1192, %f1197, %f1165;
	fma.rn.f32 	%f1246, %f1192, %f1198, %f1166;
	fma.rn.f32 	%f1247, %f1192, %f1199, %f1167;
	fma.rn.f32 	%f1248, %f1192, %f1200, %f1168;
	fma.rn.f32 	%f1249, %f1192, %f1201, %f1169;
	fma.rn.f32 	%f1250, %f1192, %f1202, %f1170;
	fma.rn.f32 	%f1251, %f1193, %f1195, %f1171;
	fma.rn.f32 	%f1252, %f1193, %f1196, %f1172;
	fma.rn.f32 	%f1253, %f1193, %f1197, %f1173;
	fma.rn.f32 	%f1254, %f1193, %f1198, %f1174;
	fma.rn.f32 	%f1255, %f1193, %f1199, %f1175;
	fma.rn.f32 	%f1256, %f1193, %f1200, %f1176;
	fma.rn.f32 	%f1257, %f1193, %f1201, %f1177;
	fma.rn.f32 	%f1258, %f1193, %f1202, %f1178;
	fma.rn.f32 	%f1259, %f1194, %f1195, %f1179;
	fma.rn.f32 	%f1260, %f1194, %f1196, %f1180;
	fma.rn.f32 	%f1261, %f1194, %f1197, %f1181;
	fma.rn.f32 	%f1262, %f1194, %f1198, %f1182;
	fma.rn.f32 	%f1263, %f1194, %f1199, %f1183;
	fma.rn.f32 	%f1264, %f1194, %f1200, %f1184;
	fma.rn.f32 	%f1265, %f1194, %f1201, %f1185;
	fma.rn.f32 	%f1266, %f1194, %f1202, %f1186;
	ld.shared.v4.f32 	{%f1267, %f1268, %f1269, %f1270}, [%r91+3168];
	ld.shared.v4.f32 	{%f1271, %f1272, %f1273, %f1274}, [%r91+3424];
	ld.shared.v4.f32 	{%f1275, %f1276, %f1277, %f1278}, [%r93+3168];
	ld.shared.v4.f32 	{%f1279, %f1280, %f1281, %f1282}, [%r93+3424];
	fma.rn.f32 	%f1283, %f1267, %f1275, %f1203;
	fma.rn.f32 	%f1284, %f1267, %f1276, %f1204;
	fma.rn.f32 	%f1285, %f1267, %f1277, %f1205;
	fma.rn.f32 	%f1286, %f1267, %f1278, %f1206;
	fma.rn.f32 	%f1287, %f1267, %f1279, %f1207;
	fma.rn.f32 	%f1288, %f1267, %f1280, %f1208;
	fma.rn.f32 	%f1289, %f1267, %f1281, %f1209;
	fma.rn.f32 	%f1290, %f1267, %f1282, %f1210;
	fma.rn.f32 	%f1291, %f1268, %f1275, %f1211;
	fma.rn.f32 	%f1292, %f1268, %f1276, %f1212;
	fma.rn.f32 	%f1293, %f1268, %f1277, %f1213;
	fma.rn.f32 	%f1294, %f1268, %f1278, %f1214;
	fma.rn.f32 	%f1295, %f1268, %f1279, %f1215;
	fma.rn.f32 	%f1296, %f1268, %f1280, %f1216;
	fma.rn.f32 	%f1297, %f1268, %f1281, %f1217;
	fma.rn.f32 	%f1298, %f1268, %f1282, %f1218;
	fma.rn.f32 	%f1299, %f1269, %f1275, %f1219;
	fma.rn.f32 	%f1300, %f1269, %f1276, %f1220;
	fma.rn.f32 	%f1301, %f1269, %f1277, %f1221;
	fma.rn.f32 	%f1302, %f1269, %f1278, %f1222;
	fma.rn.f32 	%f1303, %f1269, %f1279, %f1223;
	fma.rn.f32 	%f1304, %f1269, %f1280, %f1224;
	fma.rn.f32 	%f1305, %f1269, %f1281, %f1225;
	fma.rn.f32 	%f1306, %f1269, %f1282, %f1226;
	fma.rn.f32 	%f1307, %f1270, %f1275, %f1227;
	fma.rn.f32 	%f1308, %f1270, %f1276, %f1228;
	fma.rn.f32 	%f1309, %f1270, %f1277, %f1229;
	fma.rn.f32 	%f1310, %f1270, %f1278, %f1230;
	fma.rn.f32 	%f1311, %f1270, %f1279, %f1231;
	fma.rn.f32 	%f1312, %f1270, %f1280, %f1232;
	fma.rn.f32 	%f1313, %f1270, %f1281, %f1233;
	fma.rn.f32 	%f1314, %f1270, %f1282, %f1234;
	fma.rn.f32 	%f1315, %f1271, %f1275, %f1235;
	fma.rn.f32 	%f1316, %f1271, %f1276, %f1236;
	fma.rn.f32 	%f1317, %f1271, %f1277, %f1237;
	fma.rn.f32 	%f1318, %f1271, %f1278, %f1238;
	fma.rn.f32 	%f1319, %f1271, %f1279, %f1239;
	fma.rn.f32 	%f1320, %f1271, %f1280, %f1240;
	fma.rn.f32 	%f1321, %f1271, %f1281, %f1241;
	fma.rn.f32 	%f1322, %f1271, %f1282, %f1242;
	fma.rn.f32 	%f1323, %f1272, %f1275, %f1243;
	fma.rn.f32 	%f1324, %f1272, %f1276, %f1244;
	fma.rn.f32 	%f1325, %f1272, %f1277, %f1245;
	fma.rn.f32 	%f1326, %f1272, %f1278, %f1246;
	fma.rn.f32 	%f1327, %f1272, %f1279, %f1247;
	fma.rn.f32 	%f1328, %f1272, %f1280, %f1248;
	fma.rn.f32 	%f1329, %f1272, %f1281, %f1249;
	fma.rn.f32 	%f1330, %f1272, %f1282, %f1250;
	fma.rn.f32 	%f1331, %f1273, %f1275, %f1251;
	fma.rn.f32 	%f1332, %f1273, %f1276, %f1252;
	fma.rn.f32 	%f1333, %f1273, %f1277, %f1253;
	fma.rn.f32 	%f1334, %f1273, %f1278, %f1254;
	fma.rn.f32 	%f1335, %f1273, %f1279, %f1255;
	fma.rn.f32 	%f1336, %f1273, %f1280, %f1256;
	fma.rn.f32 	%f1337, %f1273, %f1281, %f1257;
	fma.rn.f32 	%f1338, %f1273, %f1282, %f1258;
	fma.rn.f32 	%f1339, %f1274, %f1275, %f1259;
	fma.rn.f32 	%f1340, %f1274, %f1276, %f1260;
	fma.rn.f32 	%f1341, %f1274, %f1277, %f1261;
	fma.rn.f32 	%f1342, %f1274, %f1278, %f1262;
	fma.rn.f32 	%f1343, %f1274, %f1279, %f1263;
	fma.rn.f32 	%f1344, %f1274, %f1280, %f1264;
	fma.rn.f32 	%f1345, %f1274, %f1281, %f1265;
	fma.rn.f32 	%f1346, %f1274, %f1282, %f1266;
	ld.shared.v4.f32 	{%f1347, %f1348, %f1349, %f1350}, [%r91+3696];
	ld.shared.v4.f32 	{%f1351, %f1352, %f1353, %f1354}, [%r91+3952];
	ld.shared.v4.f32 	{%f1355, %f1356, %f1357, %f1358}, [%r93+3696];
	ld.shared.v4.f32 	{%f1359, %f1360, %f1361, %f1362}, [%r93+3952];
	fma.rn.f32 	%f1363, %f1347, %f1355, %f1283;
	fma.rn.f32 	%f1364, %f1347, %f1356, %f1284;
	fma.rn.f32 	%f1365, %f1347, %f1357, %f1285;
	fma.rn.f32 	%f1366, %f1347, %f1358, %f1286;
	fma.rn.f32 	%f1367, %f1347, %f1359, %f1287;
	fma.rn.f32 	%f1368, %f1347, %f1360, %f1288;
	fma.rn.f32 	%f1369, %f1347, %f1361, %f1289;
	fma.rn.f32 	%f1370, %f1347, %f1362, %f1290;
	fma.rn.f32 	%f1371, %f1348, %f1355, %f1291;
	fma.rn.f32 	%f1372, %f1348, %f1356, %f1292;
	fma.rn.f32 	%f1373, %f1348, %f1357, %f1293;
	fma.rn.f32 	%f1374, %f1348, %f1358, %f1294;
	fma.rn.f32 	%f1375, %f1348, %f1359, %f1295;
	fma.rn.f32 	%f1376, %f1348, %f1360, %f1296;
	fma.rn.f32 	%f1377, %f1348, %f1361, %f1297;
	fma.rn.f32 	%f1378, %f1348, %f1362, %f1298;
	fma.rn.f32 	%f1379, %f1349, %f1355, %f1299;
	fma.rn.f32 	%f1380, %f1349, %f1356, %f1300;
	fma.rn.f32 	%f1381, %f1349, %f1357, %f1301;
	fma.rn.f32 	%f1382, %f1349, %f1358, %f1302;
	fma.rn.f32 	%f1383, %f1349, %f1359, %f1303;
	fma.rn.f32 	%f1384, %f1349, %f1360, %f1304;
	fma.rn.f32 	%f1385, %f1349, %f1361, %f1305;
	fma.rn.f32 	%f1386, %f1349, %f1362, %f1306;
	fma.rn.f32 	%f1387, %f1350, %f1355, %f1307;
	fma.rn.f32 	%f1388, %f1350, %f1356, %f1308;
	fma.rn.f32 	%f1389, %f1350, %f1357, %f1309;
	fma.rn.f32 	%f1390, %f1350, %f1358, %f1310;
	fma.rn.f32 	%f1391, %f1350, %f1359, %f1311;
	fma.rn.f32 	%f1392, %f1350, %f1360, %f1312;
	fma.rn.f32 	%f1393, %f1350, %f1361, %f1313;
	fma.rn.f32 	%f1394, %f1350, %f1362, %f1314;
	fma.rn.f32 	%f1395, %f1351, %f1355, %f1315;
	fma.rn.f32 	%f1396, %f1351, %f1356, %f1316;
	fma.rn.f32 	%f1397, %f1351, %f1357, %f1317;
	fma.rn.f32 	%f1398, %f1351, %f1358, %f1318;
	fma.rn.f32 	%f1399, %f1351, %f1359, %f1319;
	fma.rn.f32 	%f1400, %f1351, %f1360, %f1320;
	fma.rn.f32 	%f1401, %f1351, %f1361, %f1321;
	fma.rn.f32 	%f1402, %f1351, %f1362, %f1322;
	fma.rn.f32 	%f1403, %f1352, %f1355, %f1323;
	fma.rn.f32 	%f1404, %f1352, %f1356, %f1324;
	fma.rn.f32 	%f1405, %f1352, %f1357, %f1325;
	fma.rn.f32 	%f1406, %f1352, %f1358, %f1326;
	fma.rn.f32 	%f1407, %f1352, %f1359, %f1327;
	fma.rn.f32 	%f1408, %f1352, %f1360, %f1328;
	fma.rn.f32 	%f1409, %f1352, %f1361, %f1329;
	fma.rn.f32 	%f1410, %f1352, %f1362, %f1330;
	fma.rn.f32 	%f1411, %f1353, %f1355, %f1331;
	fma.rn.f32 	%f1412, %f1353, %f1356, %f1332;
	fma.rn.f32 	%f1413, %f1353, %f1357, %f1333;
	fma.rn.f32 	%f1414, %f1353, %f1358, %f1334;
	fma.rn.f32 	%f1415, %f1353, %f1359, %f1335;
	fma.rn.f32 	%f1416, %f1353, %f1360, %f1336;
	fma.rn.f32 	%f1417, %f1353, %f1361, %f1337;
	fma.rn.f32 	%f1418, %f1353, %f1362, %f1338;
	fma.rn.f32 	%f1419, %f1354, %f1355, %f1339;
	fma.rn.f32 	%f1420, %f1354, %f1356, %f1340;
	fma.rn.f32 	%f1421, %f1354, %f1357, %f1341;
	fma.rn.f32 	%f1422, %f1354, %f1358, %f1342;
	fma.rn.f32 	%f1423, %f1354, %f1359, %f1343;
	fma.rn.f32 	%f1424, %f1354, %f1360, %f1344;
	fma.rn.f32 	%f1425, %f1354, %f1361, %f1345;
	fma.rn.f32 	%f1426, %f1354, %f1362, %f1346;
	mov.u32 	%r94, %ctaid.y;
	shl.b32 	%r95, %r94, 7;
	add.s32 	%r96, %r95, %r82;
	mov.u32 	%r97, %ctaid.x;
	shl.b32 	%r98, %r97, 7;
	add.s32 	%r99, %r98, %r84;
	mad.lo.s32 	%r100, %r96, %r105, %r99;
	mul.wide.s32 	%rd17, %r100, 4;
	add.s64 	%rd18, %rd16, %rd17;
	st.global.v4.f32 	[%rd18], {%f1363, %f1364, %f1365, %f1366};
	st.global.v4.f32 	[%rd18+256], {%f1367, %f1368, %f1369, %f1370};
	mul.wide.s32 	%rd19, %r105, 4;
	add.s64 	%rd20, %rd18, %rd19;
	st.global.v4.f32 	[%rd20], {%f1371, %f1372, %f1373, %f1374};
	st.global.v4.f32 	[%rd20+256], {%f1375, %f1376, %f1377, %f1378};
	add.s64 	%rd21, %rd20, %rd19;
	st.global.v4.f32 	[%rd21], {%f1379, %f1380, %f1381, %f1382};
	st.global.v4.f32 	[%rd21+256], {%f1383, %f1384, %f1385, %f1386};
	add.s64 	%rd22, %rd21, %rd19;
	st.global.v4.f32 	[%rd22], {%f1387, %f1388, %f1389, %f1390};
	st.global.v4.f32 	[%rd22+256], {%f1391, %f1392, %f1393, %f1394};
	add.s32 	%r101, %r96, 64;
	mad.lo.s32 	%r102, %r101, %r105, %r99;
	mul.wide.s32 	%rd23, %r102, 4;
	add.s64 	%rd24, %rd16, %rd23;
	st.global.v4.f32 	[%rd24], {%f1395, %f1396, %f1397, %f1398};
	st.global.v4.f32 	[%rd24+256], {%f1399, %f1400, %f1401, %f1402};
	add.s64 	%rd25, %rd24, %rd19;
	st.global.v4.f32 	[%rd25], {%f1403, %f1404, %f1405, %f1406};
	st.global.v4.f32 	[%rd25+256], {%f1407, %f1408, %f1409, %f1410};
	add.s64 	%rd26, %rd25, %rd19;
	st.global.v4.f32 	[%rd26], {%f1411, %f1412, %f1413, %f1414};
	st.global.v4.f32 	[%rd26+256], {%f1415, %f1416, %f1417, %f1418};
	add.s64 	%rd27, %rd26, %rd19;
	st.global.v4.f32 	[%rd27], {%f1419, %f1420, %f1421, %f1422};
	st.global.v4.f32 	[%rd27+256], {%f1423, %f1424, %f1425, %f1426};
	ret;

}


// ===== COMPILED SASS (sm_100) =====

	.target	sm_100

	.elftype	@"ET_EXEC"


//--------------------- .note.nv.tkinfo           --------------------------
	.section	.note.nv.tkinfo,"",@"SHT_NOTE"
	.sectionflags	@"SHF_NOTE_NV_TKINFO"
	.tkinfo
        /*0018*/ 	.word	0x00000002
        /*0030*/ 	.string	""
        /*0030*/ 	.string	"ptxas"
        /*0030*/ 	.string	"Cuda compilation tools, release 13.0, V13.0.88"
        /*0030*/ 	.string	"Build cuda_13.0.r13.0/compiler.36424714_0"
        /*0030*/ 	.string	"-arch sm_100 -m 64 "



//--------------------- .note.nv.cuinfo           --------------------------
	.section	.note.nv.cuinfo,"",@"SHT_NOTE"
	.sectionflags	@"SHF_NOTE_NV_CUINFO"
        /*0018*/ 	.short	0x0002
        /*001a*/ 	.short	0x0064
        /*001c*/ 	.short	0x0082
	.zero		2


//--------------------- .nv.info                  --------------------------
	.section	.nv.info,"",@"SHT_CUDA_INFO"
	.align	4


	//----- nvinfo : EIATTR_REGCOUNT
	.align		4
        /*0000*/ 	.byte	0x04, 0x2f
        /*0002*/ 	.short	(.L_1 - .L_0)
	.align		4
.L_0:
        /*0004*/ 	.word	index@(_Z22sgemm_naive_f32_kernelPfS_S_iii)
        /*0008*/ 	.word	0x00000020


	//----- nvinfo : EIATTR_FRAME_SIZE
	.align		4
.L_1:
        /*000c*/ 	.byte	0x04, 0x11
        /*000e*/ 	.short	(.L_3 - .L_2)
	.align		4
.L_2:
        /*0010*/ 	.word	index@(_Z22sgemm_naive_f32_kernelPfS_S_iii)
        /*0014*/ 	.word	0x00000000


	//----- nvinfo : EIATTR_REGCOUNT
	.align		4
.L_3:
        /*0018*/ 	.byte	0x04, 0x2f
        /*001a*/ 	.short	(.L_5 - .L_4)
	.align		4
.L_4:
        /*001c*/ 	.word	index@(_Z25sgemm_sliced_k_f32_kernelILi32ELi32ELi32EEvPfS0_S0_iii)
        /*0020*/ 	.word	0x00000020


	//----- nvinfo : EIATTR_FRAME_SIZE
	.align		4
.L_5:
        /*0024*/ 	.byte	0x04, 0x11
        /*0026*/ 	.short	(.L_7 - .L_6)
	.align		4
.L_6:
        /*0028*/ 	.word	index@(_Z25sgemm_sliced_k_f32_kernelILi32ELi32ELi32EEvPfS0_S0_iii)
        /*002c*/ 	.word	0x00000000


	//----- nvinfo : EIATTR_REGCOUNT
	.align		4
.L_7:
        /*0030*/ 	.byte	0x04, 0x2f
        /*0032*/ 	.short	(.L_9 - .L_8)
	.align		4
.L_8:
        /*0034*/ 	.word	index@(_Z33sgemm_t_8x8_sliced_k_f32x4_kernelILi128ELi128ELi8ELi8ELi8EEvPfS0_S0_iii)
        /*0038*/ 	.word	0x00000080


	//----- nvinfo : EIATTR_FRAME_SIZE
	.align		4
.L_9:
        /*003c*/ 	.byte	0x04, 0x11
        /*003e*/ 	.short	(.L_11 - .L_10)
	.align		4
.L_10:
        /*0040*/ 	.word	index@(_Z33sgemm_t_8x8_sliced_k_f32x4_kernelILi128ELi128ELi8ELi8ELi8EEvPfS0_S0_iii)
        /*0044*/ 	.word	0x00000000


	//----- nvinfo : EIATTR_REGCOUNT
	.align		4
.L_11:
        /*0048*/ 	.byte	0x04, 0x2f
        /*004a*/ 	.short	(.L_13 - .L_12)
	.align		4
.L_12:
        /*004c*/ 	.word	index@(_Z37sgemm_t_8x8_sliced_k_f32x4_bcf_kernelILi128ELi128ELi8ELi8ELi8ELi0EEvPfS0_S0_iii)
        /*0050*/ 	.word	0x0000007f


	//----- nvinfo : EIATTR_FRAME_SIZE
	.align		4
.L_13:
        /*0054*/ 	.byte	0x04, 0x11
        /*0056*/ 	.short	(.L_15 - .L_14)
	.align		4
.L_14:
        /*0058*/ 	.word	index@(_Z37sgemm_t_8x8_sliced_k_f32x4_bcf_kernelILi128ELi128ELi8ELi8ELi8ELi0EEvPfS0_S0_iii)
        /*005c*/ 	.word	0x00000000


	//----- nvinfo : EIATTR_REGCOUNT
	.align		4
.L_15:
        /*0060*/ 	.byte	0x04, 0x2f
        /*0062*/ 	.short	(.L_17 - .L_16)
	.align		4
.L_16:
        /*0064*/ 	.word	index@(_Z37sgemm_t_8x8_sliced_k_f32x4_bcf_kernelILi128ELi128ELi8ELi8ELi8ELi4EEvPfS0_S0_iii)
        /*0068*/ 	.word	0x0000007f


	//----- nvinfo : EIATTR_FRAME_SIZE
	.align		4
.L_17:
        /*006c*/ 	.byte	0x04, 0x11
        /*006e*/ 	.short	(.L_19 - .L_18)
	.align		4
.L_18:
        /*0070*/ 	.word	index@(_Z37sgemm_t_8x8_sliced_k_f32x4_bcf_kernelILi128ELi128ELi8ELi8ELi8ELi4EEvPfS0_S0_iii)
        /*0074*/ 	.word	0x00000000


	//----- nvinfo : EIATTR_REGCOUNT
	.align		4
.L_19:
        /*0078*/ 	.byte	0x04, 0x2f
        /*007a*/ 	.short	(.L_21 - .L_20)
	.align		4
.L_20:
        /*007c*/ 	.word	index@(_Z42sgemm_t_8x8_sliced_k_f32x4_bcf_dbuf_kernelILi128ELi128ELi8ELi8ELi8ELi0EEvPfS0_S0_iii)
        /*0080*/ 	.word	0x0000007d


	//----- nvinfo : EIATTR_FRAME_SIZE
	.align		4
.L_21:
        /*0084*/ 	.byte	0x04, 0x11
        /*0086*/ 	.short	(.L_23 - .L_22)
	.align		4
.L_22:
        /*0088*/ 	.word	index@(_Z42sgemm_t_8x8_sliced_k_f32x4_bcf_dbuf_kernelILi128ELi128ELi8ELi8ELi8ELi0EEvPfS0_S0_iii)
        /*008c*/ 	.word	0x00000000


	//----- nvinfo : EIATTR_REGCOUNT
	.align		4
.L_23:
        /*0090*/ 	.byte	0x04, 0x2f
        /*0092*/ 	.short	(.L_25 - .L_24)
	.align		4
.L_24:
        /*0094*/ 	.word	index@(_Z42sgemm_t_8x8_sliced_k_f32x4_bcf_dbuf_kernelILi128ELi128ELi8ELi8ELi8ELi4EEvPfS0_S0_iii)
        /*0098*/ 	.word	0x00000079


	//----- nvinfo : EIATTR_FRAME_SIZE
	.align		4
.L_25:
        /*009c*/ 	.byte	0x04, 0x11
        /*009e*/ 	.short	(.L_27 - .L_26)
	.align		4
.L_26:
        /*00a0*/ 	.word	index@(_Z42sgemm_t_8x8_sliced_k_f32x4_bcf_dbuf_kernelILi128ELi128ELi8ELi8ELi8ELi4EEvPfS0_S0_iii)
        /*00a4*/ 	.word	0x00000000


	//----- nvinfo : EIATTR_MIN_STACK_SIZE
	.align		4
.L_27:
        /*00a8*/ 	.byte	0x04, 0x12
        /*00aa*/ 	.short	(.L_29 - .L_28)
	.align		4
.L_28:
        /*00ac*/ 	.word	index@(_Z42sgemm_t_8x8_sliced_k_f32x4_bcf_dbuf_kernelILi128ELi128ELi8ELi8ELi8ELi4EEvPfS0_S0_iii)
        /*00b0*/ 	.word	0x00000000


	//----- nvinfo : EIATTR_MIN_STACK_SIZE
	.align		4
.L_29:
        /*00b4*/ 	.byte	0x04, 0x12
        /*00b6*/ 	.short	(.L_31 - .L_30)
	.align		4
.L_30:
        /*00b8*/ 	.word	index@(_Z42sgemm_t_8x8_sliced_k_f32x4_bcf_dbuf_kernelILi128ELi128ELi8ELi8ELi8ELi0EEvPfS0_S0_iii)
        /*00bc*/ 	.word	0x00000000


	//----- nvinfo : EIATTR_MIN_STACK_SIZE
	.align		4
.L_31:
        /*00c0*/ 	.byte	0x04, 0x12
        /*00c2*/ 	.short	(.L_33 - .L_32)
	.align		4
.L_32:
        /*00c4*/ 	.word	index@(_Z37sgemm_t_8x8_sliced_k_f32x4_bcf_kernelILi128ELi128ELi8ELi8ELi8ELi4EEvPfS0_S0_iii)
        /*00c8*/ 	.word	0x00000000


	//----- nvinfo : EIATTR_MIN_STACK_SIZE
	.align		4
.L_33:
        /*00cc*/ 	.byte	0x04, 0x12
        /*00ce*/ 	.short	(.L_35 - .L_34)
	.align		4
.L_34:
        /*00d0*/ 	.word	index@(_Z37sgemm_t_8x8_sliced_k_f32x4_bcf_kernelILi128ELi128ELi8ELi8ELi8ELi0EEvPfS0_S0_iii)
        /*00d4*/ 	.word	0x00000000


	//----- nvinfo : EIATTR_MIN_STACK_SIZE
	.align		4
.L_35:
        /*00d8*/ 	.byte	0x04, 0x12
        /*00da*/ 	.short	(.L_37 - .L_36)
	.align		4
.L_36:
        /*00dc*/ 	.word	index@(_Z33sgemm_t_8x8_sliced_k_f32x4_kernelILi128ELi128ELi8ELi8ELi8EEvPfS0_S0_iii)
        /*00e0*/ 	.word	0x00000000


	//----- nvinfo : EIATTR_MIN_STACK_SIZE
	.align		4
.L_37:
        /*00e4*/ 	.byte	0x04, 0x12
        /*00e6*/ 	.short	(.L_39 - .L_38)
	.align		4
.L_38:
        /*00e8*/ 	.word	index@(_Z25sgemm_sliced_k_f32_kernelILi32ELi32ELi32EEvPfS0_S0_iii)
        /*00ec*/ 	.word	0x00000000


	//----- nvinfo : EIATTR_MIN_STACK_SIZE
	.align		4
.L_39:
        /*00f0*/ 	.byte	0x04, 0x12
        /*00f2*/ 	.short	(.L_41 - .L_40)
	.align		4
.L_40:
        /*00f4*/ 	.word	index@(_Z22sgemm_naive_f32_kernelPfS_S_iii)
        /*00f8*/ 	.word	0x00000000
.L_41:


//--------------------- .nv.compat                --------------------------
	.section	.nv.compat,"",@"SHT_CUDA_COMPAT_INFO"
	.align	4
        /*0000*/ 	.byte	0x02, 0x09, 0x00, 0x00, 0x02, 0x02, 0x01, 0x00, 0x02, 0x05, 0x05, 0x00, 0x03, 0x07, 0x01, 0x01
        /*0010*/ 	.byte	0x02, 0x03, 0x00, 0x00, 0x02, 0x06, 0x01, 0x00, 0x04, 0x0b, 0x08, 0x00, 0x09, 0x00, 0x00, 0x00
        /*0020*/ 	.byte	0x00, 0x00, 0x00, 0x00


//--------------------- .nv.info._Z42sgemm_t_8x8_sliced_k_f32x4_bcf_dbuf_kernelILi128ELi128ELi8ELi8ELi8ELi4EEvPfS0_S0_iii --------------------------
	.section	.nv.info._Z42sgemm_t_8x8_sliced_k_f32x4_bcf_dbuf_kernelILi128ELi128ELi8ELi8ELi8ELi4EEvPfS0_S0_iii,"",@"SHT_CUDA_INFO"
	.sectionflags	@""
	.align	4


	//----- nvinfo : EIATTR_CUDA_API_VERSION
	.align		4
        /*0000*/ 	.byte	0x04, 0x37
        /*0002*/ 	.short	(.L_43 - .L_42)
.L_42:
        /*0004*/ 	.word	0x00000082


	//----- nvinfo : EIATTR_KPARAM_INFO
	.align		4
.L_43:
        /*0008*/ 	.byte	0x04, 0x17
        /*000a*/ 	.short	(.L_45 - .L_44)
.L_44:
        /*000c*/ 	.word	0x00000000
        /*0010*/ 	.short	0x0005
        /*0012*/ 	.short	0x0020
        /*0014*/ 	.byte	0x00, 0xf0, 0x11, 0x00


	//----- nvinfo : EIATTR_KPARAM_INFO
	.align		4
.L_45:
        /*0018*/ 	.byte	0x04, 0x17
        /*001a*/ 	.short	(.L_47 - .L_46)
.L_46:
        /*001c*/ 	.word	0x00000000
        /*0020*/ 	.short	0x0004
        /*0022*/ 	.short	0x001c
        /*0024*/ 	.byte	0x00, 0xf0, 0x11, 0x00


	//----- nvinfo : EIATTR_KPARAM_INFO
	.align		4
.L_47:
        /*0028*/ 	.byte	0x04, 0x17
        /*002a*/ 	.short	(.L_49 - .L_48)
.L_48:
        /*002c*/ 	.word	0x00000000
        /*0030*/ 	.short	0x0003
        /*0032*/ 	.short	0x0018
        /*0034*/ 	.byte	0x00, 0xf0, 0x11, 0x00


	//----- nvinfo : EIATTR_KPARAM_INFO
	.align		4
.L_49:
        /*0038*/ 	.byte	0x04, 0x17
        /*003a*/ 	.short	(.L_51 - .L_50)
.L_50:
        /*003c*/ 	.word	0x00000000
        /*0040*/ 	.short	0x0002
        /*0042*/ 	.short	0x0010
        /*0044*/ 	.byte	0x00, 0xf5, 0x21, 0x00


	//----- nvinfo : EIATTR_KPARAM_INFO
	.align		4
.L_51:
        /*0048*/ 	.byte	0x04, 0x17
        /*004a*/ 	.short	(.L_53 - .L_52)
.L_52:
        /*004c*/ 	.word	0x00000000
        /*0050*/ 	.short	0x0001
        /*0052*/ 	.short	0x0008
        /*0054*/ 	.byte	0x00, 0xf5, 0x21, 0x00


	//----- nvinfo : EIATTR_KPARAM_INFO
	.align		4
.L_53:
        /*0058*/ 	.byte	0x04, 0x17
        /*005a*/ 	.short	(.L_55 - .L_54)
.L_54:
        /*005c*/ 	.word	0x00000000
        /*0060*/ 	.short	0x0000
        /*0062*/ 	.short	0x0000
        /*0064*/ 	.byte	0x00, 0xf5, 0x21, 0x00


	//----- nvinfo : EIATTR_SPARSE_MMA_MASK
	.align		4
.L_55:
        /*0068*/ 	.byte	0x03, 0x50
        /*006a*/ 	.short	0x0000


	//----- nvinfo : EIATTR_MAXREG_COUNT
	.align		4
        /*006c*/ 	.byte	0x03, 0x1b
        /*006e*/ 	.short	0x00ff


	//----- nvinfo : EIATTR_NUM_BARRIERS
	.align		4
        /*0070*/ 	.byte	0x02, 0x4c
        /*0072*/ 	.byte	0x01
	.zero		1


	//----- nvinfo : EIATTR_MERCURY_ISA_VERSION
	.align		4
        /*0074*/ 	.byte	0x03, 0x5f
        /*0076*/ 	.short	0x0101


	//----- nvinfo : EIATTR_VRC_CTA_INIT_COUNT
	.align		4
        /*0078*/ 	.byte	0x02, 0x4a
	.zero		1
	.zero		1


	//----- nvinfo : EIATTR_EXIT_INSTR_OFFSETS
	.align		4
        /*007c*/ 	.byte	0x04, 0x1c
        /*007e*/ 	.short	(.L_57 - .L_56)


	//   ....[0]....
.L_56:
        /*0080*/ 	.word	0x00004f80


	//----- nvinfo : EIATTR_CBANK_PARAM_SIZE
	.align		4
.L_57:
        /*0084*/ 	.byte	0x03, 0x19
        /*0086*/ 	.short	0x0024


	//----- nvinfo : EIATTR_PARAM_CBANK
	.align		4
        /*0088*/ 	.byte	0x04, 0x0a
        /*008a*/ 	.short	(.L_59 - .L_58)
	.align		4
.L_58:
        /*008c*/ 	.word	index@(.nv.constant0._Z42sgemm_t_8x8_sliced_k_f32x4_bcf_dbuf_kernelILi128ELi128ELi8ELi8ELi8ELi4EEvPfS0_S0_iii)
        /*0090*/ 	.short	0x0380
        /*0092*/ 	.short	0x0024


	//----- nvinfo : EIATTR_SW_WAR
	.align		4
.L_59:
        /*0094*/ 	.byte	0x04, 0x36
        /*0096*/ 	.short	(.L_61 - .L_60)
.L_60:
        /*0098*/ 	.word	0x00000008
.L_61:


//--------------------- .nv.info._Z42sgemm_t_8x8_sliced_k_f32x4_bcf_dbuf_kernelILi128ELi128ELi8ELi8ELi8ELi0EEvPfS0_S0_iii --------------------------
	.section	.nv.info._Z42sgemm_t_8x8_sliced_k_f32x4_bcf_dbuf_kernelILi128ELi128ELi8ELi8ELi8ELi0EEvPfS0_S0_iii,"",@"SHT_CUDA_INFO"
	.sectionflags	@""
	.align	4


	//----- nvinfo : EIATTR_CUDA_API_VERSION
	.align		4
        /*0000*/ 	.byte	0x04, 0x37
        /*0002*/ 	.short	(.L_63 - .L_62)
.L_62:
        /*0004*/ 	.word	0x00000082


	//----- nvinfo : EIATTR_KPARAM_INFO
	.align		4
.L_63:
        /*0008*/ 	.byte	0x04, 0x17
        /*000a*/ 	.short	(.L_65 - .L_64)
.L_64:
        /*000c*/ 	.word	0x00000000
        /*0010*/ 	.short	0x0005
        /*0012*/ 	.short	0x0020
        /*0014*/ 	.byte	0x00, 0xf0, 0x11, 0x00


	//----- nvinfo : EIATTR_KPARAM_INFO
	.align		4
.L_65:
        /*0018*/ 	.byte	0x04, 0x17
        /*001a*/ 	.short	(.L_67 - .L_66)
.L_66:
        /*001c*/ 	.word	0x00000000
        /*0020*/ 	.short	0x0004
        /*0022*/ 	.short	0x001c
        /*0024*/ 	.byte	0x00, 0xf0, 0x11, 0x00


	//----- nvinfo : EIATTR_KPARAM_INFO
	.align		4
.L_67:
        /*0028*/ 	.byte	0x04, 0x17
        /*002a*/ 	.short	(.L_69 - .L_68)
.L_68:
        /*002c*/ 	.word	0x00000000
        /*0030*/ 	.short	0x0003
        /*0032*/ 	.short	0x0018
        /*0034*/ 	.byte	0x00, 0xf0, 0x11, 0x00


	//----- nvinfo : EIATTR_KPARAM_INFO
	.align		4
.L_69:
        /*0038*/ 	.byte	0x04, 0x17
        /*003a*/ 	.short	(.L_71 - .L_70)
.L_70:
        /*003c*/ 	.word	0x00000000
        /*0040*/ 	.short	0x0002
        /*0042*/ 	.short	0x0010
        /*0044*/ 	.byte	0x00, 0xf5, 0x21, 0x00


	//----- nvinfo : EIATTR_KPARAM_INFO
	.align		4
.L_71:
        /*0048*/ 	.byte	0x04, 0x17
        /*004a*/ 	.short	(.L_73 - .L_72)
.L_72:
        /*004c*/ 	.word	0x00000000
        /*0050*/ 	.short	0x0001
        /*0052*/ 	.short	0x0008
        /*0054*/ 	.byte	0x00, 0xf5, 0x21, 0x00


	//----- nvinfo : EIATTR_KPARAM_INFO
	.align		4
.L_73:
        /*0058*/ 	.byte	0x04, 0x17
        /*005a*/ 	.short	(.L_75 - .L_74)
.L_74:
        /*005c*/ 	.word	0x00000000
        /*0060*/ 	.short	0x0000
        /*0062*/ 	.short	0x0000
        /*0064*/ 	.byte	0x00, 0xf5, 0x21, 0x00


	//----- nvinfo : EIATTR_SPARSE_MMA_MASK
	.align		4
.L_75:
        /*0068*/ 	.byte	0x03, 0x50
        /*006a*/ 	.short	0x0000


	//----- nvinfo : EIATTR_MAXREG_COUNT
	.align		4
        /*006c*/ 	.byte	0x03, 0x1b
        /*006e*/ 	.short	0x00ff


	//----- nvinfo : EIATTR_NUM_BARRIERS
	.align		4
        /*0070*/ 	.byte	0x02, 0x4c
        /*0072*/ 	.byte	0x01
	.zero		1


	//----- nvinfo : EIATTR_MERCURY_ISA_VERSION
	.align		4
        /*0074*/ 	.byte	0x03, 0x5f
        /*0076*/ 	.short	0x0101


	//----- nvinfo : EIATTR_VRC_CTA_INIT_COUNT
	.align		4
        /*0078*/ 	.byte	0x02, 0x4a
	.zero		1
	.zero		1


	//----- nvinfo : EIATTR_EXIT_INSTR_OFFSETS
	.align		4
        /*007c*/ 	.byte	0x04, 0x1c
        /*007e*/ 	.short	(.L_77 - .L_76)


	//   ....[0]....
.L_76:
        /*0080*/ 	.word	0x00004ec0


	//----- nvinfo : EIATTR_CBANK_PARAM_SIZE
	.align		4
.L_77:
        /*0084*/ 	.byte	0x03, 0x19
        /*0086*/ 	.short	0x0024


	//----- nvinfo : EIATTR_PARAM_CBANK
	.align		4
        /*0088*/ 	.byte	0x04, 0x0a
        /*008a*/ 	.short	(.L_79 - .L_78)
	.align		4
.L_78:
        /*008c*/ 	.word	index@(.nv.constant0._Z42sgemm_t_8x8_sliced_k_f32x4_bcf_dbuf_kernelILi128ELi128ELi8ELi8ELi8ELi0EEvPfS0_S0_iii)
        /*0090*/ 	.short	0x0380
        /*0092*/ 	.short	0x0024


	//----- nvinfo : EIATTR_SW_WAR
	.align		4
.L_79:
        /*0094*/ 	.byte	0x04, 0x36
        /*0096*/ 	.short	(.L_81 - .L_80)
.L_80:
        /*0098*/ 	.word	0x00000008
.L_81:


//--------------------- .nv.info._Z37sgemm_t_8x8_sliced_k_f32x4_bcf_kernelILi128ELi128ELi8ELi8ELi8ELi4EEvPfS0_S0_iii --------------------------
	.section	.nv.info._Z37sgemm_t_8x8_sliced_k_f32x4_bcf_kernelILi128ELi128ELi8ELi8ELi8ELi4EEvPfS0_S0_iii,"",@"SHT_CUDA_INFO"
	.sectionflags	@""
	.align	4


	//----- nvinfo : EIATTR_CUDA_API_VERSION
	.align		4
        /*0000*/ 	.byte	0x04, 0x37
        /*0002*/ 	.short	(.L_83 - .L_82)
.L_82:
        /*0004*/ 	.word	0x00000082


	//----- nvinfo : EIATTR_KPARAM_INFO
	.align		4
.L_83:
        /*0008*/ 	.byte	0x04, 0x17
        /*000a*/ 	.short	(.L_85 - .L_84)
.L_84:
        /*000c*/ 	.word	0x00000000
        /*0010*/ 	.short	0x0005
        /*0012*/ 	.short	0x0020
        /*0014*/ 	.byte	0x00, 0xf0, 0x11, 0x00


	//----- nvinfo : EIATTR_KPARAM_INFO
	.align		4
.L_85:
        /*0018*/ 	.byte	0x04, 0x17
        /*001a*/ 	.short	(.L_87 - .L_86)
.L_86:
        /*001c*/ 	.word	0x00000000
        /*0020*/ 	.short	0x0004
        /*0022*/ 	.short	0x001c
        /*0024*/ 	.byte	0x00, 0xf0, 0x11, 0x00


	//----- nvinfo : EIATTR_KPARAM_INFO
	.align		4
.L_87:
        /*0028*/ 	.byte	0x04, 0x17
        /*002a*/ 	.short	(.L_89 - .L_88)
.L_88:
        /*002c*/ 	.word	0x00000000
        /*0030*/ 	.short	0x0003
        /*0032*/ 	.short	0x0018
        /*0034*/ 	.byte	0x00, 0xf0, 0x11, 0x00


	//----- nvinfo : EIATTR_KPARAM_INFO
	.align		4
.L_89:
        /*0038*/ 	.byte	0x04, 0x17
        /*003a*/ 	.short	(.L_91 - .L_90)
.L_90:
        /*003c*/ 	.word	0x00000000
        /*0040*/ 	.short	0x0002
        /*0042*/ 	.short	0x0010
        /*0044*/ 	.byte	0x00, 0xf5, 0x21, 0x00


	//----- nvinfo : EIATTR_KPARAM_INFO
	.align		4
.L_91:
        /*0048*/ 	.byte	0x04, 0x17
        /*004a*/ 	.short	(.L_93 - .L_92)
.L_92:
        /*004c*/ 	.word	0x00000000
        /*0050*/ 	.short	0x0001
        /*0052*/ 	.short	0x0008
        /*0054*/ 	.byte	0x00, 0xf5, 0x21, 0x00


	//----- nvinfo : EIATTR_KPARAM_INFO
	.align		4
.L_93:
        /*0058*/ 	.byte	0x04, 0x17
        /*005a*/ 	.short	(.L_95 - .L_94)
.L_94:
        /*005c*/ 	.word	0x00000000
        /*0060*/ 	.short	0x0000
        /*0062*/ 	.short	0x0000
        /*0064*/ 	.byte	0x00, 0xf5, 0x21, 0x00


	//----- nvinfo : EIATTR_SPARSE_MMA_MASK
	.align		4
.L_95:
        /*0068*/ 	.byte	0x03, 0x50
        /*006a*/ 	.short	0x0000


	//----- nvinfo : EIATTR_MAXREG_COUNT
	.align		4
        /*006c*/ 	.byte	0x03, 0x1b
        /*006e*/ 	.short	0x00ff


	//----- nvinfo : EIATTR_NUM_BARRIERS
	.align		4
        /*0070*/ 	.byte	0x02, 0x4c
        /*0072*/ 	.byte	0x01
	.zero		1


	//----- nvinfo : EIATTR_MERCURY_ISA_VERSION
	.align		4
        /*0074*/ 	.byte	0x03, 0x5f
        /*0076*/ 	.short	0x0101


	//----- nvinfo : EIATTR_VRC_CTA_INIT_COUNT
	.align		4
        /*0078*/ 	.byte	0x02, 0x4a
	.zero		1
	.zero		1


	//----- nvinfo : EIATTR_EXIT_INSTR_OFFSETS
	.align		4
        /*007c*/ 	.byte	0x04, 0x1c
        /*007e*/ 	.short	(.L_97 - .L_96)


	//   ....[0]....
.L_96:
        /*0080*/ 	.word	0x00002a60


	//----- nvinfo : EIATTR_CBANK_PARAM_SIZE
	.align		4
.L_97:
        /*0084*/ 	.byte	0x03, 0x19
        /*0086*/ 	.short	0x0024


	//----- nvinfo : EIATTR_PARAM_CBANK
	.align		4
        /*0088*/ 	.byte	0x04, 0x0a
        /*008a*/ 	.short	(.L_99 - .L_98)
	.align		4
.L_98:
        /*008c*/ 	.word	index@(.nv.constant0._Z37sgemm_t_8x8_sliced_k_f32x4_bcf_kernelILi128ELi128ELi8ELi8ELi8ELi4EEvPfS0_S0_iii)
        /*0090*/ 	.short	0x0380
        /*0092*/ 	.short	0x0024


	//----- nvinfo : EIATTR_SW_WAR
	.align		4
.L_99:
        /*0094*/ 	.byte	0x04, 0x36
        /*0096*/ 	.short	(.L_101 - .L_100)
.L_100:
        /*0098*/ 	.word	0x00000008
.L_101:


//--------------------- .nv.info._Z37sgemm_t_8x8_sliced_k_f32x4_bcf_kernelILi128ELi128ELi8ELi8ELi8ELi0EEvPfS0_S0_iii --------------------------
	.section	.nv.info._Z37sgemm_t_8x8_sliced_k_f32x4_bcf_kernelILi128ELi128ELi8ELi8ELi8ELi0EEvPfS0_S0_iii,"",@"SHT_CUDA_INFO"
	.sectionflags	@""
	.align	4


	//----- nvinfo : EIATTR_CUDA_API_VERSION
	.align		4
        /*0000*/ 	.byte	0x04, 0x37
        /*0002*/ 	.short	(.L_103 - .L_102)
.L_102:
        /*0004*/ 	.word	0x00000082


	//----- nvinfo : EIATTR_KPARAM_INFO
	.align		4
.L_103:
        /*0008*/ 	.byte	0x04, 0x17
        /*000a*/ 	.short	(.L_105 - .L_104)
.L_104:
        /*000c*/ 	.word	0x00000000
        /*0010*/ 	.short	0x0005
        /*0012*/ 	.short	0x0020
        /*0014*/ 	.byte	0x00, 0xf0, 0x11, 0x00


	//----- nvinfo : EIATTR_KPARAM_INFO
	.align		4
.L_105:
        /*0018*/ 	.byte	0x04, 0x17
        /*001a*/ 	.short	(.L_107 - .L_106)
.L_106:
        /*001c*/ 	.word	0x00000000
        /*0020*/ 	.short	0x0004
        /*0022*/ 	.short	0x001c
        /*0024*/ 	.byte	0x00, 0xf0, 0x11, 0x00


	//----- nvinfo : EIATTR_KPARAM_INFO
	.align		4
.L_107:
        /*0028*/ 	.byte	0x04, 0x17
        /*002a*/ 	.short	(.L_109 - .L_108)
.L_108:
        /*002c*/ 	.word	0x00000000
        /*0030*/ 	.short	0x0003
        /*0032*/ 	.short	0x0018
        /*0034*/ 	.byte	0x00, 0xf0, 0x11, 0x00


	//----- nvinfo : EIATTR_KPARAM_INFO
	.align		4
.L_109:
        /*0038*/ 	.byte	0x04, 0x17
        /*003a*/ 	.short	(.L_111 - .L_110)
.L_110:
        /*003c*/ 	.word	0x00000000
        /*0040*/ 	.short	0x0002
        /*0042*/ 	.short	0x0010
        /*0044*/ 	.byte	0x00, 0xf5, 0x21, 0x00


	//----- nvinfo : EIATTR_KPARAM_INFO
	.align		4
.L_111:
        /*0048*/ 	.byte	0x04, 0x17
        /*004a*/ 	.short	(.L_113 - .L_112)
.L_112:
        /*004c*/ 	.word	0x00000000
        /*0050*/ 	.short	0x0001
        /*0052*/ 	.short	0x0008
        /*0054*/ 	.byte	0x00, 0xf5, 0x21, 0x00


	//----- nvinfo : EIATTR_KPARAM_INFO
	.align		4
.L_113:
        /*0058*/ 	.byte	0x04, 0x17
        /*005a*/ 	.short	(.L_115 - .L_114)
.L_114:
        /*005c*/ 	.word	0x00000000
        /*0060*/ 	.short	0x0000
        /*0062*/ 	.short	0x0000
        /*0064*/ 	.byte	0x00, 0xf5, 0x21, 0x00


	//----- nvinfo : EIATTR_SPARSE_MMA_MASK
	.align		4
.L_115:
        /*0068*/ 	.byte	0x03, 0x50
        /*006a*/ 	.short	0x0000


	//----- nvinfo : EIATTR_MAXREG_COUNT
	.align		4
        /*006c*/ 	.byte	0x03, 0x1b
        /*006e*/ 	.short	0x00ff


	//----- nvinfo : EIATTR_NUM_BARRIERS
	.align		4
        /*0070*/ 	.byte	0x02, 0x4c
        /*0072*/ 	.byte	0x01
	.zero		1


	//----- nvinfo : EIATTR_MERCURY_ISA_VERSION
	.align		4
        /*0074*/ 	.byte	0x03, 0x5f
        /*0076*/ 	.short	0x0101


	//----- nvinfo : EIATTR_VRC_CTA_INIT_COUNT
	.align		4
        /*0078*/ 	.byte	0x02, 0x4a
	.zero		1
	.zero		1


	//----- nvinfo : EIATTR_EXIT_INSTR_OFFSETS
	.align		4
        /*007c*/ 	.byte	0x04, 0x1c
        /*007e*/ 	.short	(.L_117 - .L_116)


	//   ....[0]....
.L_116:
        /*0080*/ 	.word	0x00002a40


	//----- nvinfo : EIATTR_CBANK_PARAM_SIZE
	.align		4
.L_117:
        /*0084*/ 	.byte	0x03, 0x19
        /*0086*/ 	.short	0x0024


	//----- nvinfo : EIATTR_PARAM_CBANK
	.align		4
        /*0088*/ 	.byte	0x04, 0x0a
        /*008a*/ 	.short	(.L_119 - .L_118)
	.align		4
.L_118:
        /*008c*/ 	.word	index@(.nv.constant0._Z37sgemm_t_8x8_sliced_k_f32x4_bcf_kernelILi128ELi128ELi8ELi8ELi8ELi0EEvPfS0_S0_iii)
        /*0090*/ 	.short	0x0380
        /*0092*/ 	.short	0x0024


	//----- nvinfo : EIATTR_SW_WAR
	.align		4
.L_119:
        /*0094*/ 	.byte	0x04, 0x36
        /*0096*/ 	.short	(.L_121 - .L_120)
.L_120:
        /*0098*/ 	.word	0x00000008
.L_121:


//--------------------- .nv.info._Z33sgemm_t_8x8_sliced_k_f32x4_kernelILi128ELi128ELi8ELi8ELi8EEvPfS0_S0_iii --------------------------
	.section	.nv.info._Z33sgemm_t_8x8_sliced_k_f32x4_kernelILi128ELi128ELi8ELi8ELi8EEvPfS0_S0_iii,"",@"SHT_CUDA_INFO"
	.sectionflags	@""
	.align	4


	//----- nvinfo : EIATTR_CUDA_API_VERSION
	.align		4
        /*0000*/ 	.byte	0x04, 0x37
        /*0002*/ 	.short	(.L_123 - .L_122)
.L_122:
        /*0004*/ 	.word	0x00000082


	//----- nvinfo : EIATTR_KPARAM_INFO
	.align		4
.L_123:
        /*0008*/ 	.byte	0x04, 0x17
        /*000a*/ 	.short	(.L_125 - .L_124)
.L_124:
        /*000c*/ 	.word	0x00000000
        /*0010*/ 	.short	0x0005
        /*0012*/ 	.short	0x0020
        /*0014*/ 	.byte	0x00, 0xf0, 0x11, 0x00


	//----- nvinfo : EIATTR_KPARAM_INFO
	.align		4
.L_125:
        /*0018*/ 	.byte	0x04, 0x17
        /*001a*/ 	.short	(.L_127 - .L_126)
.L_126:
        /*001c*/ 	.word	0x00000000
        /*0020*/ 	.short	0x0004
        /*0022*/ 	.short	0x001c
        /*0024*/ 	.byte	0x00, 0xf0, 0x11, 0x00


	//----- nvinfo : EIATTR_KPARAM_INFO
	.align		4
.L_127:
        /*0028*/ 	.byte	0x04, 0x17
        /*002a*/ 	.short	(.L_129 - .L_128)
.L_128:
        /*002c*/ 	.word	0x00000000
        /*0030*/ 	.short	0x0003
        /*0032*/ 	.short	0x0018
        /*0034*/ 	.byte	0x00, 0xf0, 0x11, 0x00


	//----- nvinfo : EIATTR_KPARAM_INFO
	.align		4
.L_129:
        /*0038*/ 	.byte	0x04, 0x17
        /*003a*/ 	.short	(.L_131 - .L_130)
.L_130:
        /*003c*/ 	.word	0x00000000
        /*0040*/ 	.short	0x0002
        /*0042*/ 	.short	0x0010
        /*0044*/ 	.byte	0x00, 0xf5, 0x21, 0x00


	//----- nvinfo : EIATTR_KPARAM_INFO
	.align		4
.L_131:
        /*0048*/ 	.byte	0x04, 0x17
        /*004a*/ 	.short	(.L_133 - .L_132)
.L_132:
        /*004c*/ 	.word	0x00000000
        /*0050*/ 	.short	0x0001
        /*0052*/ 	.short	0x0008
        /*0054*/ 	.byte	0x00, 0xf5, 0x21, 0x00


	//----- nvinfo : EIATTR_KPARAM_INFO
	.align		4
.L_133:
        /*0058*/ 	.byte	0x04, 0x17
        /*005a*/ 	.short	(.L_135 - .L_134)
.L_134:
        /*005c*/ 	.word	0x00000000
        /*0060*/ 	.short	0x0000
        /*0062*/ 	.short	0x0000
        /*0064*/ 	.byte	0x00, 0xf5, 0x21, 0x00


	//----- nvinfo : EIATTR_SPARSE_MMA_MASK
	.align		4
.L_135:
        /*0068*/ 	.byte	0x03, 0x50
        /*006a*/ 	.short	0x0000


	//----- nvinfo : EIATTR_MAXREG_COUNT
	.align		4
        /*006c*/ 	.byte	0x03, 0x1b
        /*006e*/ 	.short	0x00ff


	//----- nvinfo : EIATTR_NUM_BARRIERS
	.align		4
        /*0070*/ 	.byte	0x02, 0x4c
        /*0072*/ 	.byte	0x01
	.zero		1


	//----- nvinfo : EIATTR_MERCURY_ISA_VERSION
	.align		4
        /*0074*/ 	.byte	0x03, 0x5f
        /*0076*/ 	.short	0x0101


	//----- nvinfo : EIATTR_VRC_CTA_INIT_COUNT
	.align		4
        /*0078*/ 	.byte	0x02, 0x4a
	.zero		1
	.zero		1


	//----- nvinfo : EIATTR_EXIT_INSTR_OFFSETS
	.align		4
        /*007c*/ 	.byte	0x04, 0x1c
        /*007e*/ 	.short	(.L_137 - .L_136)


	//   ....[0]....
.L_136:
        /*0080*/ 	.word	0x00002a00


	//----- nvinfo : EIATTR_CBANK_PARAM_SIZE
	.align		4
.L_137:
        /*0084*/ 	.byte	0x03, 0x19
        /*0086*/ 	.short	0x0024


	//----- nvinfo : EIATTR_PARAM_CBANK
	.align		4
        /*0088*/ 	.byte	0x04, 0x0a
        /*008a*/ 	.short	(.L_139 - .L_138)
	.align		4
.L_138:
        /*008c*/ 	.word	index@(.nv.constant0._Z33sgemm_t_8x8_sliced_k_f32x4_kernelILi128ELi128ELi8ELi8ELi8EEvPfS0_S0_iii)
        /*0090*/ 	.short	0x0380
        /*0092*/ 	.short	0x0024


	//----- nvinfo : EIATTR_SW_WAR
	.align		4
.L_139:
        /*0094*/ 	.byte	0x04, 0x36
        /*0096*/ 	.short	(.L_141 - .L_140)
.L_140:
        /*0098*/ 	.word	0x00000008
.L_141:


//--------------------- .nv.info._Z25sgemm_sliced_k_f32_kernelILi32ELi32ELi32EEvPfS0_S0_iii --------------------------
	.section	.nv.info._Z25sgemm_sliced_k_f32_kernelILi32ELi32ELi32EEvPfS0_S0_iii,"",@"SHT_CUDA_INFO"
	.sectionflags	@""
	.align	4


	//----- nvinfo : EIATTR_CUDA_API_VERSION
	.align		4
        /*0000*/ 	.byte	0x04, 0x37
        /*0002*/ 	.short	(.L_143 - .L_142)
.L_142:
        /*0004*/ 	.word	0x00000082


	//----- nvinfo : EIATTR_KPARAM_INFO
	.align		4
.L_143:
        /*0008*/ 	.byte	0x04, 0x17
        /*000a*/ 	.short	(.L_145 - .L_144)
.L_144:
        /*000c*/ 	.word	0x00000000
        /*0010*/ 	.short	0x0005
        /*0012*/ 	.short	0x0020
        /*0014*/ 	.byte	0x00, 0xf0, 0x11, 0x00


	//----- nvinfo : EIATTR_KPARAM_INFO
	.align		4
.L_145:
        /*0018*/ 	.byte	0x04, 0x17
        /*001a*/ 	.short	(.L_147 - .L_146)
.L_146:
        /*001c*/ 	.word	0x00000000
        /*0020*/ 	.short	0x0004
        /*0022*/ 	.short	0x001c
        /*0024*/ 	.byte	0x00, 0xf0, 0x11, 0x00


	//----- nvinfo : EIATTR_KPARAM_INFO
	.align		4
.L_147:
        /*0028*/ 	.byte	0x04, 0x17
        /*002a*/ 	.short	(.L_149 - .L_148)
.L_148:
        /*002c*/ 	.word	0x00000000
        /*0030*/ 	.short	0x0003
        /*0032*/ 	.short	0x0018
        /*0034*/ 	.byte	0x00, 0xf0, 0x11, 0x00


	//----- nvinfo : EIATTR_KPARAM_INFO
	.align		4
.L_149:
        /*0038*/ 	.byte	0x04, 0x17
        /*003a*/ 	.short	(.L_151 - .L_150)
.L_150:
        /*003c*/ 	.word	0x00000000
        /*0040*/ 	.short	0x0002
        /*0042*/ 	.short	0x0010
        /*0044*/ 	.byte	0x00, 0xf5, 0x21, 0x00


	//----- nvinfo : EIATTR_KPARAM_INFO
	.align		4
.L_151:
        /*0048*/ 	.byte	0x04, 0x17
        /*004a*/ 	.short	(.L_153 - .L_152)
.L_152:
        /*004c*/ 	.word	0x00000000
        /*0050*/ 	.short	0x0001
        /*0052*/ 	.short	0x0008
        /*0054*/ 	.byte	0x00, 0xf5, 0x21, 0x00


	//----- nvinfo : EIATTR_KPARAM_INFO
	.align		4
.L_153:
        /*0058*/ 	.byte	0x04, 0x17
        /*005a*/ 	.short	(.L_155 - .L_154)
.L_154:
        /*005c*/ 	.word	0x00000000
        /*0060*/ 	.short	0x0000
        /*0062*/ 	.short	0x0000
        /*0064*/ 	.byte	0x00, 0xf5, 0x21, 0x00


	//----- nvinfo : EIATTR_SPARSE_MMA_MASK
	.align		4
.L_155:
        /*0068*/ 	.byte	0x03, 0x50
        /*006a*/ 	.short	0x0000


	//----- nvinfo : EIATTR_MAXREG_COUNT
	.align		4
        /*006c*/ 	.byte	0x03, 0x1b
        /*006e*/ 	.short	0x00ff


	//----- nvinfo : EIATTR_NUM_BARRIERS
	.align		4
        /*0070*/ 	.byte	0x02, 0x4c
        /*0072*/ 	.byte	0x01
	.zero		1


	//----- nvinfo : EIATTR_MERCURY_ISA_VERSION
	.align		4
        /*0074*/ 	.byte	0x03, 0x5f
        /*0076*/ 	.short	0x0101


	//----- nvinfo : EIATTR_VRC_CTA_INIT_COUNT
	.align		4
        /*0078*/ 	.byte	0x02, 0x4a
	.zero		1
	.zero		1


	//----- nvinfo : EIATTR_EXIT_INSTR_OFFSETS
	.align		4
        /*007c*/ 	.byte	0x04, 0x1c
        /*007e*/ 	.short	(.L_157 - .L_156)


	//   ....[0]....
.L_156:
        /*0080*/ 	.word	0x00000790


	//----- nvinfo : EIATTR_CBANK_PARAM_SIZE
	.align		4
.L_157:
        /*0084*/ 	.byte	0x03, 0x19
        /*0086*/ 	.short	0x0024


	//----- nvinfo : EIATTR_PARAM_CBANK
	.align		4
        /*0088*/ 	.byte	0x04, 0x0a
        /*008a*/ 	.short	(.L_159 - .L_158)
	.align		4
.L_158:
        /*008c*/ 	.word	index@(.nv.constant0._Z25sgemm_sliced_k_f32_kernelILi32ELi32ELi32EEvPfS0_S0_iii)
        /*0090*/ 	.short	0x0380
        /*0092*/ 	.short	0x0024


	//----- nvinfo : EIATTR_SW_WAR
	.align		4
.L_159:
        /*0094*/ 	.byte	0x04, 0x36
        /*0096*/ 	.short	(.L_161 - .L_160)
.L_160:
        /*0098*/ 	.word	0x00000008
.L_161:


//--------------------- .nv.info._Z22sgemm_naive_f32_kernelPfS_S_iii --------------------------
	.section	.nv.info._Z22sgemm_naive_f32_kernelPfS_S_iii,"",@"SHT_CUDA_INFO"
	.sectionflags	@""
	.align	4


	//----- nvinfo : EIATTR_CUDA_API_VERSION
	.align		4
        /*0000*/ 	.byte	0x04, 0x37
        /*0002*/ 	.short	(.L_163 - .L_162)
.L_162:
        /*0004*/ 	.word	0x00000082


	//----- nvinfo : EIATTR_KPARAM_INFO
	.align		4
.L_163:
        /*0008*/ 	.byte	0x04, 0x17
        /*000a*/ 	.short	(.L_165 - .L_164)
.L_164:
        /*000c*/ 	.word	0x00000000
        /*0010*/ 	.short	0x0005
        /*0012*/ 	.short	0x0020
        /*0014*/ 	.byte	0x00, 0xf0, 0x11, 0x00


	//----- nvinfo : EIATTR_KPARAM_INFO
	.align		4
.L_165:
        /*0018*/ 	.byte	0x04, 0x17
        /*001a*/ 	.short	(.L_167 - .L_166)
.L_166:
        /*001c*/ 	.word	0x00000000
        /*0020*/ 	.short	0x0004
        /*0022*/ 	.short	0x001c
        /*0024*/ 	.byte	0x00, 0xf0, 0x11, 0x00


	//----- nvinfo : EIATTR_KPARAM_INFO
	.align		4
.L_167:
        /*0028*/ 	.byte	0x04, 0x17
        /*002a*/ 	.short	(.L_169 - .L_168)
.L_168:
        /*002c*/ 	.word	0x00000000
        /*0030*/ 	.short	0x0003
        /*0032*/ 	.short	0x0018
        /*0034*/ 	.byte	0x00, 0xf0, 0x11, 0x00


	//----- nvinfo : EIATTR_KPARAM_INFO
	.align		4
.L_169:
        /*0038*/ 	.byte	0x04, 0x17
        /*003a*/ 	.short	(.L_171 - .L_170)
.L_170:
        /*003c*/ 	.word	0x00000000
        /*0040*/ 	.short	0x0002
        /*0042*/ 	.short	0x0010
        /*0044*/ 	.byte	0x00, 0xf5, 0x21, 0x00


	//----- nvinfo : EIATTR_KPARAM_INFO
	.align		4
.L_171:
        /*0048*/ 	.byte	0x04, 0x17
        /*004a*/ 	.short	(.L_173 - .L_172)
.L_172:
        /*004c*/ 	.word	0x00000000
        /*0050*/ 	.short	0x0001
        /*0052*/ 	.short	0x0008
        /*0054*/ 	.byte	0x00, 0xf5, 0x21, 0x00


	//----- nvinfo : EIATTR_KPARAM_INFO
	.align		4
.L_173:
        /*0058*/ 	.byte	0x04, 0x17
        /*005a*/ 	.short	(.L_175 - .L_174)
.L_174:
        /*005c*/ 	.word	0x00000000
        /*0060*/ 	.short	0x0000
        /*0062*/ 	.short	0x0000
        /*0064*/ 	.byte	0x00, 0xf5, 0x21, 0x00


	//----- nvinfo : EIATTR_SPARSE_MMA_MASK
	.align		4
.L_175:
        /*0068*/ 	.byte	0x03, 0x50
        /*006a*/ 	.short	0x0000


	//----- nvinfo : EIATTR_MAXREG_COUNT
	.align		4
        /*006c*/ 	.byte	0x03, 0x1b
        /*006e*/ 	.short	0x00ff


	//----- nvinfo : EIATTR_MERCURY_ISA_VERSION
	.align		4
        /*0070*/ 	.byte	0x03, 0x5f
        /*0072*/ 	.short	0x0101


	//----- nvinfo : EIATTR_VRC_CTA_INIT_COUNT
	.align		4
        /*0074*/ 	.byte	0x02, 0x4a
	.zero		1
	.zero		1


	//----- nvinfo : EIATTR_EXIT_INSTR_OFFSETS
	.align		4
        /*0078*/ 	.byte	0x04, 0x1c
        /*007a*/ 	.short	(.L_177 - .L_176)


	//   ....[0]....
.L_176:
        /*007c*/ 	.word	0x000000c0


	//   ....[1]....
        /*0080*/ 	.word	0x000008e0


	//----- nvinfo : EIATTR_CBANK_PARAM_SIZE
	.align		4
.L_177:
        /*0084*/ 	.byte	0x03, 0x19
        /*0086*/ 	.short	0x0024


	//----- nvinfo : EIATTR_PARAM_CBANK
	.align		4
        /*0088*/ 	.byte	0x04, 0x0a
        /*008a*/ 	.short	(.L_179 - .L_178)
	.align		4
.L_178:
        /*008c*/ 	.word	index@(.nv.constant0._Z22sgemm_naive_f32_kernelPfS_S_iii)
        /*0090*/ 	.short	0x0380
        /*0092*/ 	.short	0x0024


	//----- nvinfo : EIATTR_SW_WAR
	.align		4
.L_179:
        /*0094*/ 	.byte	0x04, 0x36
        /*0096*/ 	.short	(.L_181 - .L_180)
.L_180:
        /*0098*/ 	.word	0x00000008
.L_181:


//--------------------- .nv.callgraph             --------------------------
	.section	.nv.callgraph,"",@"SHT_CUDA_CALLGRAPH"
	.align	4
	.sectionentsize	8
	.align		4
        /*0000*/ 	.word	0x00000000
	.align		4
        /*0004*/ 	.word	0xffffffff
	.align		4
        /*0008*/ 	.word	0x00000000
	.align		4
        /*000c*/ 	.word	0xfffffffe
	.align		4
        /*0010*/ 	.word	0x00000000
	.align		4
        /*0014*/ 	.word	0xfffffffd
	.align		4
        /*0018*/ 	.word	0x00000000
	.align		4
        /*001c*/ 	.word	0xfffffffc


//--------------------- .text._Z42sgemm_t_8x8_sliced_k_f32x4_bcf_dbuf_kernelILi128ELi128ELi8ELi8ELi8ELi4EEvPfS0_S0_iii --------------------------
	.section	.text._Z42sgemm_t_8x8_sliced_k_f32x4_bcf_dbuf_kernelILi128ELi128ELi8ELi8ELi8ELi4EEvPfS0_S0_iii,"ax",@progbits
	.align	128
        .global         _Z42sgemm_t_8x8_sliced_k_f32x4_bcf_dbuf_kernelILi128ELi128ELi8ELi8ELi8ELi4EEvPfS0_S0_iii
        .type           _Z42sgemm_t_8x8_sliced_k_f32x4_bcf_dbuf_kernelILi128ELi128ELi8ELi8ELi8ELi4EEvPfS0_S0_iii,@function
        .size           _Z42sgemm_t_8x8_sliced_k_f32x4_bcf_dbuf_kernelILi128ELi128ELi8ELi8ELi8ELi4EEvPfS0_S0_iii,(.L_x_23 - _Z42sgemm_t_8x8_sliced_k_f32x4_bcf_dbuf_kernelILi128ELi128ELi8ELi8ELi8ELi4EEvPfS0_S0_iii)
        .other          _Z42sgemm_t_8x8_sliced_k_f32x4_bcf_dbuf_kernelILi128ELi128ELi8ELi8ELi8ELi4EEvPfS0_S0_iii,@"STO_CUDA_ENTRY STV_DEFAULT"
_Z42sgemm_t_8x8_sliced_k_f32x4_bcf_dbuf_kernelILi128ELi128ELi8ELi8ELi8ELi4EEvPfS0_S0_iii:
.text._Z42sgemm_t_8x8_sliced_k_f32x4_bcf_dbuf_kernelILi128ELi128ELi8ELi8ELi8ELi4EEvPfS0_S0_iii:
[----:B------:R-:W-:Y:S01]  /*0000*/  LDC R1, c[0x0][0x37c] ;  /* 0x0000df00ff017b82 */ /* 0x000fe20000000800 */
[----:B------:R-:W0:Y:S01]  /*0010*/  S2R R10, SR_TID.X ;  /* 0x00000000000a7919 */ /* 0x000e220000002100 */
[----:B------:R-:W0:Y:S01]  /*0020*/  LDCU UR4, c[0x0][0x360] ;  /* 0x00006c00ff0477ac */ /* 0x000e220008000800 */
[----:B------:R-:W-:Y:S01]  /*0030*/  HFMA2 R12, -RZ, RZ, 0, 2.384185791015625e-07 ;  /* 0x00000004ff0c7431 */ /* 0x000fe200000001ff */
[----:B------:R-:W-:Y:S01]  /*0040*/  MOV R24, 0x4 ;  /* 0x0000000400187802 */ /* 0x000fe20000000f00 */
[----:B------:R-:W0:Y:S01]  /*0050*/  S2R R9, SR_TID.Y ;  /* 0x0000000000097919 */ /* 0x000e220000002200 */
[----:B------:R-:W1:Y:S01]  /*0060*/  LDCU UR8, c[0x0][0x3a0] ;  /* 0x00007400ff0877ac */ /* 0x000e620008000800 */
[----:B------:R-:W2:Y:S01]  /*0070*/  S2R R6, SR_CTAID.X ;  /* 0x0000000000067919 */ /* 0x000ea20000002500 */
[----:B------:R-:W3:Y:S01]  /*0080*/  LDCU UR11, c[0x0][0x39c] ;  /* 0x00007380ff0b77ac */ /* 0x000ee20008000800 */
[----:B------:R-:W4:Y:S01]  /*0090*/  S2R R8, SR_CTAID.Y ;  /* 0x0000000000087919 */ /* 0x000f220000002600 */
[----:B------:R-:W5:Y:S01]  /*00a0*/  LDCU.128 UR12, c[0x0][0x380] ;  /* 0x00007000ff0c77ac */ /* 0x000f620008000c00 */
[----:B------:R-:W5:Y:S01]  /*00b0*/  LDCU.64 UR16, c[0x0][0x358] ;  /* 0x00006b00ff1077ac */ /* 0x000f620008000a00 */
[----:B0-----:R-:W-:Y:S01]  /*00c0*/  IMAD R0, R9, UR4, R10 ;  /* 0x0000000409007c24 */ /* 0x001fe2000f8e020a */
[----:B--2---:R-:W-:-:S04]  /*00d0*/  SHF.L.U32 R20, R6, 0x7, RZ ;  /* 0x0000000706147819 */ /* 0x004fc800000006ff */
[----:B------:R-:W-:Y:S02]  /*00e0*/  SHF.L.U32 R21, R0, 0x2, RZ ;  /* 0x0000000200157819 */ /* 0x000fe400000006ff */
[--C-:B------:R-:W-:Y:S02]  /*00f0*/  SHF.R.U32.HI R3, RZ, 0x1, R0.reuse ;  /* 0x00000001ff037819 */ /* 0x100fe40000011600 */
[----:B------:R-:W-:Y:S02]  /*0100*/  LOP3.LUT R2, R21, 0x4, RZ, 0xc0, !PT ;  /* 0x0000000415027812 */ /* 0x000fe400078ec0ff */
[----:B----4-:R-:W-:Y:S02]  /*0110*/  LEA R71, R8, R3, 0x7 ;  /* 0x0000000308477211 */ /* 0x010fe400078e38ff */
[----:B------:R-:W-:Y:S02]  /*0120*/  SHF.R.U32.HI R22, RZ, 0x5, R0 ;  /* 0x00000005ff167819 */ /* 0x000fe40000011600 */
[----:B------:R-:W-:Y:S01]  /*0130*/  LOP3.LUT R5, R20, 0x7c, R21, 0xf8, !PT ;  /* 0x0000007c14057812 */ /* 0x000fe200078ef815 */
[----:B-1----:R-:W-:-:S04]  /*0140*/  IMAD R71, R71, UR8, R2 ;  /* 0x0000000847477c24 */ /* 0x002fc8000f8e0202 */
[----:B---3--:R-:W-:Y:S02]  /*0150*/  IMAD R5, R22, UR11, R5 ;  /* 0x0000000b16057c24 */ /* 0x008fe4000f8e0205 */
[----:B-----5:R-:W-:-:S04]  /*0160*/  IMAD.WIDE R12, R71, R12, UR12 ;  /* 0x0000000c470c7e25 */ /* 0x020fc8000f8e020c */
[----:B------:R-:W-:Y:S02]  /*0170*/  IMAD.WIDE R24, R5, R24, UR14 ;  /* 0x0000000e05187e25 */ /* 0x000fe4000f8e0218 */
[----:B------:R-:W2:Y:S04]  /*0180*/  LDG.E.128 R12, desc[UR16][R12.64] ;  /* 0x000000100c0c7981 */ /* 0x000ea8000c1e1d00 */
[----:B------:R-:W3:Y:S01]  /*0190*/  LDG.E.128 R24, desc[UR16][R24.64] ;  /* 0x0000001018187981 */ /* 0x000ee2000c1e1d00 */
[----:B------:R-:W0:Y:S01]  /*01a0*/  S2UR UR6, SR_CgaCtaId ;  /* 0x00000000000679c3 */ /* 0x000e220000008800 */
[----:B------:R-:W-:Y:S01]  /*01b0*/  HFMA2 R5, -RZ, RZ, 0, 3.147125244140625e-05 ;  /* 0x00000210ff057431 */ /* 0x000fe200000001ff */
[----:B------:R-:W-:Y:S01]  /*01c0*/  UMOV UR4, 0x400 ;  /* 0x0000040000047882 */ /* 0x000fe20000000000 */
[----:B------:R-:W-:Y:S01]  /*01d0*/  SHF.L.U32 R4, R0, 0x4, RZ ;  /* 0x0000000400047819 */ /* 0x000fe200000006ff */
[----:B------:R-:W-:Y:S01]  /*01e0*/  UISETP.GE.AND UP0, UPT, UR8, 0x9, UPT ;  /* 0x000000090800788c */ /* 0x000fe2000bf06270 */
[----:B------:R-:W-:Y:S01]  /*01f0*/  HFMA2 R38, -RZ, RZ, 0, 0 ;  /* 0x00000000ff267431 */ /* 0x000fe200000001ff */
[----:B------:R-:W-:Y:S01]  /*0200*/  MOV R94, RZ ;  /* 0x000000ff005e7202 */ /* 0x000fe20000000f00 */
[----:B------:R-:W-:Y:S01]  /*0210*/  HFMA2 R90, -RZ, RZ, 0, 0 ;  /* 0x00000000ff5a7431 */ /* 0x000fe200000001ff */
[----:B------:R-:W-:Y:S01]  /*0220*/  CS2R R86, SRZ ;  /* 0x0000000000567805 */ /* 0x000fe2000001ff00 */
[----:B------:R-:W-:Y:S01]  /*0230*/  HFMA2 R88, -RZ, RZ, 0, 0 ;  /* 0x00000000ff587431 */ /* 0x000fe200000001ff */
[----:B------:R-:W-:Y:S01]  /*0240*/  MOV R92, RZ ;  /* 0x000000ff005c7202 */ /* 0x000fe20000000f00 */
[----:B------:R-:W-:Y:S01]  /*0250*/  HFMA2 R72, -RZ, RZ, 0, 0 ;  /* 0x00000000ff487431 */ /* 0x000fe200000001ff */
[----:B------:R-:W-:Y:S01]  /*0260*/  CS2R R56, SRZ ;  /* 0x0000000000387805 */ /* 0x000fe2000001ff00 */
[----:B------:R-:W-:Y:S01]  /*0270*/  HFMA2 R68, -RZ, RZ, 0, 0 ;  /* 0x00000000ff447431 */ /* 0x000fe200000001ff */
[----:B------:R-:W-:Y:S01]  /*0280*/  CS2R R18, SRZ ;  /* 0x0000000000127805 */ /* 0x000fe2000001ff00 */
[----:B------:R-:W-:Y:S01]  /*0290*/  HFMA2 R11, -RZ, RZ, 0, 0 ;  /* 0x00000000ff0b7431 */ /* 0x000fe200000001ff */
[----:B------:R-:W-:-:S02]  /*02a0*/  CS2R R46, SRZ ;  /* 0x00000000002e7805 */ /* 0x000fc4000001ff00 */
[----:B------:R-:W-:Y:S02]  /*02b0*/  CS2R R40, SRZ ;  /* 0x0000000000287805 */ /* 0x000fe4000001ff00 */
[----:B------:R-:W-:Y:S02]  /*02c0*/  CS2R R80, SRZ ;  /* 0x0000000000507805 */ /* 0x000fe4000001ff00 */
[----:B------:R-:W-:Y:S02]  /*02d0*/  CS2R R82, SRZ ;  /* 0x0000000000527805 */ /* 0x000fe4000001ff00 */
[----:B------:R-:W-:Y:S02]  /*02e0*/  CS2R R52, SRZ ;  /* 0x0000000000347805 */ /* 0x000fe4000001ff00 */
[----:B------:R-:W-:Y:S02]  /*02f0*/  MOV R7, RZ ;  /* 0x000000ff00077202 */ /* 0x000fe40000000f00 */
[----:B------:R-:W-:-:S02]  /*0300*/  CS2R R78, SRZ ;  /* 0x00000000004e7805 */ /* 0x000fc4000001ff00 */
[----:B------:R-:W-:Y:S01]  /*0310*/  MOV R84, RZ ;  /* 0x000000ff00547202 */ /* 0x000fe20000000f00 */
[----:B0-----:R-:W-:Y:S01]  /*0320*/  ULEA UR5, UR6, UR4, 0x18 ;  /* 0x0000000406057291 */ /* 0x001fe2000f8ec0ff */
[----:B------:R-:W-:Y:S01]  /*0330*/  CS2R R44, SRZ ;  /* 0x00000000002c7805 */ /* 0x000fe2000001ff00 */
[----:B------:R-:W-:Y:S01]  /*0340*/  UIADD3 UR4, UPT, UPT, UR4, 0x2100, URZ ;  /* 0x0000210004047890 */ /* 0x000fe2000fffe0ff */
[----:B------:R-:W-:Y:S02]  /*0350*/  CS2R R16, SRZ ;  /* 0x0000000000107805 */ /* 0x000fe4000001ff00 */
[----:B------:R-:W-:Y:S02]  /*0360*/  CS2R R76, SRZ ;  /* 0x00000000004c7805 */ /* 0x000fe4000001ff00 */
[----:B------:R-:W-:Y:S01]  /*0370*/  CS2R R74, SRZ ;  /* 0x00000000004a7805 */ /* 0x000fe2000001ff00 */
[----:B------:R-:W-:Y:S01]  /*0380*/  ULEA UR6, UR6, UR4, 0x18 ;  /* 0x0000000406067291 */ /* 0x000fe2000f8ec0ff */
[----:B------:R-:W-:Y:S01]  /*0390*/  IMAD R2, R2, R5, UR5 ;  /* 0x0000000502027e24 */ /* 0x000fe2000f8e0205 */
[----:B------:R-:W-:Y:S01]  /*03a0*/  UIADD3 UR4, UPT, UPT, UR8, 0x7, URZ ;  /* 0x0000000708047890 */ /* 0x000fe2000fffe0ff */
[----:B------:R-:W-:-:S02]  /*03b0*/  CS2R R50, SRZ ;  /* 0x0000000000327805 */ /* 0x000fc4000001ff00 */
[----:B------:R-:W-:Y:S02]  /*03c0*/  CS2R R66, SRZ ;  /* 0x0000000000427805 */ /* 0x000fe4000001ff00 */
[----:B------:R-:W-:Y:S02]  /*03d0*/  CS2R R42, SRZ ;  /* 0x00000000002a7805 */ /* 0x000fe4000001ff00 */
[----:B------:R-:W-:Y:S01]  /*03e0*/  LEA R2, R3, R2, 0x2 ;  /* 0x0000000203027211 */ /* 0x000fe200078e10ff */
[----:B------:R-:W-:Y:S01]  /*03f0*/  IMAD R0, R22, R5, UR6 ;  /* 0x0000000616007e24 */ /* 0x000fe2000f8e0205 */
[----:B------:R-:W-:Y:S01]  /*0400*/  LOP3.LUT R3, R4, 0x1f0, RZ, 0xc0, !PT ;  /* 0x000001f004037812 */ /* 0x000fe200078ec0ff */
[----:B------:R-:W-:Y:S01]  /*0410*/  USHF.R.S32.HI UR7, URZ, 0x1f, UR4 ;  /* 0x0000001fff077899 */ /* 0x000fe20008011404 */
[----:B------:R-:W-:Y:S02]  /*0420*/  CS2R R4, SRZ ;  /* 0x0000000000047805 */ /* 0x000fe4000001ff00 */
[----:B------:R-:W-:-:S02]  /*0430*/  MOV R70, RZ ;  /* 0x000000ff00467202 */ /* 0x000fc40000000f00 */
[----:B------:R-:W-:Y:S02]  /*0440*/  CS2R R62, SRZ ;  /* 0x00000000003e7805 */ /* 0x000fe4000001ff00 */
[----:B------:R-:W-:Y:S01]  /*0450*/  IADD3 R0, PT, PT, R0, R3, RZ ;  /* 0x0000000300007210 */ /* 0x000fe20007ffe0ff */
[----:B------:R-:W-:Y:S01]  /*0460*/  ULEA.HI UR7, UR7, UR4, URZ, 0x3 ;  /* 0x0000000407077291 */ /* 0x000fe2000f8f18ff */
[----:B------:R-:W-:Y:S02]  /*0470*/  CS2R R64, SRZ ;  /* 0x0000000000407805 */ /* 0x000fe4000001ff00 */
[----:B------:R-:W-:Y:S02]  /*0480*/  CS2R R54, SRZ ;  /* 0x0000000000367805 */ /* 0x000fe4000001ff00 */
[----:B------:R-:W-:Y:S02]  /*0490*/  CS2R R60, SRZ ;  /* 0x00000000003c7805 */ /* 0x000fe4000001ff00 */
[----:B------:R-:W-:-:S02]  /*04a0*/  CS2R R48, SRZ ;  /* 0x0000000000307805 */ /* 0x000fc4000001ff00 */
[----:B------:R-:W-:Y:S01]  /*04b0*/  CS2R R58, SRZ ;  /* 0x00000000003a7805 */ /* 0x000fe2000001ff00 */
[----:B------:R-:W-:Y:S01]  /*04c0*/  USHF.R.S32.HI UR7, URZ, 0x3, UR7 ;  /* 0x00000003ff077899 */ /* 0x000fe20008011407 */
[----:B--2---:R-:W-:Y:S04]  /*04d0*/  STS [R2], R12 ;  /* 0x0000000c02007388 */ /* 0x004fe80000000800 */
[----:B------:R0:W-:Y:S04]  /*04e0*/  STS [R2+0x210], R13 ;  /* 0x0002100d02007388 */ /* 0x0001e80000000800 */
[----:B------:R-:W-:Y:S04]  /*04f0*/  STS [R2+0x420], R14 ;  /* 0x0004200e02007388 */ /* 0x000fe80000000800 */
[----:B------:R1:W-:Y:S01]  /*0500*/  STS [R2+0x630], R15 ;  /* 0x0006300f02007388 */ /* 0x0003e20000000800 */
[----:B0-----:R-:W-:-:S03]  /*0510*/  CS2R R12, SRZ ;  /* 0x00000000000c7805 */ /* 0x001fc6000001ff00 */
[----:B---3--:R0:W-:Y:S01]  /*0520*/  STS.128 [R0], R24 ;  /* 0x0000001800007388 */ /* 0x0081e20000000c00 */
[----:B-1----:R-:W-:Y:S02]  /*0530*/  CS2R R14, SRZ ;  /* 0x00000000000e7805 */ /* 0x002fe4000001ff00 */
[----:B------:R-:W-:Y:S02]  /*0540*/  CS2R R2, SRZ ;  /* 0x0000000000027805 */ /* 0x000fe4000001ff00 */
[----:B0-----:R-:W-:Y:S01]  /*0550*/  MOV R0, RZ ;  /* 0x000000ff00007202 */ /* 0x001fe20000000f00 */
[----:B------:R-:W-:Y:S06]  /*0560*/  BAR.SYNC.DEFER_BLOCKING 0x0 ;  /* 0x0000000000007b1d */ /* 0x000fec0000010000 */
[----:B------:R-:W-:Y:S05]  /*0570*/  BRA.U !UP0, `(.L_x_0) ;  /* 0x0000002508547547 */ /* 0x000fea000b800000 */
[----:B------:R-:W-:Y:S01]  /*0580*/  IADD3 R23, PT, PT, R22, 0x8, RZ ;  /* 0x0000000816177810 */ /* 0x000fe20007ffe0ff */
[----:B------:R-:W-:Y:S01]  /*0590*/  UISETP.LT.AND UP0, UPT, UR7, 0x2, UPT ;  /* 0x000000020700788c */ /* 0x000fe2000bf01270 */
[----:B------:R-:W-:Y:S02]  /*05a0*/  LOP3.LUT R21, R21, 0x7c, RZ, 0xc0, !PT ;  /* 0x0000007c15157812 */ /* 0x000fe400078ec0ff */
[----:B------:R-:W-:Y:S01]  /*05b0*/  IADD3 R71, PT, PT, R71, 0x8, RZ ;  /* 0x0000000847477810 */ /* 0x000fe20007ffe0ff */
[----:B------:R-:W-:Y:S01]  /*05c0*/  IMAD R20, R23, UR11, R20 ;  /* 0x0000000b17147c24 */ /* 0x000fe2000f8e0214 */
[----:B------:R-:W-:Y:S01]  /*05d0*/  USEL UR4, UR7, 0x2, !UP0 ;  /* 0x0000000207047887 */ /* 0x000fe2000c000000 */
[----:B------:R-:W-:-:S03]  /*05e0*/  MOV R94, RZ ;  /* 0x000000ff005e7202 */ /* 0x000fc60000000f00 */
[----:B------:R-:W-:Y:S01]  /*05f0*/  IADD3 R69, PT, PT, R21, R20, RZ ;  /* 0x0000001415457210 */ /* 0x000fe20007ffe0ff */
[----:B------:R-:W-:-:S03]  /*0600*/  UIADD3 UR8, UPT, UPT, -UR4, URZ, URZ ;  /* 0x000000ff04087290 */ /* 0x000fc6000fffe1ff */
[----:B------:R-:W-:-:S09]  /*0610*/  UMOV UR4, URZ ;  /* 0x000000ff00047c82 */ /* 0x000fd20008000000 */
.L_x_1:
[----:B------:R-:W-:-:S04]  /*0620*/  UIADD3 UR4, UPT, UPT, UR4, 0x1, URZ ;  /* 0x0000000104047890 */ /* 0x000fc8000fffe0ff */
[----:B------:R-:W-:-:S04]  /*0630*/  ULOP3.LUT UR9, UR4, 0x1, URZ, 0xc, !UPT ;  /* 0x0000000104097892 */ /* 0x000fc8000f8e0cff */
[----:B------:R-:W-:Y:S02]  /*0640*/  UIMAD UR10, UR9, 0x1080, UR5 ;  /* 0x00001080090a78a4 */ /* 0x000fe4000f8e0205 */
[----:B------:R-:W-:-:S04]  /*0650*/  UIMAD UR9, UR9, 0x1080, UR6 ;  /* 0x00001080090978a4 */ /* 0x000fc8000f8e0206 */
[----:B------:R-:W-:Y:S02]  /*0660*/  LEA R36, R9, UR10, 0x4 ;  /* 0x0000000a09247c11 */ /* 0x000fe4000f8e20ff */
[----:B------:R-:W-:-:S03]  /*0670*/  LEA R73, R10, UR9, 0x4 ;  /* 0x000000090a497c11 */ /* 0x000fc6000f8e20ff */
[----:B------:R-:W-:Y:S02]  /*0680*/  LDS.128 R20, [R36] ;  /* 0x0000000024147984 */ /* 0x000fe40000000c00 */
[----:B------:R-:W0:Y:S02]  /*0690*/  LDCU UR9, c[0x0][0x360] ;  /* 0x00006c00ff0977ac */ /* 0x000e240008000800 */
[----:B------:R-:W1:Y:S04]  /*06a0*/  LDS.128 R24, [R73] ;  /* 0x0000000049187984 */ /* 0x000e680000000c00 */
[----:B------:R-:W2:Y:S04]  /*06b0*/  LDS.128 R28, [R36+0x100] ;  /* 0x00010000241c7984 */ /* 0x000ea80000000c00 */
[----:B------:R-:W3:Y:S01]  /*06c0*/  LDS.128 R32, [R73+0x100] ;  /* 0x0001000049207984 */ /* 0x000ee20000000c00 */
[-C--:B-1----:R-:W-:Y:S01]  /*06d0*/  FFMA R106, R21, R24.reuse, R0 ;  /* 0x00000018156a7223 */ /* 0x082fe20000000000 */
[-C--:B------:R-:W-:Y:S01]  /*06e0*/  FFMA R37, R22, R24.reuse, R3 ;  /* 0x0000001816257223 */ /* 0x080fe20000000003 */
[-C--:B------:R-:W-:Y:S01]  /*06f0*/  FFMA R96, R23, R24.reuse, R2 ;  /* 0x0000001817607223 */ /* 0x080fe20000000002 */
[-C--:B------:R-:W-:Y:S01]  /*0700*/  FFMA R85, R20, R24.reuse, R11 ;  /* 0x0000001814557223 */ /* 0x080fe2000000000b */
[-C--:B--2---:R-:W-:Y:S01]  /*0710*/  FFMA R3, R28, R24.reuse, R5 ;  /* 0x000000181c037223 */ /* 0x084fe20000000005 */
[-C--:B------:R-:W-:Y:S01]  /*0720*/  FFMA R0, R29, R24.reuse, R4 ;  /* 0x000000181d007223 */ /* 0x080fe20000000004 */
[-C--:B------:R-:W-:Y:S01]  /*0730*/  FFMA R7, R30, R24.reuse, R7 ;  /* 0x000000181e077223 */ /* 0x080fe20000000007 */
[----:B------:R-:W-:Y:S01]  /*0740*/  FFMA R2, R31, R24, R40 ;  /* 0x000000181f027223 */ /* 0x000fe20000000028 */
[-C--:B------:R-:W-:Y:S01]  /*0750*/  FFMA R112, R20, R25.reuse, R43 ;  /* 0x0000001914707223 */ /* 0x080fe2000000002b */
[-C--:B------:R-:W-:Y:S01]  /*0760*/  FFMA R104, R21, R25.reuse, R12 ;  /* 0x0000001915687223 */ /* 0x080fe2000000000c */
[-C--:B------:R-:W-:Y:S01]  /*0770*/  FFMA R102, R22, R25.reuse, R13 ;  /* 0x0000001916667223 */ /* 0x080fe2000000000d */
[-C--:B------:R-:W-:Y:S01]  /*0780*/  FFMA R100, R23, R25.reuse, R14 ;  /* 0x0000001917647223 */ /* 0x080fe2000000000e */
[-C--:B------:R-:W-:Y:S01]  /*0790*/  FFMA R98, R28, R25.reuse, R15 ;  /* 0x000000191c627223 */ /* 0x080fe2000000000f */
        /* <DEDUP_REMOVED lines=19> */
[C---:B---3--:R-:W-:Y:S01]  /*08d0*/  FFMA R55, R20.reuse, R34, R19 ;  /* 0x0000002214377223 */ /* 0x048fe20000000013 */
[CC--:B------:R-:W-:Y:S01]  /*08e0*/  FFMA R59, R20.reuse, R32.reuse, R59 ;  /* 0x00000020143b7223 */ /* 0x0c0fe2000000003b */
[C---:B------:R-:W-:Y:S01]  /*08f0*/  FFMA R58, R20.reuse, R33, R58 ;  /* 0x00000021143a7223 */ /* 0x040fe2000000003a */
[----:B------:R-:W-:Y:S01]  /*0900*/  FFMA R64, R20, R35, R64 ;  /* 0x0000002314407223 */ /* 0x000fe20000000040 */
[C---:B------:R-:W-:Y:S01]  /*0910*/  FFMA R43, R21.reuse, R32, R62 ;  /* 0x00000020152b7223 */ /* 0x040fe2000000003e */
[C---:B------:R-:W-:Y:S01]  /*0920*/  FFMA R60, R21.reuse, R33, R60 ;  /* 0x00000021153c7223 */ /* 0x040fe2000000003c */
        /* <DEDUP_REMOVED lines=22> */
[----:B------:R-:W-:Y:S01]  /*0a90*/  LDS.128 R16, [R36+0x210] ;  /* 0x0002100024107984 */ /* 0x000fe20000000c00 */
[C---:B------:R-:W-:Y:S01]  /*0aa0*/  FFMA R50, R31.reuse, R32, R92 ;  /* 0x000000201f327223 */ /* 0x040fe2000000005c */
[C---:B------:R-:W-:Y:S01]  /*0ab0*/  FFMA R108, R31.reuse, R33, R38 ;  /* 0x000000211f6c7223 */ /* 0x040fe20000000026 */
[C---:B------:R-:W-:Y:S01]  /*0ac0*/  FFMA R87, R31.reuse, R34, R87 ;  /* 0x000000221f577223 */ /* 0x040fe20000000057 */
[----:B------:R-:W1:Y:S01]  /*0ad0*/  LDS.128 R12, [R73+0x210] ;  /* 0x00021000490c7984 */ /* 0x000e620000000c00 */
[----:B------:R-:W-:-:S03]  /*0ae0*/  FFMA R110, R31, R35, R94 ;  /* 0x000000231f6e7223 */ /* 0x000fc6000000005e */
[----:B------:R-:W-:Y:S04]  /*0af0*/  LDS.128 R20, [R73+0x310] ;  /* 0x0003100049147984 */ /* 0x000fe80000000c00 */
[----:B------:R-:W2:Y:S01]  /*0b00*/  LDS.128 R28, [R36+0x310] ;  /* 0x00031000241c7984 */ /* 0x000ea20000000c00 */
[CC--:B-1----:R-:W-:Y:S01]  /*0b10*/  FFMA R33, R18.reuse, R12.reuse, R37 ;  /* 0x0000000c12217223 */ /* 0x0c2fe20000000025 */
[-C--:B------:R-:W-:Y:S01]  /*0b20*/  FFMA R90, R18, R15.reuse, R42 ;  /* 0x0000000f125a7223 */ /* 0x080fe2000000002a */
[C---:B------:R-:W-:Y:S01]  /*0b30*/  FFMA R72, R19.reuse, R15, R46 ;  /* 0x0000000f13487223 */ /* 0x040fe2000000002e */
[-C--:B------:R-:W-:Y:S01]  /*0b40*/  FFMA R42, R19, R12.reuse, R96 ;  /* 0x0000000c132a7223 */ /* 0x080fe20000000060 */
[C---:B------:R-:W-:Y:S01]  /*0b50*/  FFMA R35, R16.reuse, R12, R85 ;  /* 0x0000000c10237223 */ /* 0x040fe20000000055 */
[C---:B------:R-:W-:Y:S01]  /*0b60*/  FFMA R48, R16.reuse, R13, R112 ;  /* 0x0000000d10307223 */ /* 0x040fe20000000070 */
[C---:B------:R-:W-:Y:S01]  /*0b70*/  FFMA R49, R16.reuse, R14, R49 ;  /* 0x0000000e10317223 */ /* 0x040fe20000000031 */
[----:B------:R-:W-:Y:S01]  /*0b80*/  FFMA R62, R16, R15, R118 ;  /* 0x0000000f103e7223 */ /* 0x000fe20000000076 */
[C---:B--2---:R-:W-:Y:S01]  /*0b90*/  FFMA R82, R29.reuse, R12, R0 ;  /* 0x0000000c1d527223 */ /* 0x044fe20000000000 */
[C---:B------:R-:W-:Y:S01]  /*0ba0*/  FFMA R46, R29.reuse, R13, R40 ;  /* 0x0000000d1d2e7223 */ /* 0x040fe20000000028 */
[C---:B------:R-:W-:Y:S01]  /*0bb0*/  FFMA R39, R29.reuse, R14, R39 ;  /* 0x0000000e1d277223 */ /* 0x040fe20000000027 */
[C---:B------:R-:W-:Y:S01]  /*0bc0*/  FFMA R52, R29.reuse, R15, R52 ;  /* 0x0000000f1d347223 */ /* 0x040fe20000000034 */
[C---:B------:R-:W-:Y:S01]  /*0bd0*/  FFMA R37, R29.reuse, R20, R27 ;  /* 0x000000141d257223 */ /* 0x040fe2000000001b */
[C---:B------:R-:W-:Y:S01]  /*0be0*/  FFMA R84, R29.reuse, R21, R84 ;  /* 0x000000151d547223 */ /* 0x040fe20000000054 */
[C---:B------:R-:W-:Y:S01]  /*0bf0*/  FFMA R79, R29.reuse, R22, R79 ;  /* 0x000000161d4f7223 */ /* 0x040fe2000000004f */
[----:B------:R-:W-:Y:S01]  /*0c00*/  FFMA R94, R29, R23, R116 ;  /* 0x000000171d5e7223 */ /* 0x000fe20000000074 */
[C---:B------:R-:W-:Y:S01]  /*0c10*/  FFMA R47, R28.reuse, R12, R3 ;  /* 0x0000000c1c2f7223 */ /* 0x040fe20000000003 */
[C---:B------:R-:W-:Y:S01]  /*0c20*/  FFMA R96, R28.reuse, R13, R98 ;  /* 0x0000000d1c607223 */ /* 0x040fe20000000062 */
[C---:B------:R-:W-:Y:S01]  /*0c30*/  FFMA R45, R28.reuse, R14, R45 ;  /* 0x0000000e1c2d7223 */ /* 0x040fe2000000002d */
[C---:B------:R-:W-:Y:S01]  /*0c40*/  FFMA R92, R28.reuse, R15, R44 ;  /* 0x0000000f1c5c7223 */ /* 0x040fe2000000002c */
[C---:B------:R-:W-:Y:S01]  /*0c50*/  FFMA R75, R28.reuse, R20, R75 ;  /* 0x000000141c4b7223 */ /* 0x040fe2000000004b */
[C---:B------:R-:W-:Y:S01]  /*0c60*/  FFMA R78, R28.reuse, R21, R78 ;  /* 0x000000151c4e7223 */ /* 0x040fe2000000004e */
[C---:B------:R-:W-:Y:S01]  /*0c70*/  FFMA R77, R28.reuse, R22, R77 ;  /* 0x000000161c4d7223 */ /* 0x040fe2000000004d */
[----:B------:R-:W-:Y:S01]  /*0c80*/  FFMA R80, R28, R23, R80 ;  /* 0x000000171c507223 */ /* 0x000fe20000000050 */
        /* <DEDUP_REMOVED lines=40> */
[----:B------:R-:W-:Y:S04]  /*0f10*/  LDS.128 R12, [R73+0x420] ;  /* 0x00042000490c7984 */ /* 0x000fe80000000c00 */
[----:B------:R-:W-:Y:S04]  /*0f20*/  LDS.128 R24, [R73+0x520] ;  /* 0x0005200049187984 */ /* 0x000fe80000000c00 */
[----:B------:R-:W1:Y:S04]  /*0f30*/  LDS.128 R20, [R36+0x520] ;  /* 0x0005200024147984 */ /* 0x000e680000000c00 */
[----:B------:R-:W2:Y:S01]  /*0f40*/  LDS.128 R16, [R36+0x420] ;  /* 0x0004200024107984 */ /* 0x000ea20000000c00 */
[C---:B-1----:R-:W-:Y:S01]  /*0f50*/  FFMA R47, R20.reuse, R12, R47 ;  /* 0x0000000c142f7223 */ /* 0x042fe2000000002f */
[C---:B------:R-:W-:Y:S01]  /*0f60*/  FFMA R96, R20.reuse, R13, R96 ;  /* 0x0000000d14607223 */ /* 0x040fe20000000060 */
[C---:B------:R-:W-:Y:S01]  /*0f70*/  FFMA R45, R20.reuse, R14, R45 ;  /* 0x0000000e142d7223 */ /* 0x040fe2000000002d */
[C---:B------:R-:W-:Y:S01]  /*0f80*/  FFMA R92, R20.reuse, R15, R92 ;  /* 0x0000000f145c7223 */ /* 0x040fe2000000005c */
        /* <DEDUP_REMOVED lines=128> */
[----:B------:R-:W-:Y:S01]  /*1790*/  LDS.128 R16, [R36+0x840] ;  /* 0x0008400024107984 */ /* 0x000fe20000000c00 */
[----:B0-----:R-:W-:Y:S01]  /*17a0*/  IMAD R50, R9, UR9, R10 ;  /* 0x0000000909327c24 */ /* 0x001fe2000f8e020a */
[----:B------:R-:W-:-:S02]  /*17b0*/  ULOP3.LUT UR9, UR4, 0x1, URZ, 0xc0, !UPT ;  /* 0x0000000104097892 */ /* 0x000fc4000f8ec0ff */
[----:B------:R-:W0:Y:S02]  /*17c0*/  LDS.128 R12, [R73+0x840] ;  /* 0x00084000490c7984 */ /* 0x000e240000000c00 */
[----:B------:R-:W-:Y:S02]  /*17d0*/  UIMAD UR10, UR9, 0x1080, UR5 ;  /* 0x00001080090a78a4 */ /* 0x000fe4000f8e0205 */
[----:B------:R-:W1:Y:S04]  /*17e0*/  LDS.128 R20, [R73+0x940] ;  /* 0x0009400049147984 */ /* 0x000e680000000c00 */
[----:B------:R-:W2:Y:S01]  /*17f0*/  LDS.128 R32, [R36+0x940] ;  /* 0x0009400024207984 */ /* 0x000ea20000000c00 */
[C---:B0-----:R-:W-:Y:S01]  /*1800*/  FFMA R11, R16.reuse, R12, R11 ;  /* 0x0000000c100b7223 */ /* 0x041fe2000000000b */
[C---:B------:R-:W-:Y:S01]  /*1810*/  FFMA R48, R16.reuse, R13, R48 ;  /* 0x0000000d10307223 */ /* 0x040fe20000000030 */
[C---:B------:R-:W-:Y:S01]  /*1820*/  FFMA R49, R16.reuse, R14, R49 ;  /* 0x0000000e10317223 */ /* 0x040fe20000000031 */
[C---:B------:R-:W-:Y:S01]  /*1830*/  FFMA R62, R16.reuse, R15, R62 ;  /* 0x0000000f103e7223 */ /* 0x040fe2000000003e */
[C---:B-1----:R-:W-:Y:S01]  /*1840*/  FFMA R59, R16.reuse, R20, R59 ;  /* 0x00000014103b7223 */ /* 0x042fe2000000003b */
        /* <DEDUP_REMOVED lines=26> */
[-C--:B------:R-:W-:Y:S01]  /*19f0*/  FFMA R76, R19, R23.reuse, R76 ;  /* 0x00000017134c7223 */ /* 0x080fe2000000004c */
[----:B--2---:R-:W-:Y:S01]  /*1a00*/  FFMA R57, R34, R23, R24 ;  /* 0x0000001722397223 */ /* 0x004fe20000000018 */
        /* <DEDUP_REMOVED lines=20> */
[----:B------:R-:W0:Y:S01]  /*1b50*/  LDS.128 R16, [R73+0xa50] ;  /* 0x000a500049107984 */ /* 0x000e220000000c00 */
[----:B------:R-:W-:Y:S01]  /*1b60*/  FFMA R80, R32, R23, R80 ;  /* 0x0000001720507223 */ /* 0x000fe20000000050 */
[C---:B------:R-:W-:Y:S01]  /*1b70*/  FFMA R83, R34.reuse, R20, R83 ;  /* 0x0000001422537223 */ /* 0x040fe20000000053 */
[CC--:B------:R-:W-:Y:S01]  /*1b80*/  FFMA R86, R34.reuse, R21.reuse, R86 ;  /* 0x0000001522567223 */ /* 0x0c0fe20000000056 */
[----:B------:R-:W1:Y:S01]  /*1b90*/  LDS.128 R12, [R73+0xb50] ;  /* 0x000b5000490c7984 */ /* 0x000e620000000c00 */
        /* <DEDUP_REMOVED lines=9> */
[----:B------:R-:W-:-:S02]  /*1c30*/  SHF.L.U32 R20, R50, 0x2, RZ ;  /* 0x0000000232147819 */ /* 0x000fc400000006ff */
[----:B------:R-:W-:Y:S02]  /*1c40*/  MOV R21, 0x210 ;  /* 0x0000021000157802 */ /* 0x000fe40000000f00 */
[----:B------:R-:W-:-:S05]  /*1c50*/  LOP3.LUT R20, R20, 0x4, RZ, 0xc0, !PT ;  /* 0x0000000414147812 */ /* 0x000fca00078ec0ff */
[----:B------:R-:W-:Y:S01]  /*1c60*/  IMAD R20, R20, R21, UR10 ;  /* 0x0000000a14147e24 */ /* 0x000fe2000f8e0215 */
[----:B------:R-:W-:-:S04]  /*1c70*/  SHF.L.U32 R21, R50, 0x1, RZ ;  /* 0x0000000132157819 */ /* 0x000fc800000006ff */
[----:B------:R-:W-:-:S04]  /*1c80*/  LOP3.LUT R21, R21, 0xfffffffc, RZ, 0xc0, !PT ;  /* 0xfffffffc15157812 */ /* 0x000fc800078ec0ff */
[----:B------:R-:W-:Y:S01]  /*1c90*/  IADD3 R56, PT, PT, R20, R21, RZ ;  /* 0x0000001514387210 */ /* 0x000fe20007ffe0ff */
[----:B------:R-:W-:Y:S02]  /*1ca0*/  HFMA2 R20, -RZ, RZ, 0, 2.384185791015625e-07 ;  /* 0x00000004ff147431 */ /* 0x000fe400000001ff */
[-C--:B0-----:R-:W-:Y:S01]  /*1cb0*/  FFMA R43, R24, R17.reuse, R48 ;  /* 0x00000011182b7223 */ /* 0x081fe20000000030 */
[----:B------:R-:W-:Y:S01]  /*1cc0*/  FFMA R32, R27, R17, R88 ;  /* 0x000000111b207223 */ /* 0x000fe20000000058 */
[----:B------:R-:W-:Y:S01]  /*1cd0*/  FFMA R33, R26, R18, R41 ;  /* 0x000000121a217223 */ /* 0x000fe20000000029 */
[C---:B------:R-:W-:Y:S01]  /*1ce0*/  FFMA R11, R24.reuse, R16, R11 ;  /* 0x00000010180b7223 */ /* 0x040fe2000000000b */
[----:B-1----:R-:W-:Y:S01]  /*1cf0*/  FFMA R48, R24, R14, R55 ;  /* 0x0000000e18307223 */ /* 0x002fe20000000037 */
[-C--:B------:R-:W-:Y:S01]  /*1d00*/  FFMA R55, R26, R19.reuse, R90 ;  /* 0x000000131a377223 */ /* 0x080fe2000000005a */
[C---:B------:R-:W-:Y:S01]  /*1d10*/  FFMA R49, R24.reuse, R18, R49 ;  /* 0x0000001218317223 */ /* 0x040fe20000000031 */
[----:B------:R-:W0:Y:S01]  /*1d20*/  LDS.128 R88, [R36+0xb50] ;  /* 0x000b500024587984 */ /* 0x000e220000000c00 */
        /* <DEDUP_REMOVED lines=25> */
[----:B------:R-:W-:Y:S01]  /*1ec0*/  IMAD.WIDE R20, R71, R20, UR12 ;  /* 0x0000000c47147e25 */ /* 0x000fe2000f8e0214 */
[----:B------:R-:W-:Y:S05]  /*1ed0*/  LDS.128 R24, [R36+0xc60] ;  /* 0x000c600024187984 */ /* 0x000fea0000000c00 */
[----:B------:R-:W2:Y:S01]  /*1ee0*/  LDG.E.128 R20, desc[UR16][R20.64] ;  /* 0x0000001014147981 */ /* 0x000ea2000c1e1d00 */
[C---:B0-----:R-:W-:Y:S01]  /*1ef0*/  FFMA R47, R88.reuse, R16, R47 ;  /* 0x00000010582f7223 */ /* 0x041fe2000000002f */
        /* <DEDUP_REMOVED lines=12> */
[CC--:B------:R-:W-:Y:S01]  /*1fc0*/  FFMA R86, R90.reuse, R13.reuse, R86 ;  /* 0x0000000d5a567223 */ /* 0x0c0fe20000000056 */
[C---:B------:R-:W-:Y:S01]  /*1fd0*/  FFMA R81, R90.reuse, R14, R81 ;  /* 0x0000000e5a517223 */ /* 0x040fe20000000051 */
[C---:B------:R-:W-:Y:S01]  /*1fe0*/  FFMA R37, R89.reuse, R12, R37 ;  /* 0x0000000c59257223 */ /* 0x040fe20000000025 */
[C---:B------:R-:W-:Y:S01]  /*1ff0*/  FFMA R84, R89.reuse, R13, R84 ;  /* 0x0000000d59547223 */ /* 0x040fe20000000054 */
[C---:B------:R-:W-:Y:S01]  /*2000*/  FFMA R79, R89.reuse, R14, R79 ;  /* 0x0000000e594f7223 */ /* 0x040fe2000000004f */
[-C--:B------:R-:W-:Y:S01]  /*2010*/  FFMA R88, R89, R15.reuse, R94 ;  /* 0x0000000f59587223 */ /* 0x080fe2000000005e */
        /* <DEDUP_REMOVED lines=13> */
[----:B------:R-:W0:Y:S04]  /*20f0*/  LDS.128 R12, [R73+0xd60] ;  /* 0x000d6000490c7984 */ /* 0x000e280000000c00 */
[----:B------:R-:W1:Y:S01]  /*2100*/  LDS.128 R16, [R73+0xc60] ;  /* 0x000c600049107984 */ /* 0x000e620000000c00 */
[C---:B0-----:R-:W-:Y:S01]  /*2110*/  FFMA R89, R24.reuse, R14, R48 ;  /* 0x0000000e18597223 */ /* 0x041fe20000000030 */
[C---:B------:R-:W-:Y:S01]  /*2120*/  FFMA R59, R24.reuse, R12, R59 ;  /* 0x0000000c183b7223 */ /* 0x040fe2000000003b */
[C---:B------:R-:W-:Y:S01]  /*2130*/  FFMA R58, R24.reuse, R13, R58 ;  /* 0x0000000d183a7223 */ /* 0x040fe2000000003a */
[C---:B------:R-:W-:Y:S01]  /*2140*/  FFMA R64, R24.reuse, R15, R64 ;  /* 0x0000000f18407223 */ /* 0x040fe20000000040 */
[----:B-1----:R-:W-:Y:S01]  /*2150*/  FFMA R48, R25, R18, R93 ;  /* 0x0000001219307223 */ /* 0x002fe2000000005d */
[CC--:B------:R-:W-:Y:S01]  /*2160*/  FFMA R57, R24.reuse, R19.reuse, R62 ;  /* 0x0000001318397223 */ /* 0x0c0fe2000000003e */
[CC--:B------:R-:W-:Y:S01]  /*2170*/  FFMA R94, R27.reuse, R16.reuse, R42 ;  /* 0x000000101b5e7223 */ /* 0x0c0fe2000000002a */
[----:B------:R-:W-:Y:S01]  /*2180*/  FFMA R93, R27, R19, R72 ;  /* 0x000000131b5d7223 */ /* 0x000fe20000000048 */
[C---:B------:R-:W-:Y:S01]  /*2190*/  FFMA R11, R24.reuse, R16, R11 ;  /* 0x00000010180b7223 */ /* 0x040fe2000000000b */
[CC--:B------:R-:W-:Y:S01]  /*21a0*/  FFMA R43, R24.reuse, R17.reuse, R43 ;  /* 0x00000011182b7223 */ /* 0x0c0fe2000000002b */
        /* <DEDUP_REMOVED lines=21> */
[----:B------:R-:W-:-:S02]  /*2300*/  FFMA R76, R27, R15, R76 ;  /* 0x0000000f1b4c7223 */ /* 0x000fc4000000004c */
[----:B------:R-:W0:Y:S02]  /*2310*/  LDS.128 R24, [R36+0xd60] ;  /* 0x000d600024187984 */ /* 0x000e240000000c00 */
[C---:B0-----:R-:W-:Y:S01]  /*2320*/  FFMA R100, R25.reuse, R16, R82 ;  /* 0x0000001019647223 */ /* 0x041fe20000000052 */
[C---:B------:R-:W-:Y:S01]  /*2330*/  FFMA R51, R24.reuse, R19, R92 ;  /* 0x0000001318337223 */ /* 0x040fe2000000005c */
[C---:B------:R-:W-:Y:S01]  /*2340*/  FFMA R96, R25.reuse, R18, R39 ;  /* 0x0000001219607223 */ /* 0x040fe20000000027 */
[C---:B------:R-:W-:Y:S01]  /*2350*/  FFMA R82, R25.reuse, R12, R37 ;  /* 0x0000000c19527223 */ /* 0x040fe20000000025 */
[C---:B------:R-:W-:Y:S01]  /*2360*/  FFMA R47, R24.reuse, R16, R47 ;  /* 0x00000010182f7223 */ /* 0x040fe2000000002f */
[CC--:B------:R-:W-:Y:S01]  /*2370*/  FFMA R41, R24.reuse, R17.reuse, R41 ;  /* 0x0000001118297223 */ /* 0x0c0fe20000000029 */
[----:B------:R-:W-:Y:S01]  /*2380*/  FFMA R45, R24, R18, R45 ;  /* 0x00000012182d7223 */ /* 0x000fe2000000002d */
        /* <DEDUP_REMOVED lines=10> */
[-C--:B------:R-:W-:Y:S01]  /*2430*/  FFMA R92, R27, R12.reuse, R31 ;  /* 0x0000000c1b5c7223 */ /* 0x080fe2000000001f */
[C---:B------:R-:W-:Y:S01]  /*2440*/  FFMA R75, R24.reuse, R12, R75 ;  /* 0x0000000c184b7223 */ /* 0x040fe2000000004b */
[C---:B------:R-:W-:Y:S01]  /*2450*/  FFMA R78, R24.reuse, R13, R78 ;  /* 0x0000000d184e7223 */ /* 0x040fe2000000004e */
[CC--:B------:R-:W-:Y:S01]  /*2460*/  FFMA R77, R24.reuse, R14.reuse, R77 ;  /* 0x0000000e184d7223 */ /* 0x0c0fe2000000004d */
[----:B------:R-:W-:Y:S01]  /*2470*/  FFMA R80, R24, R15, R80 ;  /* 0x0000000f18507223 */ /* 0x000fe20000000050 */
[C---:B------:R-:W-:Y:S01]  /*2480*/  FFMA R84, R25.reuse, R13, R84 ;  /* 0x0000000d19547223 */ /* 0x040fe20000000054 */
[C---:B------:R-:W-:Y:S01]  /*2490*/  FFMA R79, R25.reuse, R14, R79 ;  /* 0x0000000e194f7223 */ /* 0x040fe2000000004f */
[----:B------:R-:W-:Y:S01]  /*24a0*/  FFMA R88, R25, R15, R88 ;  /* 0x0000000f19587223 */ /* 0x000fe20000000058 */
[C---:B------:R-:W-:Y:S01]  /*24b0*/  FFMA R83, R26.reuse, R12, R83 ;  /* 0x0000000c1a537223 */ /* 0x040fe20000000053 */
[C---:B------:R-:W-:Y:S01]  /*24c0*/  FFMA R86, R26.reuse, R13, R86 ;  /* 0x0000000d1a567223 */ /* 0x040fe20000000056 */
[CC--:B------:R-:W-:Y:S01]  /*24d0*/  FFMA R81, R26.reuse, R14.reuse, R81 ;  /* 0x0000000e1a517223 */ /* 0x0c0fe20000000051 */
[----:B------:R-:W-:Y:S01]  /*24e0*/  FFMA R90, R26, R15, R90 ;  /* 0x0000000f1a5a7223 */ /* 0x000fe2000000005a */
[C---:B------:R-:W-:Y:S01]  /*24f0*/  FFMA R85, R27.reuse, R13, R40 ;  /* 0x0000000d1b557223 */ /* 0x040fe20000000028 */
[C---:B------:R-:W-:Y:S01]  /*2500*/  FFMA R87, R27.reuse, R14, R87 ;  /* 0x0000000e1b577223 */ /* 0x040fe20000000057 */
[----:B------:R-:W-:Y:S01]  /*2510*/  FFMA R91, R27, R15, R44 ;  /* 0x0000000f1b5b7223 */ /* 0x000fe2000000002c */
[----:B------:R-:W-:Y:S04]  /*2520*/  LDS.128 R16, [R73+0xe70] ;  /* 0x000e700049107984 */ /* 0x000fe80000000c00 */
[----:B------:R-:W0:Y:S04]  /*2530*/  LDS.128 R28, [R36+0xf70] ;  /* 0x000f7000241c7984 */ /* 0x000e280000000c00 */
[----:B------:R1:W3:Y:S02]  /*2540*/  LDS.128 R24, [R36+0xe70] ;  /* 0x000e700024187984 */ /* 0x0002e40000000c00 */
[----:B-1----:R-:W-:-:S02]  /*2550*/  HFMA2 R36, -RZ, RZ, 0, 2.384185791015625e-07 ;  /* 0x00000004ff247431 */ /* 0x002fc400000001ff */
[----:B0-----:R-:W-:Y:S01]  /*2560*/  FFMA R5, R28, R16, R47 ;  /* 0x000000101c057223 */ /* 0x001fe2000000002f */
[----:B------:R-:W-:Y:S01]  /*2570*/  FFMA R47, R30, R18, R37 ;  /* 0x000000121e2f7223 */ /* 0x000fe20000000025 */
[----:B------:R-:W-:Y:S01]  /*2580*/  MOV R37, 0x210 ;  /* 0x0000021000257802 */ /* 0x000fe20000000f00 */
[-C--:B------:R-:W-:Y:S01]  /*2590*/  FFMA R15, R28, R17.reuse, R41 ;  /* 0x000000111c0f7223 */ /* 0x080fe20000000029 */
[-C--:B---3--:R-:W-:Y:S01]  /*25a0*/  FFMA R2, R27, R16.reuse, R94 ;  /* 0x000000101b027223 */ /* 0x088fe2000000005e */
[----:B------:R-:W-:Y:S01]  /*25b0*/  SHF.R.U32.HI R94, RZ, 0x5, R50 ;  /* 0x00000005ff5e7819 */ /* 0x000fe20000011632 */
[----:B------:R-:W-:Y:S01]  /*25c0*/  FFMA R41, R30, R17, R39 ;  /* 0x000000111e297223 */ /* 0x000fe20000000027 */
[-C--:B------:R-:W-:Y:S01]  /*25d0*/  FFMA R11, R24, R16.reuse, R11 ;  /* 0x00000010180b7223 */ /* 0x080fe2000000000b */
[-C--:B------:R-:W-:Y:S01]  /*25e0*/  FFMA R0, R25, R16.reuse, R0 ;  /* 0x0000001019007223 */ /* 0x080fe20000000000 */
[----:B------:R-:W-:Y:S01]  /*25f0*/  FFMA R3, R26, R16, R3 ;  /* 0x000000101a037223 */ /* 0x000fe20000000003 */
[----:B------:R-:W-:-:S02]  /*2600*/  IMAD R94, R94, R37, UR6 ;  /* 0x000000065e5e7e24 */ /* 0x000fc4000f8e0225 */
[----:B------:R-:W-:Y:S01]  /*2610*/  FFMA R4, R29, R16, R100 ;  /* 0x000000101d047223 */ /* 0x000fe20000000064 */
[----:B------:R-:W-:-:S04]  /*2620*/  IMAD.WIDE R36, R69, R36, UR14 ;  /* 0x0000000e45247e25 */ /* 0x000fc8000f8e0224 */
[-C--:B------:R-:W-:Y:S01]  /*2630*/  FFMA R7, R30, R16.reuse, R95 ;  /* 0x000000101e077223 */ /* 0x080fe2000000005f */
[----:B------:R-:W-:Y:S01]  /*2640*/  FFMA R40, R31, R16, R106 ;  /* 0x000000101f287223 */ /* 0x000fe2000000006a */
[-C--:B------:R-:W-:Y:S01]  /*2650*/  FFMA R16, R29, R17.reuse, R46 ;  /* 0x000000111d107223 */ /* 0x080fe2000000002e */
[-C--:B------:R-:W-:Y:S01]  /*2660*/  FFMA R43, R24, R17.reuse, R43 ;  /* 0x00000011182b7223 */ /* 0x080fe2000000002b */
[-C--:B------:R-:W-:Y:S01]  /*2670*/  FFMA R12, R25, R17.reuse, R34 ;  /* 0x00000011190c7223 */ /* 0x080fe20000000022 */
[----:B------:R-:W3:Y:S01]  /*2680*/  LDG.E.128 R36, desc[UR16][R36.64] ;  /* 0x0000001024247981 */ /* 0x000ee2000c1e1d00 */
[CC--:B------:R-:W-:Y:S01]  /*2690*/  FFMA R13, R26.reuse, R17.reuse, R35 ;  /* 0x000000111a0d7223 */ /* 0x0c0fe20000000023 */
[-C--:B------:R-:W-:Y:S01]  /*26a0*/  FFMA R14, R27, R17.reuse, R32 ;  /* 0x000000111b0e7223 */ /* 0x080fe20000000020 */
[----:B------:R-:W-:Y:S01]  /*26b0*/  FFMA R46, R31, R17, R104 ;  /* 0x000000111f2e7223 */ /* 0x000fe20000000068 */
[-C--:B------:R-:W-:Y:S01]  /*26c0*/  FFMA R17, R26, R18.reuse, R33 ;  /* 0x000000121a117223 */ /* 0x080fe20000000021 */
[----:B------:R-:W-:Y:S01]  /*26d0*/  SHF.L.U32 R50, R50, 0x4, RZ ;  /* 0x0000000432327819 */ /* 0x000fe200000006ff */
[----:B------:R0:W1:Y:S01]  /*26e0*/  LDS.128 R32, [R73+0xf70] ;  /* 0x000f700049207984 */ /* 0x0000620000000c00 */
[----:B------:R-:W-:Y:S01]  /*26f0*/  UIADD3 UR8, UPT, UPT, UR8, 0x1, URZ ;  /* 0x0000000108087890 */ /* 0x000fe2000fffe0ff */
[-C--:B------:R-:W-:Y:S01]  /*2700*/  FFMA R49, R24, R18.reuse, R49 ;  /* 0x0000001218317223 */ /* 0x080fe20000000031 */
[-C--:B------:R-:W-:Y:S01]  /*2710*/  FFMA R48, R25, R18.reuse, R48 ;  /* 0x0000001219307223 */ /* 0x080fe20000000030 */
[-C--:B------:R-:W-:Y:S01]  /*2720*/  FFMA R42, R27, R18.reuse, R42 ;  /* 0x000000121b2a7223 */ /* 0x080fe2000000002a */
[-C--:B------:R-:W-:Y:S01]  /*2730*/  FFMA R45, R28, R18.reuse, R45 ;  /* 0x000000121c2d7223 */ /* 0x080fe2000000002d */
[-C--:B------:R-:W-:Y:S01]  /*2740*/  FFMA R44, R29, R18.reuse, R96 ;  /* 0x000000121d2c7223 */ /* 0x080fe20000000060 */
[----:B0-----:R-:W-:Y:S01]  /*2750*/  LOP3.LUT R73, R50, 0x1f0, RZ, 0xc0, !PT ;  /* 0x000001f032497812 */ /* 0x001fe200078ec0ff */
[----:B------:R-:W-:Y:S01]  /*2760*/  UISETP.NE.AND UP0, UPT, UR8, -0x1, UPT ;  /* 0xffffffff0800788c */ /* 0x000fe2000bf05270 */
[-C--:B------:R-:W-:Y:S01]  /*2770*/  FFMA R57, R24, R19.reuse, R57 ;  /* 0x0000001318397223 */ /* 0x080fe20000000039 */
[-C--:B------:R-:W-:Y:S01]  /*2780*/  FFMA R54, R25, R19.reuse, R54 ;  /* 0x0000001319367223 */ /* 0x080fe20000000036 */
[-C--:B------:R-:W-:Y:S01]  /*2790*/  FFMA R55, R26, R19.reuse, R55 ;  /* 0x000000131a377223 */ /* 0x080fe20000000037 */
[-C--:B------:R-:W-:Y:S01]  /*27a0*/  FFMA R50, R27, R19.reuse, R93 ;  /* 0x000000131b327223 */ /* 0x080fe2000000005d */
[-C--:B------:R-:W-:Y:S01]  /*27b0*/  FFMA R51, R28, R19.reuse, R51 ;  /* 0x000000131c337223 */ /* 0x080fe20000000033 */
[-C--:B------:R-:W-:Y:S01]  /*27c0*/  FFMA R52, R29, R19.reuse, R52 ;  /* 0x000000131d347223 */ /* 0x080fe20000000034 */
[----:B------:R-:W-:Y:S01]  /*27d0*/  FFMA R53, R30, R19, R53 ;  /* 0x000000131e357223 */ /* 0x000fe20000000035 */
[----:B------:R-:W-:Y:S01]  /*27e0*/  FFMA R18, R31, R18, R102 ;  /* 0x000000121f127223 */ /* 0x000fe20000000066 */
[----:B--2---:R0:W-:Y:S04]  /*27f0*/  STS [R56], R20 ;  /* 0x0000001438007388 */ /* 0x0041e80000000800 */
[----:B------:R2:W-:Y:S04]  /*2800*/  STS [R56+0x210], R21 ;  /* 0x0002101538007388 */ /* 0x0005e80000000800 */
[----:B------:R4:W-:Y:S01]  /*2810*/  STS [R56+0x420], R22 ;  /* 0x0004201638007388 */ /* 0x0009e20000000800 */
[----:B0-----:R-:W-:-:S02]  /*2820*/  IADD3 R20, PT, PT, R94, R73, RZ ;  /* 0x000000495e147210 */ /* 0x001fc40007ffe0ff */
[----:B--2---:R-:W-:Y:S01]  /*2830*/  MOV R21, UR9 ;  /* 0x0000000900157c02 */ /* 0x004fe20008000f00 */
[----:B------:R0:W-:Y:S04]  /*2840*/  STS [R56+0x630], R23 ;  /* 0x0006301738007388 */ /* 0x0001e80000000800 */
[----:B------:R-:W-:Y:S01]  /*2850*/  IMAD R20, R21, 0x1080, R20 ;  /* 0x0000108015147824 */ /* 0x000fe200078e0214 */
[----:B----4-:R-:W-:Y:S01]  /*2860*/  MOV R22, UR11 ;  /* 0x0000000b00167c02 */ /* 0x010fe20008000f00 */
[CC--:B-1----:R-:W-:Y:S01]  /*2870*/  FFMA R59, R24.reuse, R32.reuse, R59 ;  /* 0x00000020183b7223 */ /* 0x0c2fe2000000003b */
[C---:B------:R-:W-:Y:S01]  /*2880*/  FFMA R58, R24.reuse, R33, R58 ;  /* 0x00000021183a7223 */ /* 0x040fe2000000003a */
[C---:B------:R-:W-:Y:S01]  /*2890*/  FFMA R64, R24.reuse, R35, R64 ;  /* 0x0000002318407223 */ /* 0x040fe20000000040 */
[----:B------:R-:W-:Y:S01]  /*28a0*/  FFMA R62, R25, R32, R62 ;  /* 0x00000020193e7223 */ /* 0x000fe2000000003e */
[----:B0-----:R-:W-:Y:S01]  /*28b0*/  FFMA R56, R31, R19, R98 ;  /* 0x000000131f387223 */ /* 0x001fe20000000062 */
[-C--:B------:R-:W-:Y:S01]  /*28c0*/  FFMA R19, R24, R34.reuse, R89 ;  /* 0x0000002218137223 */ /* 0x080fe20000000059 */
        /* <DEDUP_REMOVED lines=11> */
[----:B------:R-:W-:Y:S01]  /*2980*/  LEA R69, R22, R69, 0x3 ;  /* 0x0000004516457211 */ /* 0x000fe200078e18ff */
        /* <DEDUP_REMOVED lines=11> */
[-C--:B------:R-:W-:Y:S01]  /*2a40*/  FFMA R90, R30, R35.reuse, R90 ;  /* 0x000000231e5a7223 */ /* 0x080fe2000000005a */
[C---:B------:R-:W-:Y:S01]  /*2a50*/  FFMA R92, R31.reuse, R32, R92 ;  /* 0x000000201f5c7223 */ /* 0x040fe2000000005c */
[C---:B------:R-:W-:Y:S01]  /*2a60*/  FFMA R87, R31.reuse, R34, R87 ;  /* 0x000000221f577223 */ /* 0x040fe20000000057 */
[----:B------:R-:W-:Y:S01]  /*2a70*/  FFMA R94, R31, R35, R91 ;  /* 0x000000231f5e7223 */ /* 0x000fe2000000005b */
[----:B------:R-:W-:Y:S01]  /*2a80*/  IADD3 R71, PT, PT, R71, 0x8, RZ ;  /* 0x0000000847477810 */ /* 0x000fe20007ffe0ff */
[----:B---3--:R0:W-:Y:S02]  /*2a90*/  STS.128 [R20], R36 ;  /* 0x0000002414007388 */ /* 0x0081e40000000c00 */
[----:B0-----:R-:W-:Y:S01]  /*2aa0*/  FFMA R38, R31, R33, R85 ;  /* 0x000000211f267223 */ /* 0x001fe20000000055 */
[----:B------:R-:W-:Y:S06]  /*2ab0*/  BAR.SYNC.DEFER_BLOCKING 0x0 ;  /* 0x0000000000007b1d */ /* 0x000fec0000010000 */
[----:B------:R-:W-:Y:S05]  /*2ac0*/  BRA.U UP0, `(.L_x_1) ;  /* 0xffffffd900d47547 */ /* 0x000fea000b83ffff */
.L_x_0:
[----:B------:R-:W-:-:S04]  /*2ad0*/  ULOP3.LUT UR7, UR7, 0x1, URZ, 0xc, !UPT ;  /* 0x0000000107077892 */ /* 0x000fc8000f8e0cff */
[----:B------:R-:W-:Y:S02]  /*2ae0*/  UIMAD UR5, UR7, 0x1080, UR5 ;  /* 0x00001080070578a4 */ /* 0x000fe4000f8e0205 */
[----:B------:R-:W-:-:S04]  /*2af0*/  UIMAD UR6, UR7, 0x1080, UR6 ;  /* 0x00001080070678a4 */ /* 0x000fc8000f8e0206 */
[----:B------:R-:W-:Y:S02]  /*2b00*/  LEA R37, R9, UR5, 0x4 ;  /* 0x0000000509257c11 */ /* 0x000fe4000f8e20ff */
[----:B------:R-:W-:-:S03]  /*2b10*/  LEA R36, R10, UR6, 0x4 ;  /* 0x000000060a247c11 */ /* 0x000fc6000f8e20ff */
[----:B------:R-:W-:Y:S04]  /*2b20*/  LDS.128 R20, [R37] ;  /* 0x0000000025147984 */ /* 0x000fe80000000c00 */
[----:B------:R-:W0:Y:S04]  /*2b30*/  LDS.128 R24, [R36] ;  /* 0x0000000024187984 */ /* 0x000e280000000c00 */
[----:B------:R-:W1:Y:S04]  /*2b40*/  LDS.128 R28, [R37+0x100] ;  /* 0x00010000251c7984 */ /* 0x000e680000000c00 */
[----:B------:R-:W2:Y:S01]  /*2b50*/  LDS.128 R32, [R36+0x100] ;  /* 0x0001000024207984 */ /* 0x000ea20000000c00 */
[-C--:B0-----:R-:W-:Y:S01]  /*2b60*/  FFMA R39, R20, R24.reuse, R11 ;  /* 0x0000001814277223 */ /* 0x081fe2000000000b */
[-C--:B------:R-:W-:Y:S01]  /*2b70*/  FFMA R102, R21, R24.reuse, R0 ;  /* 0x0000001815667223 */ /* 0x080fe20000000000 */
[-C--:B------:R-:W-:Y:S01]  /*2b80*/  FFMA R3, R22, R24.reuse, R3 ;  /* 0x0000001816037223 */ /* 0x080fe20000000003 */
[-C--:B------:R-:W-:Y:S01]  /*2b90*/  FFMA R2, R23, R24.reuse, R2 ;  /* 0x0000001817027223 */ /* 0x080fe20000000002 */
[-C--:B-1----:R-:W-:Y:S01]  /*2ba0*/  FFMA R5, R28, R24.reuse, R5 ;  /* 0x000000181c057223 */ /* 0x082fe20000000005 */
[-C--:B------:R-:W-:Y:S01]  /*2bb0*/  FFMA R98, R29, R24.reuse, R4 ;  /* 0x000000181d627223 */ /* 0x080fe20000000004 */
[CC--:B------:R-:W-:Y:S01]  /*2bc0*/  FFMA R7, R30.reuse, R24.reuse, R7 ;  /* 0x000000181e077223 */ /* 0x0c0fe20000000007 */
        /* <DEDUP_REMOVED lines=14> */
[CC--:B------:R-:W-:Y:S01]  /*2cb0*/  FFMA R11, R28.reuse, R26.reuse, R45 ;  /* 0x0000001a1c0b7223 */ /* 0x0c0fe2000000002d */
[-C--:B------:R-:W-:Y:S01]  /*2cc0*/  FFMA R43, R29, R26.reuse, R44 ;  /* 0x0000001a1d2b7223 */ /* 0x080fe2000000002c */
[----:B------:R-:W-:Y:S01]  /*2cd0*/  FFMA R100, R31, R26, R18 ;  /* 0x0000001a1f647223 */ /* 0x000fe20000000012 */
[C---:B--2---:R-:W-:Y:S01]  /*2ce0*/  FFMA R47, R21.reuse, R34, R61 ;  /* 0x00000022152f7223 */ /* 0x044fe2000000003d */
[----:B------:R-:W-:Y:S01]  /*2cf0*/  FFMA R26, R28, R27, R51 ;  /* 0x0000001b1c1a7223 */ /* 0x000fe20000000033 */
[CC--:B------:R-:W-:Y:S01]  /*2d00*/  FFMA R48, R20.reuse, R35.reuse, R64 ;  /* 0x0000002314307223 */ /* 0x0c0fe20000000040 */
[CC--:B------:R-:W-:Y:S01]  /*2d10*/  FFMA R45, R21.reuse, R32.reuse, R62 ;  /* 0x00000020152d7223 */ /* 0x0c0fe2000000003e */
[----:B------:R-:W-:Y:S01]  /*2d20*/  FFMA R118, R21, R35, R68 ;  /* 0x0000002315767223 */ /* 0x000fe20000000044 */
[C---:B------:R-:W-:Y:S01]  /*2d30*/  FFMA R73, R23.reuse, R32, R72 ;  /* 0x0000002017497223 */ /* 0x040fe20000000048 */
        /* <DEDUP_REMOVED lines=9> */
[----:B------:R-:W-:Y:S01]  /*2dd0*/  FFMA R64, R21, R33, R60 ;  /* 0x0000002115407223 */ /* 0x000fe2000000003c */
[----:B------:R-:W-:Y:S01]  /*2de0*/  FFMA R62, R22, R35, R70 ;  /* 0x00000023163e7223 */ /* 0x000fe20000000046 */
[C---:B------:R-:W-:Y:S01]  /*2df0*/  FFMA R91, R28.reuse, R32, R75 ;  /* 0x000000201c5b7223 */ /* 0x040fe2000000004b */
[C---:B------:R-:W-:Y:S01]  /*2e00*/  FFMA R72, R28.reuse, R33, R78 ;  /* 0x000000211c487223 */ /* 0x040fe2000000004e */
[C---:B------:R-:W-:Y:S01]  /*2e10*/  FFMA R67, R28.reuse, R34, R77 ;  /* 0x000000221c437223 */ /* 0x040fe2000000004d */
[----:B------:R-:W-:Y:S01]  /*2e20*/  FFMA R68, R28, R35, R80 ;  /* 0x000000231c447223 */ /* 0x000fe20000000050 */
[CC--:B------:R-:W-:Y:S01]  /*2e30*/  FFMA R53, R20.reuse, R32.reuse, R59 ;  /* 0x0000002014357223 */ /* 0x0c0fe2000000003b */
[-C--:B------:R-:W-:Y:S01]  /*2e40*/  FFMA R54, R20, R33.reuse, R58 ;  /* 0x0000002114367223 */ /* 0x080fe2000000003a */
[C---:B------:R-:W-:Y:S01]  /*2e50*/  FFMA R93, R22.reuse, R32, R65 ;  /* 0x00000020165d7223 */ /* 0x040fe20000000041 */
[CC--:B------:R-:W-:Y:S01]  /*2e60*/  FFMA R66, R22.reuse, R33.reuse, R66 ;  /* 0x0000002116427223 */ /* 0x0c0fe20000000042 */
[----:B------:R-:W-:Y:S01]  /*2e70*/  FFMA R63, R22, R34, R63 ;  /* 0x00000022163f7223 */ /* 0x000fe2000000003f */
[C---:B------:R-:W-:Y:S01]  /*2e80*/  FFMA R74, R23.reuse, R33, R74 ;  /* 0x00000021174a7223 */ /* 0x040fe2000000004a */
[----:B------:R-:W-:Y:S01]  /*2e90*/  FFMA R60, R23, R35, R76 ;  /* 0x00000023173c7223 */ /* 0x000fe2000000004c */
[----:B------:R-:W-:Y:S01]  /*2ea0*/  LDS.128 R12, [R37+0x210] ;  /* 0x00021000250c7984 */ /* 0x000fe20000000c00 */
[C---:B------:R-:W-:Y:S01]  /*2eb0*/  FFMA R57, R30.reuse, R32, R83 ;  /* 0x000000201e397223 */ /* 0x040fe20000000053 */
[CC--:B------:R-:W-:Y:S01]  /*2ec0*/  FFMA R28, R30.reuse, R33.reuse, R86 ;  /* 0x000000211e1c7223 */ /* 0x0c0fe20000000056 */
[C---:B------:R-:W-:Y:S01]  /*2ed0*/  FFMA R27, R30.reuse, R34, R81 ;  /* 0x000000221e1b7223 */ /* 0x040fe20000000051 */
[----:B------:R-:W0:Y:S01]  /*2ee0*/  LDS.128 R16, [R36+0x210] ;  /* 0x0002100024107984 */ /* 0x000e220000000c00 */
[-C--:B------:R-:W-:Y:S01]  /*2ef0*/  FFMA R70, R31, R33.reuse, R38 ;  /* 0x000000211f467223 */ /* 0x080fe20000000026 */
[C---:B------:R-:W-:Y:S01]  /*2f00*/  FFMA R89, R29.reuse, R32, R82 ;  /* 0x000000201d597223 */ /* 0x040fe20000000052 */
[C---:B------:R-:W-:Y:S01]  /*2f10*/  FFMA R56, R29.reuse, R33, R84 ;  /* 0x000000211d387223 */ /* 0x040fe20000000054 */
[----:B------:R-:W1:Y:S01]  /*2f20*/  LDS.128 R20, [R36+0x310] ;  /* 0x0003100024147984 */ /* 0x000e620000000c00 */
[C---:B------:R-:W-:Y:S01]  /*2f30*/  FFMA R85, R29.reuse, R34, R79 ;  /* 0x000000221d557223 */ /* 0x040fe2000000004f */
[-C--:B------:R-:W-:Y:S01]  /*2f40*/  FFMA R58, R29, R35.reuse, R88 ;  /* 0x000000231d3a7223 */ /* 0x080fe20000000058 */
[-C--:B------:R-:W-:Y:S01]  /*2f50*/  FFMA R30, R30, R35.reuse, R90 ;  /* 0x000000231e1e7223 */ /* 0x080fe2000000005a */
[C---:B------:R-:W-:Y:S01]  /*2f60*/  FFMA R65, R31.reuse, R32, R92 ;  /* 0x000000201f417223 */ /* 0x040fe2000000005c */
[C---:B------:R-:W-:Y:S01]  /*2f70*/  FFMA R87, R31.reuse, R34, R87 ;  /* 0x000000221f577223 */ /* 0x040fe20000000057 */
[----:B------:R-:W-:-:S02]  /*2f80*/  FFMA R38, R31, R35, R94 ;  /* 0x000000231f267223 */ /* 0x000fc4000000005e */
[----:B------:R-:W2:Y:S01]  /*2f90*/  LDS.128 R32, [R37+0x310] ;  /* 0x0003100025207984 */ /* 0x000ea20000000c00 */
[-C--:B0-----:R-:W-:Y:S01]  /*2fa0*/  FFMA R55, R12, R18.reuse, R49 ;  /* 0x000000120c377223 */ /* 0x081fe20000000031 */
[----:B------:R-:W-:Y:S01]  /*2fb0*/  FFMA R59, R14, R18, R69 ;  /* 0x000000120e3b7223 */ /* 0x000fe20000000045 */
[----:B------:R-:W-:Y:S01]  /*2fc0*/  FFMA R78, R15, R19, R42 ;  /* 0x000000130f4e7223 */ /* 0x000fe2000000002a */
[C---:B------:R-:W-:Y:S01]  /*2fd0*/  FFMA R81, R12.reuse, R16, R39 ;  /* 0x000000100c517223 */ /* 0x040fe20000000027 */
[----:B-1----:R-:W-:Y:S01]  /*2fe0*/  FFMA R49, R12, R22, R51 ;  /* 0x000000160c317223 */ /* 0x002fe20000000033 */
[-C--:B------:R-:W-:Y:S01]  /*2ff0*/  FFMA R84, R14, R23.reuse, R62 ;  /* 0x000000170e547223 */ /* 0x080fe2000000003e */
[----:B------:R-:W-:Y:S01]  /*3000*/  FFMA R51, R13, R18, R71 ;  /* 0x000000120d337223 */ /* 0x000fe20000000047 */
[----:B------:R-:W-:Y:S01]  /*3010*/  FFMA R90, R12, R23, R48 ;  /* 0x000000170c5a7223 */ /* 0x000fe20000000030 */
[-C--:B------:R-:W-:Y:S01]  /*3020*/  FFMA R77, R14, R22.reuse, R63 ;  /* 0x000000160e4d7223 */ /* 0x080fe2000000003f */
[C---:B------:R-:W-:Y:S01]  /*3030*/  FFMA R76, R15.reuse, R21, R74 ;  /* 0x000000150f4c7223 */ /* 0x040fe2000000004a */
[----:B------:R-:W-:Y:S01]  /*3040*/  FFMA R71, R15, R22, R61 ;  /* 0x000000160f477223 */ /* 0x000fe2000000003d */
[-C--:B------:R-:W-:Y:S01]  /*3050*/  FFMA R48, R13, R16.reuse, R102 ;  /* 0x000000100d307223 */ /* 0x080fe20000000066 */
[----:B--2---:R-:W-:Y:S01]  /*3060*/  FFMA R62, R32, R17, R0 ;  /* 0x00000011203e7223 */ /* 0x004fe20000000000 */
[C---:B------:R-:W-:Y:S01]  /*3070*/  FFMA R0, R33.reuse, R21, R56 ;  /* 0x0000001521007223 */ /* 0x040fe20000000038 */
[-C--:B------:R-:W-:Y:S01]  /*3080*/  FFMA R83, R14, R16.reuse, R3 ;  /* 0x000000100e537223 */ /* 0x080fe20000000003 */
[C---:B------:R-:W-:Y:S01]  /*3090*/  FFMA R61, R32.reuse, R16, R5 ;  /* 0x00000010203d7223 */ /* 0x040fe20000000005 */
[C---:B------:R-:W-:Y:S01]  /*30a0*/  FFMA R63, R32.reuse, R18, R11 ;  /* 0x00000012203f7223 */ /* 0x040fe2000000000b */
[C---:B------:R-:W-:Y:S01]  /*30b0*/  FFMA R74, R32.reuse, R19, R26 ;  /* 0x00000013204a7223 */ /* 0x040fe2000000001a */
[C---:B------:R-:W-:Y:S01]  /*30c0*/  FFMA R69, R32.reuse, R20, R91 ;  /* 0x0000001420457223 */ /* 0x040fe2000000005b */
[C---:B------:R-:W-:Y:S01]  /*30d0*/  FFMA R72, R32.reuse, R21, R72 ;  /* 0x0000001520487223 */ /* 0x040fe20000000048 */
[C---:B------:R-:W-:Y:S01]  /*30e0*/  FFMA R67, R32.reuse, R22, R67 ;  /* 0x0000001620437223 */ /* 0x040fe20000000043 */
[-C--:B------:R-:W-:Y:S01]  /*30f0*/  FFMA R68, R32, R23.reuse, R68 ;  /* 0x0000001720447223 */ /* 0x080fe20000000044 */
[----:B------:R-:W-:Y:S01]  /*3100*/  FFMA R56, R33, R23, R58 ;  /* 0x0000001721387223 */ /* 0x000fe2000000003a */
[----:B------:R-:W-:Y:S01]  /*3110*/  FFMA R42, R34, R17, R40 ;  /* 0x00000011222a7223 */ /* 0x000fe20000000028 */
[CC--:B------:R-:W-:Y:S01]  /*3120*/  FFMA R53, R12.reuse, R20.reuse, R53 ;  /* 0x000000140c357223 */ /* 0x0c0fe20000000035 */
[----:B------:R-:W-:Y:S01]  /*3130*/  FFMA R54, R12, R21, R54 ;  /* 0x000000150c367223 */ /* 0x000fe20000000036 */
[C---:B------:R-:W-:Y:S01]  /*3140*/  FFMA R50, R13.reuse, R17, R106 ;  /* 0x000000110d327223 */ /* 0x040fe2000000006a */
[C---:B------:R-:W-:Y:S01]  /*3150*/  FFMA R45, R13.reuse, R20, R45 ;  /* 0x000000140d2d7223 */ /* 0x040fe2000000002d */
[C---:B------:R-:W-:Y:S01]  /*3160*/  FFMA R102, R13.reuse, R21, R64 ;  /* 0x000000150d667223 */ /* 0x040fe20000000040 */
[C---:B------:R-:W-:Y:S01]  /*3170*/  FFMA R47, R13.reuse, R22, R47 ;  /* 0x000000160d2f7223 */ /* 0x040fe2000000002f */
[----:B------:R-:W-:Y:S01]  /*3180*/  FFMA R94, R13, R23, R118 ;  /* 0x000000170d5e7223 */ /* 0x000fe20000000076 */
[C---:B------:R-:W-:Y:S01]  /*3190*/  FFMA R79, R14.reuse, R20, R93 ;  /* 0x000000140e4f7223 */ /* 0x040fe2000000005d */
[----:B------:R-:W-:Y:S01]  /*31a0*/  FFMA R86, R14, R21, R66 ;  /* 0x000000150e567223 */ /* 0x000fe20000000042 */
        /* <DEDUP_REMOVED lines=13> */
[----:B------:R-:W-:Y:S01]  /*3280*/  FFMA R38, R35, R23, R38 ;  /* 0x0000001723267223 */ /* 0x000fe20000000026 */
[C---:B------:R-:W-:Y:S01]  /*3290*/  FFMA R112, R12.reuse, R17, R112 ;  /* 0x000000110c707223 */ /* 0x040fe20000000070 */
[-C--:B------:R-:W-:Y:S01]  /*32a0*/  FFMA R110, R12, R19.reuse, R110 ;  /* 0x000000130c6e7223 */ /* 0x080fe2000000006e */
[----:B------:R-:W-:Y:S01]  /*32b0*/  FFMA R106, R13, R19, R116 ;  /* 0x000000130d6a7223 */ /* 0x000fe20000000074 */
[C---:B------:R-:W-:Y:S01]  /*32c0*/  FFMA R92, R14.reuse, R17, R108 ;  /* 0x000000110e5c7223 */ /* 0x040fe2000000006c */
[----:B------:R-:W-:Y:S01]  /*32d0*/  FFMA R88, R14, R19, R114 ;  /* 0x000000130e587223 */ /* 0x000fe20000000072 */
[CC--:B------:R-:W-:Y:S01]  /*32e0*/  FFMA R82, R15.reuse, R16.reuse, R2 ;  /* 0x000000100f527223 */ /* 0x0c0fe20000000002 */
[-C--:B------:R-:W-:Y:S01]  /*32f0*/  FFMA R80, R15, R17.reuse, R104 ;  /* 0x000000110f507223 */ /* 0x080fe20000000068 */
[----:B------:R-:W-:Y:S01]  /*3300*/  LDS.128 R28, [R36+0x420] ;  /* 0x00042000241c7984 */ /* 0x000fe20000000c00 */
[C---:B------:R-:W-:Y:S01]  /*3310*/  FFMA R98, R33.reuse, R16, R98 ;  /* 0x0000001021627223 */ /* 0x040fe20000000062 */
[C---:B------:R-:W-:Y:S01]  /*3320*/  FFMA R4, R33.reuse, R17, R4 ;  /* 0x0000001121047223 */ /* 0x040fe20000000004 */
[CC--:B------:R-:W-:Y:S01]  /*3330*/  FFMA R43, R33.reuse, R18.reuse, R43 ;  /* 0x00000012212b7223 */ /* 0x0c0fe2000000002b */
[----:B------:R-:W-:Y:S01]  /*3340*/  LDS.128 R24, [R36+0x520] ;  /* 0x0005200024187984 */ /* 0x000fe20000000c00 */
[-C--:B------:R-:W-:Y:S01]  /*3350*/  FFMA R2, R33, R19.reuse, R52 ;  /* 0x0000001321027223 */ /* 0x080fe20000000034 */
[C---:B------:R-:W-:Y:S01]  /*3360*/  FFMA R41, R34.reuse, R18, R41 ;  /* 0x0000001222297223 */ /* 0x040fe20000000029 */
[C---:B------:R-:W-:Y:S01]  /*3370*/  FFMA R33, R34.reuse, R16, R7 ;  /* 0x0000001022217223 */ /* 0x040fe20000000007 */
[----:B------:R-:W0:Y:S01]  /*3380*/  LDS.128 R20, [R37+0x520] ;  /* 0x0005200025147984 */ /* 0x000e220000000c00 */
[----:B------:R-:W-:Y:S01]  /*3390*/  FFMA R96, R34, R19, R96 ;  /* 0x0000001322607223 */ /* 0x000fe20000000060 */
[C---:B------:R-:W-:Y:S01]  /*33a0*/  FFMA R64, R35.reuse, R17, R46 ;  /* 0x0000001123407223 */ /* 0x040fe2000000002e */
[C---:B------:R-:W-:Y:S01]  /*33b0*/  FFMA R100, R35.reuse, R18, R100 ;  /* 0x0000001223647223 */ /* 0x040fe20000000064 */
[----:B------:R-:W1:Y:S01]  /*33c0*/  LDS.128 R12, [R37+0x420] ;  /* 0x00042000250c7984 */ /* 0x000e620000000c00 */
[----:B------:R-:W-:Y:S01]  /*33d0*/  FFMA R66, R35, R19, R44 ;  /* 0x0000001323427223 */ /* 0x000fe2000000002c */
[----:B------:R-:W-:-:S02]  /*33e0*/  MOV R91, UR11 ;  /* 0x0000000b005b7c02 */ /* 0x000fc40008000f00 */
[----:B------:R-:W-:Y:S01]  /*33f0*/  LDS.128 R16, [R36+0x730] ;  /* 0x0007300024107984 */ /* 0x000fe20000000c00 */
        /* <DEDUP_REMOVED lines=16> */
[C---:B-1----:R-:W-:Y:S01]  /*3500*/  FFMA R53, R12.reuse, R24, R53 ;  /* 0x000000180c357223 */ /* 0x042fe20000000035 */
        /* <DEDUP_REMOVED lines=41> */
[----:B------:R-:W-:Y:S01]  /*37a0*/  LDS.128 R40, [R36+0x630] ;  /* 0x0006300024287984 */ /* 0x000fe20000000c00 */
[CC--:B------:R-:W-:Y:S01]  /*37b0*/  FFMA R33, R22.reuse, R28.reuse, R33 ;  /* 0x0000001c16217223 */ /* 0x0c0fe20000000021 */
[C---:B------:R-:W-:Y:S01]  /*37c0*/  FFMA R58, R23.reuse, R28, R58 ;  /* 0x0000001c173a7223 */ /* 0x040fe2000000003a */
[----:B------:R-:W-:Y:S01]  /*37d0*/  FFMA R96, R22, R31, R96 ;  /* 0x0000001f16607223 */ /* 0x000fe20000000060 */
[----:B------:R-:W0:Y:S01]  /*37e0*/  LDS.128 R24, [R37+0x730] ;  /* 0x0007300025187984 */ /* 0x000e220000000c00 */
[C---:B------:R-:W-:Y:S01]  /*37f0*/  FFMA R64, R23.reuse, R29, R64 ;  /* 0x0000001d17407223 */ /* 0x040fe20000000040 */
[C---:B------:R-:W-:Y:S01]  /*3800*/  FFMA R28, R23.reuse, R30, R100 ;  /* 0x0000001e171c7223 */ /* 0x040fe20000000064 */
[----:B------:R-:W-:Y:S01]  /*3810*/  FFMA R66, R23, R31, R66 ;  /* 0x0000001f17427223 */ /* 0x000fe20000000042 */
[----:B------:R-:W1:Y:S01]  /*3820*/  LDS.128 R12, [R37+0x630] ;  /* 0x00063000250c7984 */ /* 0x000e620000000c00 */
[----:B------:R-:W-:-:S03]  /*3830*/  LEA R83, R6, R10, 0x5 ;  /* 0x0000000a06537211 */ /* 0x000fc600078e28ff */
        /* <DEDUP_REMOVED lines=66> */
[----:B------:R-:W-:-:S03]  /*3c60*/  LEA R59, R8, R9, 0x5 ;  /* 0x00000009083b7211 */ /* 0x000fc600078e28ff */
[----:B------:R-:W0:Y:S01]  /*3c70*/  LDS.128 R24, [R37+0x940] ;  /* 0x0009400025187984 */ /* 0x000e220000000c00 */
[----:B------:R-:W-:-:S03]  /*3c80*/  SHF.L.U32 R59, R59, 0x2, RZ ;  /* 0x000000023b3b7819 */ /* 0x000fc600000006ff */
[----:B------:R-:W1:Y:S04]  /*3c90*/  LDS.128 R12, [R37+0x840] ;  /* 0x00084000250c7984 */ /* 0x000e680000000c00 */
        /* <DEDUP_REMOVED lines=9> */
[-C--:B-1----:R-:W-:Y:S01]  /*3d30*/  FFMA R55, R12, R102.reuse, R55 ;  /* 0x000000660c377223 */ /* 0x082fe20000000037 */
[-C--:B------:R-:W-:Y:S01]  /*3d40*/  FFMA R51, R13, R102.reuse, R51 ;  /* 0x000000660d337223 */ /* 0x080fe20000000033 */
[-C--:B------:R-:W-:Y:S01]  /*3d50*/  FFMA R43, R14, R102.reuse, R31 ;  /* 0x000000660e2b7223 */ /* 0x080fe2000000001f */
        /* <DEDUP_REMOVED lines=40> */
[----:B------:R-:W0:Y:S01]  /*3fe0*/  LDS.128 R92, [R36+0xa50] ;  /* 0x000a5000245c7984 */ /* 0x000e220000000c00 */
[C---:B------:R-:W-:Y:S01]  /*3ff0*/  FFMA R57, R26.reuse, R20, R57 ;  /* 0x000000141a397223 */ /* 0x040fe20000000039 */
[C---:B------:R-:W-:Y:S01]  /*4000*/  FFMA R34, R26.reuse, R21, R34 ;  /* 0x000000151a227223 */ /* 0x040fe20000000022 */
[C---:B------:R-:W-:Y:S01]  /*4010*/  FFMA R11, R26.reuse, R22, R11 ;  /* 0x000000161a0b7223 */ /* 0x040fe2000000000b */
[----:B------:R-:W1:Y:S01]  /*4020*/  LDS.128 R12, [R36+0xb50] ;  /* 0x000b5000240c7984 */ /* 0x000e620000000c00 */
[C---:B------:R-:W-:Y:S01]  /*4030*/  FFMA R32, R26.reuse, R23, R32 ;  /* 0x000000171a207223 */ /* 0x040fe20000000020 */
[C---:B------:R-:W-:Y:S01]  /*4040*/  FFMA R65, R27.reuse, R20, R65 ;  /* 0x000000141b417223 */ /* 0x040fe20000000041 */
[C---:B------:R-:W-:Y:S01]  /*4050*/  FFMA R70, R27.reuse, R21, R70 ;  /* 0x000000151b467223 */ /* 0x040fe20000000046 */
[----:B------:R-:W2:Y:S01]  /*4060*/  LDS.128 R28, [R37+0xb50] ;  /* 0x000b5000251c7984 */ /* 0x000ea20000000c00 */
[C---:B------:R-:W-:Y:S01]  /*4070*/  FFMA R39, R27.reuse, R22, R39 ;  /* 0x000000161b277223 */ /* 0x040fe20000000027 */
[C---:B------:R-:W-:Y:S01]  /*4080*/  FFMA R38, R27.reuse, R23, R38 ;  /* 0x000000171b267223 */ /* 0x040fe20000000026 */
[CC--:B------:R-:W-:Y:S01]  /*4090*/  FFMA R33, R26.reuse, R100.reuse, R33 ;  /* 0x000000641a217223 */ /* 0x0c0fe20000000021 */
[C---:B------:R-:W-:Y:S01]  /*40a0*/  FFMA R58, R27.reuse, R100, R58 ;  /* 0x000000641b3a7223 */ /* 0x040fe2000000003a */
[----:B------:R-:W-:Y:S01]  /*40b0*/  FFMA R96, R26, R103, R96 ;  /* 0x000000671a607223 */ /* 0x000fe20000000060 */
[C---:B------:R-:W-:Y:S01]  /*40c0*/  FFMA R64, R27.reuse, R101, R64 ;  /* 0x000000651b407223 */ /* 0x040fe20000000040 */
[----:B------:R-:W-:Y:S01]  /*40d0*/  FFMA R66, R27, R103, R66 ;  /* 0x000000671b427223 */ /* 0x000fe20000000042 */
[----:B------:R-:W-:Y:S01]  /*40e0*/  LDS.128 R20, [R36+0xc60] ;  /* 0x000c600024147984 */ /* 0x000fe20000000c00 */
        /* <DEDUP_REMOVED lines=67> */
[----:B------:R-:W-:Y:S01]  /*4520*/  IADD3 R95, PT, PT, R59, 0x40, RZ ;  /* 0x000000403b5f7810 */ /* 0x000fe20007ffe0ff */
        /* <DEDUP_REMOVED lines=40> */
[CC--:B------:R-:W-:Y:S01]  /*47b0*/  FFMA R10, R14.reuse, R21.reuse, R28 ;  /* 0x000000150e0a7223 */ /* 0x0c0fe2000000001c */
[----:B------:R-:W-:Y:S01]  /*47c0*/  FFMA R13, R14, R22, R29 ;  /* 0x000000160e0d7223 */ /* 0x000fe2000000001d */
[----:B------:R-:W-:Y:S01]  /*47d0*/  LDS.128 R24, [R37+0xe70] ;  /* 0x000e700025187984 */ /* 0x000fe20000000c00 */
[C---:B------:R-:W-:Y:S01]  /*47e0*/  FFMA R61, R12.reuse, R20, R61 ;  /* 0x000000140c3d7223 */ /* 0x040fe2000000003d */
[C---:B------:R-:W-:Y:S01]  /*47f0*/  FFMA R62, R12.reuse, R21, R62 ;  /* 0x000000150c3e7223 */ /* 0x040fe2000000003e */
[C---:B------:R-:W-:Y:S01]  /*4800*/  FFMA R63, R12.reuse, R22, R63 ;  /* 0x000000160c3f7223 */ /* 0x040fe2000000003f */
[----:B------:R-:W0:Y:S01]  /*4810*/  LDS.128 R28, [R36+0xe70] ;  /* 0x000e7000241c7984 */ /* 0x000e220000000c00 */
        /* <DEDUP_REMOVED lines=12> */
[----:B------:R-:W1:Y:S01]  /*48e0*/  LDS.128 R32, [R36+0xf70] ;  /* 0x000f700024207984 */ /* 0x000e620000000c00 */
[----:B------:R-:W-:Y:S01]  /*48f0*/  FFMA R64, R15, R21, R64 ;  /* 0x000000150f407223 */ /* 0x000fe20000000040 */
[----:B------:R-:W2:Y:S01]  /*4900*/  LDC.64 R98, c[0x0][0x390] ;  /* 0x0000e400ff627b82 */ /* 0x000ea20000000a00 */
[----:B------:R-:W-:Y:S01]  /*4910*/  SHF.L.U32 R20, R83, 0x2, RZ ;  /* 0x0000000253147819 */ /* 0x000fe200000006ff */
[C---:B------:R-:W-:Y:S01]  /*4920*/  FFMA R83, R15.reuse, R18, R39 ;  /* 0x000000120f537223 */ /* 0x040fe20000000027 */
[C---:B------:R-:W-:Y:S01]  /*4930*/  FFMA R66, R15.reuse, R23, R66 ;  /* 0x000000170f427223 */ /* 0x040fe20000000042 */
[C---:B------:R-:W-:Y:S01]  /*4940*/  FFMA R65, R15.reuse, R16, R65 ;  /* 0x000000100f417223 */ /* 0x040fe20000000041 */
[----:B------:R-:W-:Y:S01]  /*4950*/  FFMA R70, R15, R17, R70 ;  /* 0x000000110f467223 */ /* 0x000fe20000000046 */
[----:B------:R-:W-:-:S02]  /*4960*/  IMAD R85, R59, UR11, R20 ;  /* 0x0000000b3b557c24 */ /* 0x000fc4000f8e0214 */
[----:B------:R-:W-:Y:S01]  /*4970*/  FFMA R59, R15, R22, R94 ;  /* 0x000000160f3b7223 */ /* 0x000fe2000000005e */
[----:B------:R-:W-:Y:S02]  /*4980*/  IMAD R95, R95, UR11, R20 ;  /* 0x0000000b5f5f7c24 */ /* 0x000fe4000f8e0214 */
[----:B--2---:R-:W-:-:S04]  /*4990*/  IMAD.WIDE R96, R85, 0x4, R98 ;  /* 0x0000000455607825 */ /* 0x004fc800078e0262 */
[C---:B0-----:R-:W-:Y:S01]  /*49a0*/  FFMA R21, R24.reuse, R29, R92 ;  /* 0x0000001d18157223 */ /* 0x041fe2000000005c */
[----:B------:R-:W-:Y:S01]  /*49b0*/  FFMA R92, R15, R19, R38 ;  /* 0x000000130f5c7223 */ /* 0x000fe20000000026 */
[C---:B------:R-:W-:Y:S01]  /*49c0*/  FFMA R23, R24.reuse, R31, R52 ;  /* 0x0000001f18177223 */ /* 0x040fe20000000034 */
[----:B------:R-:W0:Y:S01]  /*49d0*/  LDS.128 R36, [R37+0xf70] ;  /* 0x000f700025247984 */ /* 0x000e220000000c00 */
[C---:B------:R-:W-:Y:S01]  /*49e0*/  FFMA R22, R24.reuse, R30, R55 ;  /* 0x0000001e18167223 */ /* 0x040fe20000000037 */
[-C--:B------:R-:W-:Y:S01]  /*49f0*/  FFMA R20, R24, R28.reuse, R81 ;  /* 0x0000001c18147223 */ /* 0x080fe20000000051 */
[----:B------:R-:W-:Y:S01]  /*4a00*/  MOV R85, UR11 ;  /* 0x0000000b00557c02 */ /* 0x000fe20008000f00 */
[----:B------:R-:W-:Y:S01]  /*4a10*/  FFMA R48, R25, R28, R48 ;  /* 0x0000001c19307223 */ /* 0x000fe20000000030 */
[----:B------:R-:W-:-:S04]  /*4a20*/  IMAD.WIDE R94, R95, 0x4, R98 ;  /* 0x000000045f5e7825 */ /* 0x000fc800078e0262 */
[C---:B------:R-:W-:Y:S01]  /*4a30*/  FFMA R16, R27.reuse, R28, R82 ;  /* 0x0000001c1b107223 */ /* 0x040fe20000000052 */
[----:B------:R2:W-:Y:S01]  /*4a40*/  STG.E.128 desc[UR16][R96.64], R20 ;  /* 0x0000001460007986 */ /* 0x0005e2000c101d10 */
[C---:B------:R-:W-:Y:S01]  /*4a50*/  FFMA R17, R27.reuse, R29, R80 ;  /* 0x0000001d1b117223 */ /* 0x040fe20000000050 */
[----:B------:R-:W-:Y:S01]  /*4a60*/  FFMA R18, R27, R30, R75 ;  /* 0x0000001e1b127223 */ /* 0x000fe2000000004b */
[C---:B-1----:R-:W-:Y:S01]  /*4a70*/  FFMA R52, R24.reuse, R32, R53 ;  /* 0x0000002018347223 */ /* 0x042fe20000000035 */
[C---:B------:R-:W-:Y:S01]  /*4a80*/  FFMA R53, R24.reuse, R33, R54 ;  /* 0x0000002118357223 */ /* 0x040fe20000000036 */
[C---:B------:R-:W-:Y:S01]  /*4a90*/  FFMA R54, R24.reuse, R34, R49 ;  /* 0x0000002218367223 */ /* 0x040fe20000000031 */
[----:B------:R-:W-:Y:S01]  /*4aa0*/  FFMA R55, R24, R35, R90 ;  /* 0x0000002318377223 */ /* 0x000fe2000000005a */
[C---:B------:R-:W-:Y:S01]  /*4ab0*/  FFMA R49, R25.reuse, R29, R50 ;  /* 0x0000001d19317223 */ /* 0x040fe20000000032 */
[----:B------:R-:W-:Y:S01]  /*4ac0*/  FFMA R50, R25, R30, R51 ;  /* 0x0000001e19327223 */ /* 0x000fe20000000033 */
[----:B------:R-:W-:-:S04]  /*4ad0*/  IMAD.WIDE R90, R91, 0x4, R96 ;  /* 0x000000045b5a7825 */ /* 0x000fc800078e0260 */
[C---:B------:R-:W-:Y:S01]  /*4ae0*/  FFMA R51, R25.reuse, R31, R44 ;  /* 0x0000001f19337223 */ /* 0x040fe2000000002c */
[C---:B------:R-:W-:Y:S01]  /*4af0*/  FFMA R44, R25.reuse, R32, R45 ;  /* 0x00000020192c7223 */ /* 0x040fe2000000002d */
[C---:B------:R-:W-:Y:S01]  /*4b00*/  FFMA R45, R25.reuse, R33, R46 ;  /* 0x00000021192d7223 */ /* 0x040fe2000000002e */
[C---:B------:R-:W-:Y:S01]  /*4b10*/  FFMA R46, R25.reuse, R34, R47 ;  /* 0x00000022192e7223 */ /* 0x040fe2000000002f */
[----:B------:R-:W-:Y:S01]  /*4b20*/  FFMA R47, R25, R35, R40 ;  /* 0x00000023192f7223 */ /* 0x000fe20000000028 */
[C---:B------:R-:W-:Y:S01]  /*4b30*/  FFMA R40, R26.reuse, R28, R41 ;  /* 0x0000001c1a287223 */ /* 0x040fe20000000029 */
[----:B------:R1:W-:Y:S01]  /*4b40*/  STG.E.128 desc[UR16][R96.64+0x100], R52 ;  /* 0x0001003460007986 */ /* 0x0003e2000c101d10 */
[C---:B------:R-:W-:Y:S01]  /*4b50*/  FFMA R41, R26.reuse, R29, R42 ;  /* 0x0000001d1a297223 */ /* 0x040fe2000000002a */
[C---:B--2---:R-:W-:Y:S01]  /*4b60*/  FFMA R23, R26.reuse, R35, R84 ;  /* 0x000000231a177223 */ /* 0x044fe20000000054 */
[C---:B------:R-:W-:Y:S01]  /*4b70*/  FFMA R20, R26.reuse, R32, R79 ;  /* 0x000000201a147223 */ /* 0x040fe2000000004f */
[C---:B------:R-:W-:Y:S01]  /*4b80*/  FFMA R21, R26.reuse, R33, R86 ;  /* 0x000000211a157223 */ /* 0x040fe20000000056 */
[C---:B------:R-:W-:Y:S01]  /*4b90*/  FFMA R22, R26.reuse, R34, R77 ;  /* 0x000000221a167223 */ /* 0x040fe2000000004d */
[----:B------:R-:W-:Y:S01]  /*4ba0*/  IMAD.WIDE R84, R85, 0x4, R90 ;  /* 0x0000000455547825 */ /* 0x000fe200078e025a */
[----:B------:R-:W-:Y:S01]  /*4bb0*/  MOV R77, UR11 ;  /* 0x0000000b004d7c02 */ /* 0x000fe20008000f00 */
[----:B------:R-:W-:Y:S02]  /*4bc0*/  STG.E.128 desc[UR16][R90.64], R48 ;  /* 0x000000305a007986 */ /* 0x000fe4000c101d10 */
[C---:B------:R-:W-:Y:S01]  /*4bd0*/  FFMA R42, R26.reuse, R30, R43 ;  /* 0x0000001e1a2a7223 */ /* 0x040fe2000000002b */
[----:B------:R-:W-:Y:S01]  /*4be0*/  FFMA R43, R26, R31, R88 ;  /* 0x0000001f1a2b7223 */ /* 0x000fe20000000058 */
[C---:B------:R-:W-:Y:S01]  /*4bf0*/  FFMA R25, R27.reuse, R33, R76 ;  /* 0x000000211b197223 */ /* 0x040fe2000000004c */
[----:B------:R-:W-:Y:S01]  /*4c00*/  STG.E.128 desc[UR16][R90.64+0x100], R44 ;  /* 0x0001002c5a007986 */ /* 0x000fe2000c101d10 */
[----:B------:R-:W-:Y:S01]  /*4c10*/  FFMA R19, R27, R31, R78 ;  /* 0x0000001f1b137223 */ /* 0x000fe2000000004e */
[----:B------:R-:W-:-:S04]  /*4c20*/  IMAD.WIDE R76, R77, 0x4, R84 ;  /* 0x000000044d4c7825 */ /* 0x000fc800078e0254 */
[C---:B------:R-:W-:Y:S01]  /*4c30*/  FFMA R24, R27.reuse, R32, R73 ;  /* 0x000000201b187223 */ /* 0x040fe20000000049 */
[----:B------:R2:W-:Y:S01]  /*4c40*/  STG.E.128 desc[UR16][R84.64+0x100], R20 ;  /* 0x0001001454007986 */ /* 0x0005e2000c101d10 */
[C---:B------:R-:W-:Y:S01]  /*4c50*/  FFMA R26, R27.reuse, R34, R71 ;  /* 0x000000221b1a7223 */ /* 0x040fe20000000047 */
[----:B------:R-:W-:Y:S01]  /*4c60*/  FFMA R27, R27, R35, R60 ;  /* 0x000000231b1b7223 */ /* 0x000fe2000000003c */
[C---:B0-----:R-:W-:Y:S01]  /*4c70*/  FFMA R60, R36.reuse, R28, R61 ;  /* 0x0000001c243c7223 */ /* 0x041fe2000000003d */
[----:B------:R-:W-:Y:S01]  /*4c80*/  STG.E.128 desc[UR16][R84.64], R40 ;  /* 0x0000002854007986 */ /* 0x000fe2000c101d10 */
[C---:B------:R-:W-:Y:S01]  /*4c90*/  FFMA R61, R36.reuse, R29, R62 ;  /* 0x0000001d243d7223 */ /* 0x040fe2000000003e */
[C---:B------:R-:W-:Y:S01]  /*4ca0*/  FFMA R62, R36.reuse, R30, R63 ;  /* 0x0000001e243e7223 */ /* 0x040fe2000000003f */
[C---:B------:R-:W-:Y:S01]  /*4cb0*/  FFMA R63, R36.reuse, R31, R74 ;  /* 0x0000001f243f7223 */ /* 0x040fe2000000004a */
[----:B------:R0:W-:Y:S01]  /*4cc0*/  STG.E.128 desc[UR16][R76.64], R16 ;  /* 0x000000104c007986 */ /* 0x0001e2000c101d10 */
[C---:B-1----:R-:W-:Y:S01]  /*4cd0*/  FFMA R52, R36.reuse, R32, R69 ;  /* 0x0000002024347223 */ /* 0x042fe20000000045 */
[C---:B------:R-:W-:Y:S01]  /*4ce0*/  FFMA R53, R36.reuse, R33, R72 ;  /* 0x0000002124357223 */ /* 0x040fe20000000048 */
[C---:B------:R-:W-:Y:S01]  /*4cf0*/  FFMA R54, R36.reuse, R34, R67 ;  /* 0x0000002224367223 */ /* 0x040fe20000000043 */
[----:B------:R1:W-:Y:S01]  /*4d00*/  STG.E.128 desc[UR16][R76.64+0x100], R24 ;  /* 0x000100184c007986 */ /* 0x0003e2000c101d10 */
[----:B------:R-:W-:-:S03]  /*4d10*/  FFMA R55, R36, R35, R68 ;  /* 0x0000002324377223 */ /* 0x000fc60000000044 */
[----:B------:R-:W-:Y:S01]  /*4d20*/  STG.E.128 desc[UR16][R94.64], R60 ;  /* 0x0000003c5e007986 */ /* 0x000fe2000c101d10 */
[C---:B--2---:R-:W-:Y:S01]  /*4d30*/  FFMA R20, R37.reuse, R28, R6 ;  /* 0x0000001c25147223 */ /* 0x044fe20000000006 */
[C---:B------:R-:W-:Y:S01]  /*4d40*/  FFMA R6, R37.reuse, R34, R3 ;  /* 0x0000002225067223 */ /* 0x040fe20000000003 */
[----:B------:R-:W-:Y:S01]  /*4d50*/  MOV R3, UR11 ;  /* 0x0000000b00037c02 */ /* 0x000fe20008000f00 */
[C---:B------:R-:W-:Y:S01]  /*4d60*/  FFMA R23, R37.reuse, R31, R2 ;  /* 0x0000001f25177223 */ /* 0x040fe20000000002 */
[C---:B------:R-:W-:Y:S01]  /*4d70*/  FFMA R21, R37.reuse, R29, R4 ;  /* 0x0000001d25157223 */ /* 0x040fe20000000004 */
[C---:B------:R-:W-:Y:S01]  /*4d80*/  FFMA R22, R37.reuse, R30, R7 ;  /* 0x0000001e25167223 */ /* 0x040fe20000000007 */
[----:B------:R-:W-:Y:S01]  /*4d90*/  FFMA R4, R37, R32, R5 ;  /* 0x0000002025047223 */ /* 0x000fe20000000005 */
[----:B------:R-:W-:-:S04]  /*4da0*/  IMAD.WIDE R2, R3, 0x4, R94 ;  /* 0x0000000403027825 */ /* 0x000fc800078e025e */
[C---:B0-----:R-:W-:Y:S01]  /*4db0*/  FFMA R16, R38.reuse, R28, R9 ;  /* 0x0000001c26107223 */ /* 0x041fe20000000009 */
[----:B------:R-:W-:Y:S01]  /*4dc0*/  MOV R9, UR11 ;  /* 0x0000000b00097c02 */ /* 0x000fe20008000f00 */
[C---:B------:R-:W-:Y:S01]  /*4dd0*/  FFMA R5, R37.reuse, R33, R0 ;  /* 0x0000002125057223 */ /* 0x040fe20000000000 */
[----:B------:R-:W-:Y:S01]  /*4de0*/  FFMA R7, R37, R35, R56 ;  /* 0x0000002325077223 */ /* 0x000fe20000000038 */
[C---:B-1----:R-:W-:Y:S01]  /*4df0*/  FFMA R25, R38.reuse, R33, R8 ;  /* 0x0000002126197223 */ /* 0x042fe20000000008 */
[----:B------:R-:W-:Y:S01]  /*4e00*/  FFMA R26, R38, R34, R11 ;  /* 0x00000022261a7223 */ /* 0x000fe2000000000b */
[----:B------:R-:W-:Y:S01]  /*4e10*/  IMAD.WIDE R8, R9, 0x4, R2 ;  /* 0x0000000409087825 */ /* 0x000fe200078e0202 */
[----:B------:R-:W-:-:S03]  /*4e20*/  MOV R11, UR11 ;  /* 0x0000000b000b7c02 */ /* 0x000fc60008000f00 */
        /* <DEDUP_REMOVED lines=13> */
[----:B------:R-:W-:Y:S01]  /*4f00*/  IMAD.WIDE R10, R11, 0x4, R8 ;  /* 0x000000040b0a7825 */ /* 0x000fe200078e0208 */
[----:B------:R-:W-:Y:S04]  /*4f10*/  STG.E.128 desc[UR16][R94.64+0x100], R52 ;  /* 0x000100345e007986 */ /* 0x000fe8000c101d10 */
[----:B------:R-:W-:Y:S04]  /*4f20*/  STG.E.128 desc[UR16][R2.64], R20 ;  /* 0x0000001402007986 */ /* 0x000fe8000c101d10 */
[----:B------:R-:W-:Y:S04]  /*4f30*/  STG.E.128 desc[UR16][R2.64+0x100], R4 ;  /* 0x0001000402007986 */ /* 0x000fe8000c101d10 */
[----:B------:R-:W-:Y:S04]  /*4f40*/  STG.E.128 desc[UR16][R8.64], R16 ;  /* 0x0000001008007986 */ /* 0x000fe8000c101d10 */
[----:B------:R-:W-:Y:S04]  /*4f50*/  STG.E.128 desc[UR16][R8.64+0x100], R24 ;  /* 0x0001001808007986 */ /* 0x000fe8000c101d10 */
[----:B------:R-:W-:Y:S04]  /*4f60*/  STG.E.128 desc[UR16][R10.64], R28 ;  /* 0x0000001c0a007986 */ /* 0x000fe8000c101d10 */
[----:B------:R-:W-:Y:S01]  /*4f70*/  STG.E.128 desc[UR16][R10.64+0x100], R32 ;  /* 0x000100200a007986 */ /* 0x000fe2000c101d10 */
[----:B------:R-:W-:Y:S05]  /*4f80*/  EXIT ;  /* 0x000000000000794d */ /* 0x000fea0003800000 */
.L_x_2:
[----:B------:R-:W-:-:S00]  /*4f90*/  BRA `(.L_x_2) ;  /* 0xfffffffc00fc7947 */ /* 0x000fc0000383ffff */
[----:B------:R-:W-:-:S00]  /*4fa0*/  NOP ;  /* 0x0000000000007918 */ /* 0x000fc00000000000 */
        /* <DEDUP_REMOVED lines=13> */
.L_x_23:


//--------------------- .text._Z42sgemm_t_8x8_sliced_k_f32x4_bcf_dbuf_kernelILi128ELi128ELi8ELi8ELi8ELi0EEvPfS0_S0_iii --------------------------
	.section	.text._Z42sgemm_t_8x8_sliced_k_f32x4_bcf_dbuf_kernelILi128ELi128ELi8ELi8ELi8ELi0EEvPfS0_S0_iii,"ax",@progbits
	.align	128
        .global         _Z42sgemm_t_8x8_sliced_k_f32x4_bcf_dbuf_kernelILi128ELi128ELi8ELi8ELi8ELi0EEvPfS0_S0_iii
        .type           _Z42sgemm_t_8x8_sliced_k_f32x4_bcf_dbuf_kernelILi128ELi128ELi8ELi8ELi8ELi0EEvPfS0_S0_iii,@function
        .size           _Z42sgemm_t_8x8_sliced_k_f32x4_bcf_dbuf_kernelILi128ELi128ELi8ELi8ELi8ELi0EEvPfS0_S0_iii,(.L_x_24 - _Z42sgemm_t_8x8_sliced_k_f32x4_bcf_dbuf_kernelILi128ELi128ELi8ELi8ELi8ELi0EEvPfS0_S0_iii)
        .other          _Z42sgemm_t_8x8_sliced_k_f32x4_bcf_dbuf_kernelILi128ELi128ELi8ELi8ELi8ELi0EEvPfS0_S0_iii,@"STO_CUDA_ENTRY STV_DEFAULT"
_Z42sgemm_t_8x8_sliced_k_f32x4_bcf_dbuf_kernelILi128ELi128ELi8ELi8ELi8ELi0EEvPfS0_S0_iii:
.text._Z42sgemm_t_8x8_sliced_k_f32x4_bcf_dbuf_kernelILi128ELi128ELi8ELi8ELi8ELi0EEvPfS0_S0_iii:
[----:B------:R-:W-:Y:S01]  /*0000*/  LDC R1, c[0x0][0x37c] ;  /* 0x0000df00ff017b82 */ /* 0x000fe20000000800 */
[----:B------:R-:W0:Y:S01]  /*0010*/  S2R R65, SR_TID.X ;  /* 0x0000000000417919 */ /* 0x000e220000002100 */
[----:B------:R-:W0:Y:S06]  /*0020*/  LDCU UR4, c[0x0][0x360] ;  /* 0x00006c00ff0477ac */ /* 0x000e2c0008000800 */
[----:B------:R-:W1:Y:S01]  /*0030*/  LDC R4, c[0x0][0x39c] ;  /* 0x0000e700ff047b82 */ /* 0x000e620000000800 */
[----:B------:R-:W0:Y:S01]  /*0040*/  S2R R72, SR_TID.Y ;  /* 0x0000000000487919 */ /* 0x000e220000002200 */
[----:B------:R-:W2:Y:S01]  /*0050*/  LDCU UR8, c[0x0][0x3a0] ;  /* 0x00007400ff0877ac */ /* 0x000ea20008000800 */
[----:B------:R-:W3:Y:S01]  /*0060*/  S2R R61, SR_CTAID.X ;  /* 0x00000000003d7919 */ /* 0x000ee20000002500 */
[----:B------:R-:W4:Y:S04]  /*0070*/  LDCU.64 UR12, c[0x0][0x358] ;  /* 0x00006b00ff0c77ac */ /* 0x000f280008000a00 */
[----:B------:R-:W5:Y:S01]  /*0080*/  LDC.64 R94, c[0x0][0x380] ;  /* 0x0000e000ff5e7b82 */ /* 0x000f620000000a00 */
[----:B------:R-:W2:Y:S07]  /*0090*/  S2R R63, SR_CTAID.Y ;  /* 0x00000000003f7919 */ /* 0x000eae0000002600 */
[----:B------:R-:W4:Y:S01]  /*00a0*/  LDC.64 R92, c[0x0][0x388] ;  /* 0x0000e200ff5c7b82 */ /* 0x000f220000000a00 */
[----:B0-----:R-:W-:Y:S01]  /*00b0*/  IMAD R0, R72, UR4, R65 ;  /* 0x0000000448007c24 */ /* 0x001fe2000f8e0241 */
[----:B---3--:R-:W-:-:S04]  /*00c0*/  SHF.L.U32 R31, R61, 0x7, RZ ;  /* 0x000000073d1f7819 */ /* 0x008fc800000006ff */
[----:B------:R-:W-:Y:S02]  /*00d0*/  SHF.L.U32 R28, R0, 0x2, RZ ;  /* 0x00000002001c7819 */ /* 0x000fe400000006ff */
[--C-:B------:R-:W-:Y:S02]  /*00e0*/  SHF.R.U32.HI R8, RZ, 0x1, R0.reuse ;  /* 0x00000001ff087819 */ /* 0x100fe40000011600 */
[----:B------:R-:W-:Y:S02]  /*00f0*/  LOP3.LUT R2, R28, 0x4, RZ, 0xc0, !PT ;  /* 0x000000041c027812 */ /* 0x000fe400078ec0ff */
[----:B--2---:R-:W-:Y:S02]  /*0100*/  LEA R3, R63, R8, 0x7 ;  /* 0x000000083f037211 */ /* 0x004fe400078e38ff */
[----:B------:R-:W-:Y:S02]  /*0110*/  SHF.R.U32.HI R29, RZ, 0x5, R0 ;  /* 0x00000005ff1d7819 */ /* 0x000fe40000011600 */
[----:B------:R-:W-:Y:S01]  /*0120*/  LOP3.LUT R5, R31, 0x7c, R28, 0xf8, !PT ;  /* 0x0000007c1f057812 */ /* 0x000fe200078ef81c */
[----:B------:R-:W-:-:S04]  /*0130*/  IMAD R81, R3, UR8, R2 ;  /* 0x0000000803517c24 */ /* 0x000fc8000f8e0202 */
[----:B-1----:R-:W-:Y:S02]  /*0140*/  IMAD R5, R29, R4, R5 ;  /* 0x000000041d057224 */ /* 0x002fe400078e0205 */
[----:B-----5:R-:W-:-:S04]  /*0150*/  IMAD.WIDE R2, R81, 0x4, R94 ;  /* 0x0000000451027825 */ /* 0x020fc800078e025e */
[----:B----4-:R-:W-:Y:S01]  /*0160*/  IMAD.WIDE R6, R5, 0x4, R92 ;  /* 0x0000000405067825 */ /* 0x010fe200078e025c */
[----:B------:R0:W2:Y:S04]  /*0170*/  LDG.E.128 R12, desc[UR12][R2.64] ;  /* 0x0000000c020c7981 */ /* 0x0000a8000c1e1d00 */
[----:B------:R1:W3:Y:S01]  /*0180*/  LDG.E.128 R16, desc[UR12][R6.64] ;  /* 0x0000000c06107981 */ /* 0x0002e2000c1e1d00 */
[----:B------:R-:W4:Y:S01]  /*0190*/  S2UR UR6, SR_CgaCtaId ;  /* 0x00000000000679c3 */ /* 0x000f220000008800 */
[----:B------:R-:W-:Y:S01]  /*01a0*/  UMOV UR4, 0x400 ;  /* 0x0000040000047882 */ /* 0x000fe20000000000 */
[C---:B------:R-:W-:Y:S01]  /*01b0*/  SHF.L.U32 R5, R0.reuse, 0xb, RZ ;  /* 0x0000000b00057819 */ /* 0x040fe200000006ff */
[----:B------:R-:W-:Y:S01]  /*01c0*/  UISETP.GE.AND UP0, UPT, UR8, 0x9, UPT ;  /* 0x000000090800788c */ /* 0x000fe2000bf06270 */
[----:B------:R-:W-:Y:S01]  /*01d0*/  SHF.L.U32 R0, R0, 0x4, RZ ;  /* 0x0000000400007819 */ /* 0x000fe200000006ff */
[----:B------:R-:W-:Y:S01]  /*01e0*/  HFMA2 R90, -RZ, RZ, 0, 0 ;  /* 0x00000000ff5a7431 */ /* 0x000fe200000001ff */
[----:B------:R-:W-:Y:S01]  /*01f0*/  LOP3.LUT R5, R5, 0x800, RZ, 0xc0, !PT ;  /* 0x0000080005057812 */ /* 0x000fe200078ec0ff */
[----:B------:R-:W-:Y:S01]  /*0200*/  HFMA2 R80, -RZ, RZ, 0, 0 ;  /* 0x00000000ff507431 */ /* 0x000fe200000001ff */
[----:B0-----:R-:W-:Y:S01]  /*0210*/  LOP3.LUT R3, R0, 0x1f0, RZ, 0xc0, !PT ;  /* 0x000001f000037812 */ /* 0x001fe200078ec0ff */
[----:B------:R-:W-:Y:S01]  /*0220*/  HFMA2 R73, -RZ, RZ, 0, 0 ;  /* 0x00000000ff497431 */ /* 0x000fe200000001ff */
[----:B------:R-:W-:Y:S01]  /*0230*/  CS2R R78, SRZ ;  /* 0x00000000004e7805 */ /* 0x000fe2000001ff00 */
[----:B------:R-:W-:Y:S01]  /*0240*/  HFMA2 R62, -RZ, RZ, 0, 0 ;  /* 0x00000000ff3e7431 */ /* 0x000fe200000001ff */
[----:B------:R-:W-:Y:S01]  /*0250*/  CS2R R66, SRZ ;  /* 0x0000000000427805 */ /* 0x000fe2000001ff00 */
[----:B------:R-:W-:Y:S01]  /*0260*/  HFMA2 R82, -RZ, RZ, 0, 0 ;  /* 0x00000000ff527431 */ /* 0x000fe200000001ff */
[----:B------:R-:W-:Y:S01]  /*0270*/  CS2R R76, SRZ ;  /* 0x00000000004c7805 */ /* 0x000fe2000001ff00 */
[----:B------:R-:W-:Y:S01]  /*0280*/  HFMA2 R84, -RZ, RZ, 0, 0 ;  /* 0x00000000ff547431 */ /* 0x000fe200000001ff */
[----:B------:R-:W-:-:S02]  /*0290*/  CS2R R74, SRZ ;  /* 0x00000000004a7805 */ /* 0x000fc4000001ff00 */
[----:B------:R-:W-:Y:S02]  /*02a0*/  MOV R88, RZ ;  /* 0x000000ff00587202 */ /* 0x000fe40000000f00 */
[----:B------:R-:W-:Y:S02]  /*02b0*/  CS2R R70, SRZ ;  /* 0x0000000000467805 */ /* 0x000fe4000001ff00 */
[----:B------:R-:W-:Y:S02]  /*02c0*/  CS2R R58, SRZ ;  /* 0x00000000003a7805 */ /* 0x000fe4000001ff00 */
[----:B------:R-:W-:Y:S02]  /*02d0*/  CS2R R68, SRZ ;  /* 0x0000000000447805 */ /* 0x000fe4000001ff00 */
[----:B------:R-:W-:Y:S02]  /*02e0*/  CS2R R56, SRZ ;  /* 0x0000000000387805 */ /* 0x000fe4000001ff00 */
[----:B------:R-:W-:-:S02]  /*02f0*/  CS2R R50, SRZ ;  /* 0x0000000000327805 */ /* 0x000fc4000001ff00 */
[----:B------:R-:W-:Y:S01]  /*0300*/  CS2R R26, SRZ ;  /* 0x00000000001a7805 */ /* 0x000fe2000001ff00 */
[----:B----4-:R-:W-:Y:S01]  /*0310*/  ULEA UR5, UR6, UR4, 0x18 ;  /* 0x0000000406057291 */ /* 0x010fe2000f8ec0ff */
[----:B------:R-:W-:Y:S01]  /*0320*/  MOV R64, RZ ;  /* 0x000000ff00407202 */ /* 0x000fe20000000f00 */
[----:B------:R-:W-:Y:S01]  /*0330*/  UIADD3 UR4, UPT, UPT, UR4, 0x2000, URZ ;  /* 0x0000200004047890 */ /* 0x000fe2000fffe0ff */
[----:B------:R-:W-:Y:S02]  /*0340*/  CS2R R54, SRZ ;  /* 0x0000000000367805 */ /* 0x000fe4000001ff00 */
[----:B------:R-:W-:Y:S02]  /*0350*/  CS2R R48, SRZ ;  /* 0x0000000000307805 */ /* 0x000fe4000001ff00 */
[----:B------:R-:W-:Y:S01]  /*0360*/  MOV R60, RZ ;  /* 0x000000ff003c7202 */ /* 0x000fe20000000f00 */
[----:B------:R-:W-:Y:S01]  /*0370*/  ULEA UR6, UR6, UR4, 0x18 ;  /* 0x0000000406067291 */ /* 0x000fe2000f8ec0ff */
[----:B------:R-:W-:Y:S01]  /*0380*/  IADD3 R5, PT, PT, R5, UR5, RZ ;  /* 0x0000000505057c10 */ /* 0x000fe2000fffe0ff */
[----:B------:R-:W-:Y:S01]  /*0390*/  UIADD3 UR4, UPT, UPT, UR8, 0x7, URZ ;  /* 0x0000000708047890 */ /* 0x000fe2000fffe0ff */
[----:B------:R-:W-:-:S02]  /*03a0*/  CS2R R22, SRZ ;  /* 0x0000000000167805 */ /* 0x000fc4000001ff00 */
[----:B------:R-:W-:Y:S02]  /*03b0*/  CS2R R24, SRZ ;  /* 0x0000000000187805 */ /* 0x000fe4000001ff00 */
[----:B------:R-:W-:Y:S01]  /*03c0*/  LEA R5, R8, R5, 0x2 ;  /* 0x0000000508057211 */ /* 0x000fe200078e10ff */
[----:B------:R-:W-:Y:S01]  /*03d0*/  USHF.R.S32.HI UR7, URZ, 0x1f, UR4 ;  /* 0x0000001fff077899 */ /* 0x000fe20008011404 */
[----:B------:R-:W-:Y:S02]  /*03e0*/  LEA R0, R29, UR6, 0x9 ;  /* 0x000000061d007c11 */ /* 0x000fe4000f8e48ff */
[----:B------:R-:W-:Y:S02]  /*03f0*/  CS2R R20, SRZ ;  /* 0x0000000000147805 */ /* 0x000fe4000001ff00 */
[----:B-1----:R-:W-:Y:S01]  /*0400*/  CS2R R6, SRZ ;  /* 0x0000000000067805 */ /* 0x002fe2000001ff00 */
[----:B------:R-:W-:Y:S01]  /*0410*/  ULEA.HI UR7, UR7, UR4, URZ, 0x3 ;  /* 0x0000000407077291 */ /* 0x000fe2000f8f18ff */
[----:B------:R-:W-:-:S02]  /*0420*/  IADD3 R0, PT, PT, R0, R3, RZ ;  /* 0x0000000300007210 */ /* 0x000fc40007ffe0ff */
[----:B------:R-:W-:Y:S02]  /*0430*/  CS2R R2, SRZ ;  /* 0x0000000000027805 */ /* 0x000fe4000001ff00 */
[----:B------:R-:W-:Y:S02]  /*0440*/  CS2R R52, SRZ ;  /* 0x0000000000347805 */ /* 0x000fe4000001ff00 */
[----:B------:R-:W-:Y:S02]  /*0450*/  CS2R R46, SRZ ;  /* 0x00000000002e7805 */ /* 0x000fe4000001ff00 */
[----:B------:R-:W-:Y:S02]  /*0460*/  CS2R R8, SRZ ;  /* 0x0000000000087805 */ /* 0x000fe4000001ff00 */
[----:B------:R-:W-:Y:S02]  /*0470*/  MOV R86, RZ ;  /* 0x000000ff00567202 */ /* 0x000fe40000000f00 */
        /* <DEDUP_REMOVED lines=9> */
[----:B-1----:R-:W-:Y:S02]  /*0510*/  MOV R5, RZ ;  /* 0x000000ff00057202 */ /* 0x002fe40000000f00 */
[----:B------:R-:W-:Y:S02]  /*0520*/  CS2R R14, SRZ ;  /* 0x00000000000e7805 */ /* 0x000fe4000001ff00 */
[----:B0-----:R-:W-:Y:S02]  /*0530*/  MOV R0, RZ ;  /* 0x000000ff00007202 */ /* 0x001fe40000000f00 */
[----:B------:R-:W-:Y:S02]  /*0540*/  CS2R R16, SRZ ;  /* 0x0000000000107805 */ /* 0x000fe4000001ff00 */
[----:B------:R-:W-:Y:S01]  /*0550*/  CS2R R18, SRZ ;  /* 0x0000000000127805 */ /* 0x000fe2000001ff00 */
[----:B------:R-:W-:Y:S06]  /*0560*/  BAR.SYNC.DEFER_BLOCKING 0x0 ;  /* 0x0000000000007b1d */ /* 0x000fec0000010000 */
[----:B------:R-:W-:Y:S05]  /*0570*/  BRA.U !UP0, `(.L_x_3) ;  /* 0x0000002508387547 */ /* 0x000fea000b800000 */
[----:B------:R-:W-:Y:S01]  /*0580*/  IADD3 R29, PT, PT, R29, 0x8, RZ ;  /* 0x000000081d1d7810 */ /* 0x000fe20007ffe0ff */
[----:B------:R-:W-:Y:S01]  /*0590*/  UISETP.LT.AND UP0, UPT, UR7, 0x2, UPT ;  /* 0x000000020700788c */ /* 0x000fe2000bf01270 */
[----:B------:R-:W-:Y:S02]  /*05a0*/  LOP3.LUT R28, R28, 0x7c, RZ, 0xc0, !PT ;  /* 0x0000007c1c1c7812 */ /* 0x000fe400078ec0ff */
[----:B------:R-:W-:Y:S01]  /*05b0*/  IADD3 R81, PT, PT, R81, 0x8, RZ ;  /* 0x0000000851517810 */ /* 0x000fe20007ffe0ff */
[----:B------:R-:W-:Y:S01]  /*05c0*/  IMAD R29, R29, R4, R31 ;  /* 0x000000041d1d7224 */ /* 0x000fe200078e021f */
[----:B------:R-:W-:Y:S01]  /*05d0*/  USEL UR4, UR7, 0x2, !UP0 ;  /* 0x0000000207047887 */ /* 0x000fe2000c000000 */
[----:B------:R-:W-:-:S03]  /*05e0*/  MOV R78, RZ ;  /* 0x000000ff004e7202 */ /* 0x000fc60000000f00 */
[----:B------:R-:W-:Y:S01]  /*05f0*/  IADD3 R83, PT, PT, R28, R29, RZ ;  /* 0x0000001d1c537210 */ /* 0x000fe20007ffe0ff */
[----:B------:R-:W-:-:S03]  /*0600*/  UIADD3 UR8, UPT, UPT, -UR4, URZ, URZ ;  /* 0x000000ff04087290 */ /* 0x000fc6000fffe1ff */
[----:B------:R-:W-:-:S09]  /*0610*/  UMOV UR4, URZ ;  /* 0x000000ff00047c82 */ /* 0x000fd20008000000 */
.L_x_4:
[----:B------:R-:W-:-:S04]  /*0620*/  UIADD3 UR4, UPT, UPT, UR4, 0x1, URZ ;  /* 0x0000000104047890 */ /* 0x000fc8000fffe0ff */
[----:B------:R-:W-:-:S04]  /*0630*/  USHF.L.U32 UR9, UR4, 0xc, URZ ;  /* 0x0000000c04097899 */ /* 0x000fc800080006ff */
[----:B------:R-:W-:-:S04]  /*0640*/  ULOP3.LUT UR9, UR9, 0x1000, URZ, 0xc0, !UPT ;  /* 0x0000100009097892 */ /* 0x000fc8000f8ec0ff */
[----:B------:R-:W-:Y:S02]  /*0650*/  ULOP3.LUT UR10, UR9, 0x1000, URZ, 0x3c, !UPT ;  /* 0x00001000090a7892 */ /* 0x000fe4000f8e3cff */
[----:B------:R-:W-:Y:S02]  /*0660*/  MOV R96, UR9 ;  /* 0x0000000900607c02 */ /* 0x000fe40008000f00 */
[----:B------:R-:W-:Y:S02]  /*0670*/  UIADD3 UR11, UPT, UPT, UR5, UR10, URZ ;  /* 0x0000000a050b7290 */ /* 0x000fe4000fffe0ff */
[----:B------:R-:W-:-:S04]  /*0680*/  UIADD3 UR10, UPT, UPT, UR6, UR10, URZ ;  /* 0x0000000a060a7290 */ /* 0x000fc8000fffe0ff */
[----:B------:R-:W-:Y:S02]  /*0690*/  LEA R91, R72, UR11, 0x4 ;  /* 0x0000000b485b7c11 */ /* 0x000fe4000f8e20ff */
[----:B------:R-:W-:-:S03]  /*06a0*/  LEA R89, R65, UR10, 0x4 ;  /* 0x0000000a41597c11 */ /* 0x000fc6000f8e20ff */
[----:B------:R-:W-:Y:S02]  /*06b0*/  LDS.128 R28, [R91] ;  /* 0x000000005b1c7984 */ /* 0x000fe40000000c00 */
[----:B------:R-:W0:Y:S02]  /*06c0*/  LDCU UR10, c[0x0][0x360] ;  /* 0x00006c00ff0a77ac */ /* 0x000e240008000800 */
[----:B------:R-:W1:Y:S04]  /*06d0*/  LDS.128 R32, [R89] ;  /* 0x0000000059207984 */ /* 0x000e680000000c00 */
[----:B------:R-:W2:Y:S01]  /*06e0*/  LDS.128 R36, [R91+0x100] ;  /* 0x000100005b247984 */ /* 0x000ea20000000c00 */
[----:B0-----:R-:W-:-:S05]  /*06f0*/  IMAD R40, R72, UR10, R65 ;  /* 0x0000000a48287c24 */ /* 0x001fca000f8e0241 */
[C---:B------:R-:W-:Y:S02]  /*0700*/  SHF.L.U32 R41, R40.reuse, 0xb, RZ ;  /* 0x0000000b28297819 */ /* 0x040fe400000006ff */
[C---:B------:R-:W-:Y:S02]  /*0710*/  SHF.L.U32 R42, R40.reuse, 0x1, RZ ;  /* 0x00000001282a7819 */ /* 0x040fe400000006ff */
[----:B------:R-:W-:Y:S02]  /*0720*/  LOP3.LUT R41, R41, 0x800, RZ, 0xc0, !PT ;  /* 0x0000080029297812 */ /* 0x000fe400078ec0ff */
[----:B------:R-:W-:Y:S02]  /*0730*/  SHF.L.U32 R40, R40, 0x4, RZ ;  /* 0x0000000428287819 */ /* 0x000fe400000006ff */
[----:B------:R-:W-:Y:S02]  /*0740*/  IADD3 R87, PT, PT, R41, UR5, R96 ;  /* 0x0000000529577c10 */ /* 0x000fe4000fffe060 */
[----:B------:R-:W-:-:S02]  /*0750*/  LOP3.LUT R96, R42, 0xfffffffc, RZ, 0xc0, !PT ;  /* 0xfffffffc2a607812 */ /* 0x000fc400078ec0ff */
[C---:B------:R-:W-:Y:S02]  /*0760*/  LOP3.LUT R85, R40.reuse, 0xfffffe00, RZ, 0xc0, !PT ;  /* 0xfffffe0028557812 */ /* 0x040fe400078ec0ff */
[----:B------:R-:W-:Y:S02]  /*0770*/  LOP3.LUT R98, R40, 0x1f0, RZ, 0xc0, !PT ;  /* 0x000001f028627812 */ /* 0x000fe400078ec0ff */
[----:B------:R-:W0:Y:S01]  /*0780*/  LDS.128 R40, [R89+0x100] ;  /* 0x0001000059287984 */ /* 0x000e220000000c00 */
[----:B------:R-:W-:Y:S01]  /*0790*/  IADD3 R87, PT, PT, R87, R96, RZ ;  /* 0x0000006057577210 */ /* 0x000fe20007ffe0ff */
[C---:B-1----:R-:W-:Y:S01]  /*07a0*/  FFMA R116, R29.reuse, R33, R50 ;  /* 0x000000211d747223 */ /* 0x042fe20000000032 */
[----:B------:R-:W-:Y:S01]  /*07b0*/  FFMA R114, R29, R35, R8 ;  /* 0x000000231d727223 */ /* 0x000fe20000000008 */
[----:B------:R-:W-:Y:S01]  /*07c0*/  IADD3 R85, PT, PT, R98, UR6, R85 ;  /* 0x0000000662557c10 */ /* 0x000fe2000fffe055 */
[-C--:B------:R-:W-:Y:S01]  /*07d0*/  FFMA R103, R28, R32.reuse, R45 ;  /* 0x000000201c677223 */ /* 0x080fe2000000002d */
[-C--:B--2---:R-:W-:Y:S01]  /*07e0*/  FFMA R99, R36, R32.reuse, R49 ;  /* 0x0000002024637223 */ /* 0x084fe20000000031 */
[-C--:B------:R-:W-:Y:S01]  /*07f0*/  FFMA R96, R37, R32.reuse, R48 ;  /* 0x0000002025607223 */ /* 0x080fe20000000030 */
[-C--:B------:R-:W-:Y:S01]  /*0800*/  FFMA R97, R38, R32.reuse, R51 ;  /* 0x0000002026617223 */ /* 0x080fe20000000033 */
[-C--:B------:R-:W-:Y:S01]  /*0810*/  FFMA R108, R29, R32.reuse, R44 ;  /* 0x000000201d6c7223 */ /* 0x080fe2000000002c */
[-C--:B------:R-:W-:Y:S01]  /*0820*/  FFMA R101, R30, R32.reuse, R47 ;  /* 0x000000201e657223 */ /* 0x080fe2000000002f */
[CC--:B------:R-:W-:Y:S01]  /*0830*/  FFMA R100, R31.reuse, R32.reuse, R46 ;  /* 0x000000201f647223 */ /* 0x0c0fe2000000002e */
[----:B------:R-:W-:Y:S01]  /*0840*/  LDS.128 R48, [R89+0x200] ;  /* 0x0002000059307984 */ /* 0x000fe20000000c00 */
[-C--:B------:R-:W-:Y:S01]  /*0850*/  FFMA R122, R28, R33.reuse, R53 ;  /* 0x000000211c7a7223 */ /* 0x080fe20000000035 */
[-C--:B------:R-:W-:Y:S01]  /*0860*/  FFMA R110, R30, R33.reuse, R55 ;  /* 0x000000211e6e7223 */ /* 0x080fe20000000037 */
[-C--:B------:R-:W-:Y:S01]  /*0870*/  FFMA R104, R31, R33.reuse, R52 ;  /* 0x000000211f687223 */ /* 0x080fe20000000034 */
[-C--:B------:R-:W-:Y:S01]  /*0880*/  FFMA R98, R37, R33.reuse, R54 ;  /* 0x0000002125627223 */ /* 0x080fe20000000036 */
[----:B------:R-:W1:Y:S01]  /*0890*/  LDS.128 R44, [R91+0x200] ;  /* 0x000200005b2c7984 */ /* 0x000e620000000c00 */
[C---:B------:R-:W-:Y:S01]  /*08a0*/  FFMA R32, R39.reuse, R32, R80 ;  /* 0x0000002027207223 */ /* 0x040fe20000000050 */
[-C--:B------:R-:W-:Y:S01]  /*08b0*/  FFMA R102, R36, R33.reuse, R69 ;  /* 0x0000002124667223 */ /* 0x080fe20000000045 */
[-C--:B------:R-:W-:Y:S01]  /*08c0*/  FFMA R80, R38, R33.reuse, R71 ;  /* 0x0000002126507223 */ /* 0x080fe20000000047 */
[----:B------:R-:W2:Y:S01]  /*08d0*/  LDS.128 R52, [R89+0x300] ;  /* 0x0003000059347984 */ /* 0x000ea20000000c00 */
        /* <DEDUP_REMOVED lines=15> */
[----:B------:R-:W-:Y:S01]  /*09d0*/  FFMA R0, R39, R35, R2 ;  /* 0x0000002327007223 */ /* 0x000fe20000000002 */
[C---:B0-----:R-:W-:Y:S01]  /*09e0*/  FFMA R107, R28.reuse, R40, R11 ;  /* 0x000000281c6b7223 */ /* 0x041fe2000000000b */
[CC--:B------:R-:W-:Y:S01]  /*09f0*/  FFMA R118, R28.reuse, R41.reuse, R10 ;  /* 0x000000291c767223 */ /* 0x0c0fe2000000000a */
[-C--:B------:R-:W-:Y:S01]  /*0a00*/  FFMA R105, R28, R42.reuse, R9 ;  /* 0x0000002a1c697223 */ /* 0x080fe20000000009 */
[C---:B------:R-:W-:Y:S01]  /*0a10*/  FFMA R112, R29.reuse, R41, R12 ;  /* 0x000000291d707223 */ /* 0x040fe2000000000c */
[----:B------:R-:W0:Y:S01]  /*0a20*/  LDS.128 R8, [R91+0x300] ;  /* 0x000300005b087984 */ /* 0x000e220000000c00 */
[C---:B------:R-:W-:Y:S01]  /*0a30*/  FFMA R15, R29.reuse, R42, R15 ;  /* 0x0000002a1d0f7223 */ /* 0x040fe2000000000f */
[----:B------:R-:W-:Y:S01]  /*0a40*/  FFMA R12, R29, R43, R20 ;  /* 0x0000002b1d0c7223 */ /* 0x000fe20000000014 */
[C---:B------:R-:W-:Y:S01]  /*0a50*/  FFMA R19, R30.reuse, R40, R19 ;  /* 0x000000281e137223 */ /* 0x040fe20000000013 */
[C---:B------:R-:W-:Y:S01]  /*0a60*/  FFMA R18, R30.reuse, R41, R18 ;  /* 0x000000291e127223 */ /* 0x040fe20000000012 */
[----:B------:R-:W-:Y:S01]  /*0a70*/  FFMA R17, R30, R42, R17 ;  /* 0x0000002a1e117223 */ /* 0x000fe20000000011 */
[CC--:B------:R-:W-:Y:S01]  /*0a80*/  FFMA R69, R38.reuse, R40.reuse, R57 ;  /* 0x0000002826457223 */ /* 0x0c0fe20000000039 */
[----:B------:R-:W-:Y:S01]  /*0a90*/  FFMA R70, R38, R43, R70 ;  /* 0x0000002b26467223 */ /* 0x000fe20000000046 */
[C---:B------:R-:W-:Y:S01]  /*0aa0*/  FFMA R119, R31.reuse, R40, R24 ;  /* 0x000000281f777223 */ /* 0x040fe20000000018 */
[C---:B------:R-:W-:Y:S01]  /*0ab0*/  FFMA R2, R31.reuse, R41, R26 ;  /* 0x000000291f027223 */ /* 0x040fe2000000001a */
[C---:B------:R-:W-:Y:S01]  /*0ac0*/  FFMA R35, R31.reuse, R42, R21 ;  /* 0x0000002a1f237223 */ /* 0x040fe20000000015 */
[----:B------:R-:W-:Y:S01]  /*0ad0*/  FFMA R56, R31, R43, R56 ;  /* 0x0000002b1f387223 */ /* 0x000fe20000000038 */
[----:B------:R-:W-:Y:S01]  /*0ae0*/  FFMA R31, R39, R40, R74 ;  /* 0x00000028271f7223 */ /* 0x000fe2000000004a */
[----:B------:R-:W-:Y:S01]  /*0af0*/  FFMA R115, R36, R42, R23 ;  /* 0x0000002a24737223 */ /* 0x000fe20000000017 */
[C---:B------:R-:W-:Y:S01]  /*0b00*/  FFMA R111, R37.reuse, R40, R62 ;  /* 0x00000028256f7223 */ /* 0x040fe2000000003e */
[C---:B------:R-:W-:Y:S01]  /*0b10*/  FFMA R64, R37.reuse, R41, R64 ;  /* 0x0000002925407223 */ /* 0x040fe20000000040 */
[C---:B------:R-:W-:Y:S01]  /*0b20*/  FFMA R109, R37.reuse, R42, R27 ;  /* 0x0000002a256d7223 */ /* 0x040fe2000000001b */
[-C--:B------:R-:W-:Y:S01]  /*0b30*/  FFMA R66, R37, R43.reuse, R66 ;  /* 0x0000002b25427223 */ /* 0x080fe20000000042 */
[-C--:B------:R-:W-:Y:S01]  /*0b40*/  FFMA R7, R29, R40.reuse, R14 ;  /* 0x000000281d077223 */ /* 0x080fe2000000000e */
[----:B------:R-:W-:Y:S01]  /*0b50*/  FFMA R20, R30, R43, R22 ;  /* 0x0000002b1e147223 */ /* 0x000fe20000000016 */
[C---:B------:R-:W-:Y:S01]  /*0b60*/  FFMA R117, R36.reuse, R40, R25 ;  /* 0x0000002824757223 */ /* 0x040fe20000000019 */
[C---:B------:R-:W-:Y:S01]  /*0b70*/  FFMA R58, R36.reuse, R41, R58 ;  /* 0x00000029243a7223 */ /* 0x040fe2000000003a */
[-C--:B------:R-:W-:Y:S01]  /*0b80*/  FFMA R60, R36, R43.reuse, R60 ;  /* 0x0000002b243c7223 */ /* 0x080fe2000000003c */
[-C--:B------:R-:W-:Y:S01]  /*0b90*/  FFMA R59, R38, R42.reuse, R59 ;  /* 0x0000002a263b7223 */ /* 0x080fe2000000003b */
[----:B------:R-:W-:Y:S01]  /*0ba0*/  FFMA R67, R39, R42, R67 ;  /* 0x0000002a27437223 */ /* 0x000fe20000000043 */
[-C--:B-1----:R-:W-:Y:S01]  /*0bb0*/  FFMA R37, R44, R48.reuse, R103 ;  /* 0x000000302c257223 */ /* 0x082fe20000000067 */
[----:B------:R-:W-:Y:S01]  /*0bc0*/  FFMA R23, R46, R48, R101 ;  /* 0x000000302e177223 */ /* 0x000fe20000000065 */
[----:B------:R-:W-:Y:S01]  /*0bd0*/  FFMA R106, R28, R43, R16 ;  /* 0x0000002b1c6a7223 */ /* 0x000fe20000000010 */
[----:B------:R-:W-:Y:S01]  /*0be0*/  FFMA R36, R38, R41, R68 ;  /* 0x0000002926247223 */ /* 0x000fe20000000044 */
[C---:B------:R-:W-:Y:S01]  /*0bf0*/  FFMA R29, R45.reuse, R50, R71 ;  /* 0x000000322d1d7223 */ /* 0x040fe20000000047 */
[C---:B--2---:R-:W-:Y:S01]  /*0c00*/  FFMA R103, R45.reuse, R54, R15 ;  /* 0x000000362d677223 */ /* 0x044fe2000000000f */
[----:B------:R-:W-:Y:S01]  /*0c10*/  FFMA R42, R45, R55, R12 ;  /* 0x000000372d2a7223 */ /* 0x000fe2000000000c */
[C---:B------:R-:W-:Y:S01]  /*0c20*/  FFMA R101, R46.reuse, R52, R19 ;  /* 0x000000342e657223 */ /* 0x040fe20000000013 */
[C---:B------:R-:W-:Y:S01]  /*0c30*/  FFMA R22, R46.reuse, R53, R18 ;  /* 0x000000352e167223 */ /* 0x040fe20000000012 */
[C---:B------:R-:W-:Y:S01]  /*0c40*/  FFMA R21, R46.reuse, R54, R17 ;  /* 0x000000362e157223 */ /* 0x040fe20000000011 */
[----:B------:R-:W-:Y:S01]  /*0c50*/  LDS.128 R24, [R91+0x400] ;  /* 0x000400005b187984 */ /* 0x000fe20000000c00 */
[-C--:B------:R-:W-:Y:S01]  /*0c60*/  FFMA R30, R46, R49.reuse, R110 ;  /* 0x000000312e1e7223 */ /* 0x080fe2000000006e */
[CC--:B------:R-:W-:Y:S01]  /*0c70*/  FFMA R122, R44.reuse, R49.reuse, R122 ;  /* 0x000000312c7a7223 */ /* 0x0c0fe2000000007a */
[-C--:B------:R-:W-:Y:S01]  /*0c80*/  FFMA R79, R44, R50.reuse, R79 ;  /* 0x000000322c4f7223 */ /* 0x080fe2000000004f */
[----:B------:R-:W1:Y:S01]  /*0c90*/  LDS.128 R16, [R89+0x400] ;  /* 0x0004000059107984 */ /* 0x000e620000000c00 */
[C---:B0-----:R-:W-:Y:S01]  /*0ca0*/  FFMA R74, R10.reuse, R49, R80 ;  /* 0x000000310a4a7223 */ /* 0x041fe20000000050 */
[C---:B------:R-:W-:Y:S01]  /*0cb0*/  FFMA R57, R10.reuse, R50, R73 ;  /* 0x000000320a397223 */ /* 0x040fe20000000049 */
[C---:B------:R-:W-:Y:S01]  /*0cc0*/  FFMA R80, R10.reuse, R51, R34 ;  /* 0x000000330a507223 */ /* 0x040fe20000000022 */
[CC--:B------:R-:W-:Y:S01]  /*0cd0*/  FFMA R73, R10.reuse, R52.reuse, R69 ;  /* 0x000000340a497223 */ /* 0x0c0fe20000000045 */
[C---:B------:R-:W-:Y:S01]  /*0ce0*/  FFMA R34, R10.reuse, R55, R70 ;  /* 0x000000370a227223 */ /* 0x040fe20000000046 */
[----:B------:R-:W0:Y:S01]  /*0cf0*/  LDS.128 R12, [R89+0x500] ;  /* 0x00050000590c7984 */ /* 0x000e220000000c00 */
[----:B------:R-:W-:Y:S01]  /*0d00*/  FFMA R36, R10, R53, R36 ;  /* 0x000000350a247223 */ /* 0x000fe20000000024 */
[C---:B------:R-:W-:Y:S01]  /*0d10*/  FFMA R120, R44.reuse, R51, R120 ;  /* 0x000000332c787223 */ /* 0x040fe20000000078 */
[C---:B------:R-:W-:Y:S01]  /*0d20*/  FFMA R107, R44.reuse, R52, R107 ;  /* 0x000000342c6b7223 */ /* 0x040fe2000000006b */
[----:B------:R-:W2:Y:S01]  /*0d30*/  LDS.128 R68, [R91+0x500] ;  /* 0x000500005b447984 */ /* 0x000ea20000000c00 */
[C---:B------:R-:W-:Y:S01]  /*0d40*/  FFMA R118, R44.reuse, R53, R118 ;  /* 0x000000352c767223 */ /* 0x040fe20000000076 */
[C---:B------:R-:W-:Y:S01]  /*0d50*/  FFMA R105, R44.reuse, R54, R105 ;  /* 0x000000362c697223 */ /* 0x040fe20000000069 */
[----:B------:R-:W-:Y:S01]  /*0d60*/  FFMA R106, R44, R55, R106 ;  /* 0x000000372c6a7223 */ /* 0x000fe2000000006a */
[----:B------:R-:W-:Y:S01]  /*0d70*/  FFMA R28, R46, R51, R84 ;  /* 0x000000332e1c7223 */ /* 0x000fe20000000054 */
[C---:B------:R-:W-:Y:S01]  /*0d80*/  FFMA R40, R47.reuse, R49, R104 ;  /* 0x000000312f287223 */ /* 0x040fe20000000068 */
[----:B------:R-:W-:Y:S01]  /*0d90*/  FFMA R110, R47, R53, R2 ;  /* 0x000000352f6e7223 */ /* 0x000fe20000000002 */
[-C--:B------:R-:W-:Y:S01]  /*0da0*/  FFMA R44, R45, R48.reuse, R108 ;  /* 0x000000302d2c7223 */ /* 0x080fe2000000006c */
[-C--:B------:R-:W-:Y:S01]  /*0db0*/  FFMA R84, R47, R48.reuse, R100 ;  /* 0x000000302f547223 */ /* 0x080fe20000000064 */
[-C--:B------:R-:W-:Y:S01]  /*0dc0*/  FFMA R5, R8, R48.reuse, R99 ;  /* 0x0000003008057223 */ /* 0x080fe20000000063 */
[-C--:B------:R-:W-:Y:S01]  /*0dd0*/  FFMA R2, R9, R48.reuse, R96 ;  /* 0x0000003009027223 */ /* 0x080fe20000000060 */
[-C--:B------:R-:W-:Y:S01]  /*0de0*/  FFMA R3, R10, R48.reuse, R97 ;  /* 0x000000300a037223 */ /* 0x080fe20000000061 */
[----:B------:R-:W-:Y:S01]  /*0df0*/  FFMA R32, R11, R48, R32 ;  /* 0x000000300b207223 */ /* 0x000fe20000000020 */
[C---:B------:R-:W-:Y:S01]  /*0e00*/  FFMA R116, R45.reuse, R49, R116 ;  /* 0x000000312d747223 */ /* 0x040fe20000000074 */
[C---:B------:R-:W-:Y:S01]  /*0e10*/  FFMA R114, R45.reuse, R51, R114 ;  /* 0x000000332d727223 */ /* 0x040fe20000000072 */
[C---:B------:R-:W-:Y:S01]  /*0e20*/  FFMA R7, R45.reuse, R52, R7 ;  /* 0x000000342d077223 */ /* 0x040fe20000000007 */
[----:B------:R-:W-:Y:S01]  /*0e30*/  FFMA R112, R45, R53, R112 ;  /* 0x000000352d707223 */ /* 0x000fe20000000070 */
[CC--:B------:R-:W-:Y:S01]  /*0e40*/  FFMA R6, R47.reuse, R51.reuse, R6 ;  /* 0x000000332f067223 */ /* 0x0c0fe20000000006 */
[-C--:B------:R-:W-:Y:S01]  /*0e50*/  FFMA R35, R47, R54.reuse, R35 ;  /* 0x000000362f237223 */ /* 0x080fe20000000023 */
[CC--:B------:R-:W-:Y:S01]  /*0e60*/  FFMA R38, R8.reuse, R51.reuse, R86 ;  /* 0x0000003308267223 */ /* 0x0c0fe20000000056 */
[-C--:B------:R-:W-:Y:S01]  /*0e70*/  FFMA R115, R8, R54.reuse, R115 ;  /* 0x0000003608737223 */ /* 0x080fe20000000073 */
[CC--:B------:R-:W-:Y:S01]  /*0e80*/  FFMA R82, R9.reuse, R51.reuse, R82 ;  /* 0x0000003309527223 */ /* 0x0c0fe20000000052 */
[-C--:B------:R-:W-:Y:S01]  /*0e90*/  FFMA R109, R9, R54.reuse, R109 ;  /* 0x00000036096d7223 */ /* 0x080fe2000000006d */
[-C--:B------:R-:W-:Y:S01]  /*0ea0*/  FFMA R59, R10, R54.reuse, R59 ;  /* 0x000000360a3b7223 */ /* 0x080fe2000000003b */
[C---:B------:R-:W-:Y:S01]  /*0eb0*/  FFMA R48, R11.reuse, R51, R0 ;  /* 0x000000330b307223 */ /* 0x040fe20000000000 */
[----:B------:R-:W-:Y:S01]  /*0ec0*/  FFMA R67, R11, R54, R67 ;  /* 0x000000360b437223 */ /* 0x000fe20000000043 */
[-C--:B------:R-:W-:Y:S01]  /*0ed0*/  FFMA R119, R47, R52.reuse, R119 ;  /* 0x000000342f777223 */ /* 0x080fe20000000077 */
[-C--:B------:R-:W-:Y:S01]  /*0ee0*/  FFMA R117, R8, R52.reuse, R117 ;  /* 0x0000003408757223 */ /* 0x080fe20000000075 */
[-C--:B------:R-:W-:Y:S01]  /*0ef0*/  FFMA R111, R9, R52.reuse, R111 ;  /* 0x00000034096f7223 */ /* 0x080fe2000000006f */
[----:B------:R-:W-:Y:S01]  /*0f00*/  FFMA R51, R11, R52, R31 ;  /* 0x000000340b337223 */ /* 0x000fe2000000001f */
[----:B-1----:R-:W-:Y:S01]  /*0f10*/  FFMA R45, R24, R16, R37 ;  /* 0x00000010182d7223 */ /* 0x002fe20000000025 */
[----:B------:R-:W-:Y:S01]  /*0f20*/  FFMA R76, R39, R41, R76 ;  /* 0x00000029274c7223 */ /* 0x000fe2000000004c */
[----:B------:R-:W-:Y:S01]  /*0f30*/  FFMA R52, R27, R17, R40 ;  /* 0x000000111b347223 */ /* 0x000fe20000000028 */
[----:B------:R-:W-:-:S04]  /*0f40*/  IMAD.WIDE R40, R83, 0x4, R92 ;  /* 0x0000000453287825 */ /* 0x000fc800078e025c */
[CC--:B------:R-:W-:Y:S01]  /*0f50*/  FFMA R77, R46.reuse, R50.reuse, R77 ;  /* 0x000000322e4d7223 */ /* 0x0c0fe2000000004d */
[----:B------:R-:W-:Y:S01]  /*0f60*/  FFMA R20, R46, R55, R20 ;  /* 0x000000372e147223 */ /* 0x000fe20000000014 */
[----:B------:R-:W-:Y:S01]  /*0f70*/  FFMA R46, R11, R49, R88 ;  /* 0x000000310b2e7223 */ /* 0x000fe20000000058 */
[----:B------:R-:W-:Y:S01]  /*0f80*/  FFMA R78, R39, R43, R78 ;  /* 0x0000002b274e7223 */ /* 0x000fe2000000004e */
[----:B0-----:R-:W-:Y:S01]  /*0f90*/  FFMA R100, R25, R15, R42 ;  /* 0x0000000f19647223 */ /* 0x001fe2000000002a */
[----:B------:R-:W-:Y:S01]  /*0fa0*/  FFMA R121, R47, R50, R121 ;  /* 0x000000322f797223 */ /* 0x000fe20000000079 */
[----:B--2---:R-:W-:Y:S01]  /*0fb0*/  FFMA R54, R70, R13, R36 ;  /* 0x0000000d46367223 */ /* 0x004fe20000000024 */
[----:B------:R-:W-:-:S04]  /*0fc0*/  IMAD.WIDE R36, R81, 0x4, R94 ;  /* 0x0000000451247825 */ /* 0x000fc800078e025e */
[----:B------:R-:W-:Y:S01]  /*0fd0*/  FFMA R88, R68, R19, R38 ;  /* 0x0000001344587223 */ /* 0x000fe20000000026 */
[----:B------:R-:W2:Y:S01]  /*0fe0*/  LDG.E.128 R40, desc[UR12][R40.64] ;  /* 0x0000000c28287981 */ /* 0x000ea2000c1e1d00 */
[----:B------:R-:W-:Y:S01]  /*0ff0*/  FFMA R56, R47, R55, R56 ;  /* 0x000000372f387223 */ /* 0x000fe20000000038 */
[C---:B------:R-:W-:Y:S01]  /*1000*/  FFMA R62, R9.reuse, R49, R98 ;  /* 0x00000031093e7223 */ /* 0x040fe20000000062 */
[C---:B------:R-:W-:Y:S01]  /*1010*/  FFMA R104, R24.reuse, R17, R122 ;  /* 0x0000001118687223 */ /* 0x040fe2000000007a */
[----:B------:R-:W3:Y:S01]  /*1020*/  LDG.E.128 R36, desc[UR12][R36.64] ;  /* 0x0000000c24247981 */ /* 0x000ee2000c1e1d00 */
        /* <DEDUP_REMOVED lines=19> */
[CC--:B------:R-:W-:Y:S01]  /*1160*/  FFMA R113, R9.reuse, R50.reuse, R113 ;  /* 0x0000003209717223 */ /* 0x0c0fe20000000071 */
[-C--:B------:R-:W-:Y:S01]  /*1170*/  FFMA R64, R9, R53.reuse, R64 ;  /* 0x0000003509407223 */ /* 0x080fe20000000040 */
[C---:B------:R-:W-:Y:S01]  /*1180*/  FFMA R49, R11.reuse, R50, R33 ;  /* 0x000000320b317223 */ /* 0x040fe20000000021 */
[----:B------:R-:W-:Y:S01]  /*1190*/  FFMA R76, R11, R53, R76 ;  /* 0x000000350b4c7223 */ /* 0x000fe2000000004c */
[----:B------:R-:W-:Y:S01]  /*11a0*/  FFMA R55, R25, R18, R29 ;  /* 0x0000001219377223 */ /* 0x000fe2000000001d */
        /* <DEDUP_REMOVED lines=9> */
[----:B------:R-:W1:Y:S01]  /*1240*/  LDS.128 R8, [R89+0x700] ;  /* 0x0007000059087984 */ /* 0x000e620000000c00 */
[----:B------:R-:W-:Y:S01]  /*1250*/  FFMA R60, R68, R15, R60 ;  /* 0x0000000f443c7223 */ /* 0x000fe2000000003c */
[C---:B------:R-:W-:Y:S01]  /*1260*/  FFMA R3, R70.reuse, R16, R3 ;  /* 0x0000001046037223 */ /* 0x040fe20000000003 */
[C---:B------:R-:W-:Y:S01]  /*1270*/  FFMA R74, R70.reuse, R17, R74 ;  /* 0x00000011464a7223 */ /* 0x040fe2000000004a */
[C---:B------:R-:W-:Y:S01]  /*1280*/  FFMA R57, R70.reuse, R18, R57 ;  /* 0x0000001246397223 */ /* 0x040fe20000000039 */
[C---:B------:R-:W-:Y:S01]  /*1290*/  FFMA R80, R70.reuse, R19, R80 ;  /* 0x0000001346507223 */ /* 0x040fe20000000050 */
[C---:B------:R-:W-:Y:S01]  /*12a0*/  FFMA R73, R70.reuse, R12, R73 ;  /* 0x0000000c46497223 */ /* 0x040fe20000000049 */
[CC--:B------:R-:W-:Y:S01]  /*12b0*/  FFMA R59, R70.reuse, R14.reuse, R59 ;  /* 0x0000000e463b7223 */ /* 0x0c0fe2000000003b */
[----:B------:R-:W-:Y:S01]  /*12c0*/  FFMA R97, R27, R14, R35 ;  /* 0x0000000e1b617223 */ /* 0x000fe20000000023 */
[----:B------:R-:W-:Y:S01]  /*12d0*/  FFMA R70, R70, R15, R34 ;  /* 0x0000000f46467223 */ /* 0x000fe20000000022 */
[-C--:B------:R-:W-:Y:S01]  /*12e0*/  FFMA R68, R71, R16.reuse, R32 ;  /* 0x0000001047447223 */ /* 0x080fe20000000020 */
[C---:B------:R-:W-:Y:S01]  /*12f0*/  FFMA R44, R25.reuse, R16, R44 ;  /* 0x00000010192c7223 */ /* 0x040fe2000000002c */
[----:B------:R-:W4:Y:S01]  /*1300*/  LDS.128 R32, [R91+0x700] ;  /* 0x000700005b207984 */ /* 0x000f220000000c00 */
        /* <DEDUP_REMOVED lines=42> */
[----:B------:R-:W-:Y:S01]  /*15b0*/  LDS.128 R16, [R89+0x800] ;  /* 0x0008000059107984 */ /* 0x000fe20000000c00 */
[C---:B----4-:R-:W-:Y:S01]  /*15c0*/  FFMA R5, R32.reuse, R20, R5 ;  /* 0x0000001420057223 */ /* 0x050fe20000000005 */
        /* <DEDUP_REMOVED lines=85> */
[----:B------:R-:W-:-:S02]  /*1b20*/  FFMA R68, R71, R16, R32 ;  /* 0x0000001047447223 */ /* 0x000fc40000000020 */
[----:B------:R-:W4:Y:S01]  /*1b30*/  LDS.128 R32, [R91+0xb00] ;  /* 0x000b00005b207984 */ /* 0x000f220000000c00 */
        /* <DEDUP_REMOVED lines=41> */
[----:B------:R-:W-:Y:S01]  /*1dd0*/  FFMA R48, R71, R19, R48 ;  /* 0x0000001347307223 */ /* 0x000fe20000000030 */
[----:B------:R-:W-:Y:S01]  /*1de0*/  FFMA R30, R30, R11, R26 ;  /* 0x0000000b1e1e7223 */ /* 0x000fe2000000001a */
[C---:B----4-:R-:W-:Y:S01]  /*1df0*/  FFMA R2, R33.reuse, R20, R2 ;  /* 0x0000001421027223 */ /* 0x050fe20000000002 */
        /* <DEDUP_REMOVED lines=29> */
[-C--:B------:R-:W-:Y:S01]  /*1fd0*/  FFMA R32, R35, R20.reuse, R68 ;  /* 0x0000001423207223 */ /* 0x080fe20000000044 */
[----:B------:R-:W1:Y:S04]  /*1fe0*/  LDS.128 R12, [R89+0xd00] ;  /* 0x000d0000590c7984 */ /* 0x000e680000000c00 */
[----:B------:R-:W4:Y:S01]  /*1ff0*/  LDS.128 R68, [R91+0xd00] ;  /* 0x000d00005b447984 */ /* 0x000f220000000c00 */
[C---:B------:R-:W-:Y:S01]  /*2000*/  FFMA R84, R31.reuse, R20, R84 ;  /* 0x000000141f547223 */ /* 0x040fe20000000054 */
[-C--:B------:R-:W-:Y:S01]  /*2010*/  FFMA R121, R31, R22.reuse, R121 ;  /* 0x000000161f797223 */ /* 0x080fe20000000079 */
[C---:B------:R-:W-:Y:S01]  /*2020*/  FFMA R55, R29.reuse, R22, R55 ;  /* 0x000000161d377223 */ /* 0x040fe20000000037 */
[-C--:B------:R-:W-:Y:S01]  /*2030*/  FFMA R7, R29, R8.reuse, R7 ;  /* 0x000000081d077223 */ /* 0x080fe20000000007 */
[C---:B------:R-:W-:Y:S01]  /*2040*/  FFMA R119, R31.reuse, R8, R119 ;  /* 0x000000081f777223 */ /* 0x040fe20000000077 */
[----:B------:R-:W-:Y:S01]  /*2050*/  FFMA R110, R31, R9, R110 ;  /* 0x000000091f6e7223 */ /* 0x000fe2000000006e */
[C---:B------:R-:W-:Y:S01]  /*2060*/  FFMA R44, R29.reuse, R20, R44 ;  /* 0x000000141d2c7223 */ /* 0x040fe2000000002c */
[C---:B------:R-:W-:Y:S01]  /*2070*/  FFMA R50, R29.reuse, R21, R50 ;  /* 0x000000151d327223 */ /* 0x040fe20000000032 */
[C---:B------:R-:W-:Y:S01]  /*2080*/  FFMA R0, R29.reuse, R23, R0 ;  /* 0x000000171d007223 */ /* 0x040fe20000000000 */
[C---:B------:R-:W-:Y:S01]  /*2090*/  FFMA R102, R29.reuse, R9, R102 ;  /* 0x000000091d667223 */ /* 0x040fe20000000066 */
[CC--:B------:R-:W-:Y:S01]  /*20a0*/  FFMA R103, R29.reuse, R10.reuse, R103 ;  /* 0x0000000a1d677223 */ /* 0x0c0fe20000000067 */
[----:B------:R-:W-:Y:S01]  /*20b0*/  FFMA R100, R29, R11, R100 ;  /* 0x0000000b1d647223 */ /* 0x000fe20000000064 */
[C---:B------:R-:W-:Y:S01]  /*20c0*/  FFMA R52, R31.reuse, R21, R52 ;  /* 0x000000151f347223 */ /* 0x040fe20000000034 */
[C---:B------:R-:W-:Y:S01]  /*20d0*/  FFMA R6, R31.reuse, R23, R6 ;  /* 0x000000171f067223 */ /* 0x040fe20000000006 */
[C---:B------:R-:W-:Y:S01]  /*20e0*/  FFMA R97, R31.reuse, R10, R97 ;  /* 0x0000000a1f617223 */ /* 0x040fe20000000061 */
[----:B------:R-:W-:Y:S01]  /*20f0*/  FFMA R56, R31, R11, R56 ;  /* 0x0000000b1f387223 */ /* 0x000fe20000000038 */
[C---:B0-----:R-:W-:Y:S01]  /*2100*/  FFMA R112, R27.reuse, R16, R84 ;  /* 0x000000101b707223 */ /* 0x041fe20000000054 */
[C---:B------:R-:W-:Y:S01]  /*2110*/  FFMA R53, R24.reuse, R17, R104 ;  /* 0x0000001118357223 */ /* 0x040fe20000000068 */
[C---:B------:R-:W-:Y:S01]  /*2120*/  FFMA R3, R24.reuse, R19, R86 ;  /* 0x0000001318037223 */ /* 0x040fe20000000056 */
[----:B------:R-:W-:Y:S01]  /*2130*/  FFMA R84, R27, R18, R121 ;  /* 0x000000121b547223 */ /* 0x000fe20000000079 */
[C---:B------:R-:W-:Y:S01]  /*2140*/  FFMA R45, R24.reuse, R16, R45 ;  /* 0x00000010182d7223 */ /* 0x040fe2000000002d */
[-C--:B------:R-:W-:Y:S01]  /*2150*/  FFMA R79, R24, R18.reuse, R79 ;  /* 0x00000012184f7223 */ /* 0x080fe2000000004f */
[----:B------:R-:W-:Y:S01]  /*2160*/  FFMA R86, R25, R18, R55 ;  /* 0x0000001219567223 */ /* 0x000fe20000000037 */
        /* <DEDUP_REMOVED lines=14> */
[----:B------:R-:W-:Y:S01]  /*2250*/  FFMA R104, R25, R12, R7 ;  /* 0x0000000c19687223 */ /* 0x000fe20000000007 */
[----:B----4-:R-:W-:Y:S01]  /*2260*/  FFMA R121, R68, R16, R5 ;  /* 0x0000001044797223 */ /* 0x010fe20000000005 */
        /* <DEDUP_REMOVED lines=8> */
[-C--:B------:R-:W-:Y:S01]  /*22f0*/  FFMA R88, R69, R17.reuse, R62 ;  /* 0x0000001145587223 */ /* 0x080fe2000000003e */
[C---:B------:R-:W-:Y:S01]  /*2300*/  FFMA R44, R25.reuse, R16, R44 ;  /* 0x00000010192c7223 */ /* 0x040fe2000000002c */
[C---:B------:R-:W-:Y:S01]  /*2310*/  FFMA R50, R25.reuse, R17, R50 ;  /* 0x0000001119327223 */ /* 0x040fe20000000032 */
[C---:B------:R-:W-:Y:S01]  /*2320*/  FFMA R0, R25.reuse, R19, R0 ;  /* 0x0000001319007223 */ /* 0x040fe20000000000 */
[C---:B------:R-:W-:Y:S01]  /*2330*/  FFMA R102, R25.reuse, R13, R102 ;  /* 0x0000000d19667223 */ /* 0x040fe20000000066 */
[CC--:B------:R-:W-:Y:S01]  /*2340*/  FFMA R103, R25.reuse, R14.reuse, R103 ;  /* 0x0000000e19677223 */ /* 0x0c0fe20000000067 */
[----:B------:R-:W-:Y:S01]  /*2350*/  FFMA R100, R25, R15, R100 ;  /* 0x0000000f19647223 */ /* 0x000fe20000000064 */
[----:B------:R-:W-:Y:S01]  /*2360*/  LDS.128 R20, [R91+0xe00] ;  /* 0x000e00005b147984 */ /* 0x000fe20000000c00 */
[C---:B------:R-:W-:Y:S01]  /*2370*/  FFMA R52, R27.reuse, R17, R52 ;  /* 0x000000111b347223 */ /* 0x040fe20000000034 */
[C---:B------:R-:W-:Y:S01]  /*2380*/  FFMA R6, R27.reuse, R19, R6 ;  /* 0x000000131b067223 */ /* 0x040fe20000000006 */
[C---:B------:R-:W-:Y:S01]  /*2390*/  FFMA R97, R27.reuse, R14, R97 ;  /* 0x0000000e1b617223 */ /* 0x040fe20000000061 */
[----:B------:R0:W-:Y:S01]  /*23a0*/  LDS.128 R28, [R91+0xf00] ;  /* 0x000f00005b1c7984 */ /* 0x0001e20000000c00 */
[----:B------:R-:W-:Y:S01]  /*23b0*/  FFMA R56, R27, R15, R56 ;  /* 0x0000000f1b387223 */ /* 0x000fe20000000038 */
[C---:B------:R-:W-:Y:S01]  /*23c0*/  FFMA R119, R68.reuse, R17, R90 ;  /* 0x0000001144777223 */ /* 0x040fe2000000005a */
[C---:B------:R-:W-:Y:S01]  /*23d0*/  FFMA R110, R69.reuse, R16, R2 ;  /* 0x00000010456e7223 */ /* 0x040fe20000000002 */
[----:B------:R-:W1:Y:S01]  /*23e0*/  LDS.128 R8, [R89+0xe00] ;  /* 0x000e000059087984 */ /* 0x000e620000000c00 */
[C---:B------:R-:W-:Y:S01]  /*23f0*/  FFMA R62, R69.reuse, R12, R111 ;  /* 0x0000000c453e7223 */ /* 0x040fe2000000006f */
[C---:B------:R-:W-:Y:S01]  /*2400*/  FFMA R75, R68.reuse, R18, R75 ;  /* 0x00000012444b7223 */ /* 0x040fe2000000004b */
[C---:B------:R-:W-:Y:S01]  /*2410*/  FFMA R25, R68.reuse, R12, R117 ;  /* 0x0000000c44197223 */ /* 0x040fe20000000075 */
[C---:B------:R-:W-:Y:S01]  /*2420*/  FFMA R58, R68.reuse, R13, R58 ;  /* 0x0000000d443a7223 */ /* 0x040fe2000000003a */
[C---:B0-----:R-:W-:Y:S01]  /*2430*/  FFMA R91, R68.reuse, R14, R115 ;  /* 0x0000000e445b7223 */ /* 0x041fe20000000073 */
[----:B------:R-:W-:Y:S01]  /*2440*/  FFMA R60, R68, R15, R60 ;  /* 0x0000000f443c7223 */ /* 0x000fe2000000003c */
        /* <DEDUP_REMOVED lines=14> */
[----:B------:R-:W0:Y:S04]  /*2530*/  LDS.128 R32, [R89+0xf00] ;  /* 0x000f000059207984 */ /* 0x000e280000000c00 */
[----:B---3--:R3:W-:Y:S04]  /*2540*/  STS [R87], R36 ;  /* 0x0000002457007388 */ /* 0x0087e80000000800 */
[----:B------:R3:W-:Y:S04]  /*2550*/  STS [R87+0x200], R37 ;  /* 0x0002002557007388 */ /* 0x0007e80000000800 */
[----:B------:R3:W-:Y:S04]  /*2560*/  STS [R87+0x400], R38 ;  /* 0x0004002657007388 */ /* 0x0007e80000000800 */
[----:B------:R3:W-:Y:S04]  /*2570*/  STS [R87+0x600], R39 ;  /* 0x0006002757007388 */ /* 0x0007e80000000800 */
[----:B--2---:R3:W-:Y:S01]  /*2580*/  STS.128 [R85+UR9], R40 ;  /* 0x0000002855007988 */ /* 0x0047e20008000c09 */
[----:B------:R-:W-:Y:S01]  /*2590*/  UIADD3 UR8, UPT, UPT, UR8, 0x1, URZ ;  /* 0x0000000108087890 */ /* 0x000fe2000fffe0ff */
[----:B------:R-:W-:-:S03]  /*25a0*/  FFMA R82, R71, R17, R46 ;  /* 0x0000001147527223 */ /* 0x000fc6000000002e */
[----:B------:R-:W-:Y:S01]  /*25b0*/  UISETP.NE.AND UP0, UPT, UR8, -0x1, UPT ;  /* 0xffffffff0800788c */ /* 0x000fe2000bf05270 */
[C---:B------:R-:W-:Y:S01]  /*25c0*/  FFMA R18, R71.reuse, R18, R49 ;  /* 0x0000001247127223 */ /* 0x040fe20000000031 */
[C---:B------:R-:W-:Y:S01]  /*25d0*/  FFMA R16, R71.reuse, R19, R48 ;  /* 0x0000001347107223 */ /* 0x040fe20000000030 */
[C---:B------:R-:W-:Y:S01]  /*25e0*/  FFMA R74, R71.reuse, R12, R51 ;  /* 0x0000000c474a7223 */ /* 0x040fe20000000033 */
[----:B------:R-:W-:Y:S01]  /*25f0*/  FFMA R76, R71, R13, R76 ;  /* 0x0000000d474c7223 */ /* 0x000fe2000000004c */
[-C--:B-1----:R-:W-:Y:S01]  /*2600*/  FFMA R45, R20, R8.reuse, R45 ;  /* 0x00000008142d7223 */ /* 0x082fe2000000002d */
        /* <DEDUP_REMOVED lines=8> */
[----:B------:R-:W-:Y:S01]  /*2690*/  FFMA R88, R31, R9, R82 ;  /* 0x000000091f587223 */ /* 0x000fe20000000052 */
[-C--:B------:R-:W-:Y:S01]  /*26a0*/  FFMA R13, R20, R11.reuse, R3 ;  /* 0x0000000b140d7223 */ /* 0x080fe20000000003 */
[----:B------:R-:W-:Y:S01]  /*26b0*/  FFMA R8, R21, R11, R0 ;  /* 0x0000000b15087223 */ /* 0x000fe20000000000 */
[C---:B------:R-:W-:Y:S01]  /*26c0*/  FFMA R67, R71.reuse, R14, R67 ;  /* 0x0000000e47437223 */ /* 0x040fe20000000043 */
[----:B------:R-:W-:Y:S01]  /*26d0*/  FFMA R78, R71, R15, R78 ;  /* 0x0000000f474e7223 */ /* 0x000fe2000000004e */
[CC--:B------:R-:W-:Y:S01]  /*26e0*/  FFMA R82, R29.reuse, R10.reuse, R90 ;  /* 0x0000000a1d527223 */ /* 0x0c0fe2000000005a */
[-C--:B------:R-:W-:Y:S01]  /*26f0*/  FFMA R3, R28, R11.reuse, R5 ;  /* 0x0000000b1c037223 */ /* 0x080fe20000000005 */
[----:B------:R-:W-:Y:S01]  /*2700*/  FFMA R0, R29, R11, R2 ;  /* 0x0000000b1d007223 */ /* 0x000fe20000000002 */
        /* <DEDUP_REMOVED lines=16> */
[----:B------:R-:W-:Y:S01]  /*2810*/  FFMA R2, R31, R11, R16 ;  /* 0x0000000b1f027223 */ /* 0x000fe20000000010 */
[C---:B0-----:R-:W-:Y:S01]  /*2820*/  FFMA R11, R20.reuse, R32, R107 ;  /* 0x00000020140b7223 */ /* 0x041fe2000000006b */
[C---:B------:R-:W-:Y:S01]  /*2830*/  FFMA R10, R20.reuse, R33, R108 ;  /* 0x00000021140a7223 */ /* 0x040fe2000000006c */
[C---:B------:R-:W-:Y:S01]  /*2840*/  FFMA R9, R20.reuse, R34, R105 ;  /* 0x0000002214097223 */ /* 0x040fe20000000069 */
[----:B------:R-:W-:Y:S01]  /*2850*/  FFMA R16, R20, R35, R106 ;  /* 0x0000002314107223 */ /* 0x000fe2000000006a */
        /* <DEDUP_REMOVED lines=28> */
[----:B------:R-:W-:-:S02]  /*2a20*/  IADD3 R81, PT, PT, R81, 0x8, RZ ;  /* 0x0000000851517810 */ /* 0x000fc40007ffe0ff */
[----:B------:R-:W-:Y:S01]  /*2a30*/  LEA R83, R4, R83, 0x3 ;  /* 0x0000005304537211 */ /* 0x000fe200078e18ff */
[----:B------:R-:W-:Y:S06]  /*2a40*/  BAR.SYNC.DEFER_BLOCKING 0x0 ;  /* 0x0000000000007b1d */ /* 0x000fec0000010000 */
[----:B---3--:R-:W-:Y:S05]  /*2a50*/  BRA.U UP0, `(.L_x_4) ;  /* 0xffffffd900f07547 */ /* 0x008fea000b83ffff */
.L_x_3:
[----:B------:R-:W-:Y:S01]  /*2a60*/  USHF.L.U32 UR7, UR7, 0xc, URZ ;  /* 0x0000000c07077899 */ /* 0x000fe200080006ff */
[----:B------:R-:W-:Y:S01]  /*2a70*/  LEA R63, R63, R72, 0x5 ;  /* 0x000000483f3f7211 */ /* 0x000fe200078e28ff */
[----:B------:R-:W0:Y:S02]  /*2a80*/  LDC.64 R110, c[0x0][0x390] ;  /* 0x0000e400ff6e7b82 */ /* 0x000e240000000a00 */
[----:B------:R-:W-:-:S04]  /*2a90*/  ULOP3.LUT UR7, UR7, 0x1000, URZ, 0xc, !UPT ;  /* 0x0000100007077892 */ /* 0x000fc8000f8e0cff */
[----:B------:R-:W-:Y:S02]  /*2aa0*/  UIADD3 UR5, UPT, UPT, UR5, UR7, URZ ;  /* 0x0000000705057290 */ /* 0x000fe4000fffe0ff */
[----:B------:R-:W-:-:S04]  /*2ab0*/  UIADD3 UR6, UPT, UPT, UR6, UR7, URZ ;  /* 0x0000000706067290 */ /* 0x000fc8000fffe0ff */
[----:B------:R-:W-:Y:S02]  /*2ac0*/  LEA R83, R72, UR5, 0x4 ;  /* 0x0000000548537c11 */ /* 0x000fe4000f8e20ff */
[----:B------:R-:W-:Y:S02]  /*2ad0*/  LEA R81, R65, UR6, 0x4 ;  /* 0x0000000641517c11 */ /* 0x000fe4000f8e20ff */
[----:B------:R-:W-:Y:S01]  /*2ae0*/  LEA R65, R61, R65, 0x5 ;  /* 0x000000413d417211 */ /* 0x000fe200078e28ff */
[----:B------:R-:W-:Y:S01]  /*2af0*/  LDS.128 R28, [R83] ;  /* 0x00000000531c7984 */ /* 0x000fe20000000c00 */
[----:B------:R-:W-:Y:S02]  /*2b00*/  SHF.L.U32 R61, R63, 0x2, RZ ;  /* 0x000000023f3d7819 */ /* 0x000fe400000006ff */
[----:B------:R-:W-:Y:S01]  /*2b10*/  SHF.L.U32 R63, R65, 0x2, RZ ;  /* 0x00000002413f7819 */ /* 0x000fe200000006ff */
[----:B------:R-:W1:Y:S01]  /*2b20*/  LDS.128 R32, [R81] ;  /* 0x0000000051207984 */ /* 0x000e620000000c00 */
[----:B------:R-:W-:-:S03]  /*2b30*/  IADD3 R65, PT, PT, R61, 0x40, RZ ;  /* 0x000000403d417810 */ /* 0x000fc60007ffe0ff */
[----:B------:R-:W2:Y:S01]  /*2b40*/  LDS.128 R36, [R83+0x100] ;  /* 0x0001000053247984 */ /* 0x000ea20000000c00 */
[-CC-:B------:R-:W-:Y:S02]  /*2b50*/  IMAD R61, R61, R4.reuse, R63.reuse ;  /* 0x000000043d3d7224 */ /* 0x180fe400078e023f */
[----:B------:R-:W-:Y:S01]  /*2b60*/  IMAD R63, R65, R4, R63 ;  /* 0x00000004413f7224 */ /* 0x000fe200078e023f */
[----:B------:R-:W3:Y:S01]  /*2b70*/  LDS.128 R40, [R81+0x100] ;  /* 0x0001000051287984 */ /* 0x000ee20000000c00 */
[----:B0-----:R-:W-:-:S04]  /*2b80*/  IMAD.WIDE R112, R61, 0x4, R110 ;  /* 0x000000043d707825 */ /* 0x001fc800078e026e */
[----:B------:R-:W-:-:S04]  /*2b90*/  IMAD.WIDE R110, R63, 0x4, R110 ;  /* 0x000000043f6e7825 */ /* 0x000fc800078e026e */
        /* <DEDUP_REMOVED lines=13> */
[----:B------:R-:W-:Y:S01]  /*2c70*/  LDS.128 R44, [R83+0x200] ;  /* 0x00020000532c7984 */ /* 0x000fe20000000c00 */
[-C--:B------:R-:W-:Y:S01]  /*2c80*/  FFMA R102, R36, R33.reuse, R69 ;  /* 0x0000002124667223 */ /* 0x080fe20000000045 */
[-C--:B------:R-:W-:Y:S01]  /*2c90*/  FFMA R106, R38, R33.reuse, R71 ;  /* 0x00000021266a7223 */ /* 0x080fe20000000047 */
[----:B------:R-:W-:Y:S01]  /*2ca0*/  FFMA R88, R39, R33, R88 ;  /* 0x0000002127587223 */ /* 0x000fe20000000058 */
[----:B------:R-:W0:Y:S01]  /*2cb0*/  LDS.128 R48, [R81+0x200] ;  /* 0x0002000051307984 */ /* 0x000e220000000c00 */
[-C--:B------:R-:W-:Y:S01]  /*2cc0*/  FFMA R79, R28, R34.reuse, R79 ;  /* 0x000000221c4f7223 */ /* 0x080fe2000000004f */
[-C--:B------:R-:W-:Y:S01]  /*2cd0*/  FFMA R33, R29, R34.reuse, R86 ;  /* 0x000000221d217223 */ /* 0x080fe20000000056 */
[-C--:B------:R-:W-:Y:S01]  /*2ce0*/  FFMA R77, R30, R34.reuse, R77 ;  /* 0x000000221e4d7223 */ /* 0x080fe2000000004d */
[----:B------:R-:W1:Y:S01]  /*2cf0*/  LDS.128 R52, [R81+0x300] ;  /* 0x0003000051347984 */ /* 0x000e620000000c00 */
[-C--:B------:R-:W-:Y:S01]  /*2d00*/  FFMA R69, R31, R34.reuse, R84 ;  /* 0x000000221f457223 */ /* 0x080fe20000000054 */
[-C--:B------:R-:W-:Y:S01]  /*2d10*/  FFMA R75, R36, R34.reuse, R75 ;  /* 0x00000022244b7223 */ /* 0x080fe2000000004b */
[-C--:B------:R-:W-:Y:S01]  /*2d20*/  FFMA R71, R37, R34.reuse, R82 ;  /* 0x0000002225477223 */ /* 0x080fe20000000052 */
[-C--:B------:R-:W-:Y:S01]  /*2d30*/  FFMA R73, R38, R34.reuse, R73 ;  /* 0x0000002226497223 */ /* 0x080fe20000000049 */
[----:B------:R-:W-:Y:S01]  /*2d40*/  FFMA R91, R39, R34, R90 ;  /* 0x00000022275b7223 */ /* 0x000fe2000000005a */
[-C--:B------:R-:W-:Y:S01]  /*2d50*/  FFMA R34, R36, R35.reuse, R3 ;  /* 0x0000002324227223 */ /* 0x080fe20000000003 */
[-C--:B------:R-:W-:Y:S01]  /*2d60*/  FFMA R82, R38, R35.reuse, R5 ;  /* 0x0000002326527223 */ /* 0x080fe20000000005 */
[C---:B------:R-:W-:Y:S01]  /*2d70*/  FFMA R86, R29.reuse, R35, R8 ;  /* 0x000000231d567223 */ /* 0x040fe20000000008 */
[C---:B---3--:R-:W-:Y:S01]  /*2d80*/  FFMA R3, R28.reuse, R40, R11 ;  /* 0x000000281c037223 */ /* 0x048fe2000000000b */
[C---:B------:R-:W-:Y:S01]  /*2d90*/  FFMA R108, R28.reuse, R41, R10 ;  /* 0x000000291c6c7223 */ /* 0x040fe2000000000a */
[C---:B------:R-:W-:Y:S01]  /*2da0*/  FFMA R5, R28.reuse, R42, R9 ;  /* 0x0000002a1c057223 */ /* 0x040fe20000000009 */
[----:B------:R-:W-:Y:S01]  /*2db0*/  FFMA R84, R28, R35, R13 ;  /* 0x000000231c547223 */ /* 0x000fe2000000000d */
[----:B------:R-:W2:Y:S01]  /*2dc0*/  LDS.128 R8, [R83+0x300] ;  /* 0x0003000053087984 */ /* 0x000ea20000000c00 */
[C---:B------:R-:W-:Y:S01]  /*2dd0*/  FFMA R13, R29.reuse, R40, R14 ;  /* 0x000000281d0d7223 */ /* 0x040fe2000000000e */
[C---:B------:R-:W-:Y:S01]  /*2de0*/  FFMA R12, R29.reuse, R41, R12 ;  /* 0x000000291d0c7223 */ /* 0x040fe2000000000c */
[C---:B------:R-:W-:Y:S01]  /*2df0*/  FFMA R15, R29.reuse, R42, R15 ;  /* 0x0000002a1d0f7223 */ /* 0x040fe2000000000f */
[----:B------:R-:W-:Y:S01]  /*2e00*/  FFMA R20, R29, R43, R20 ;  /* 0x0000002b1d147223 */ /* 0x000fe20000000014 */
[CC--:B------:R-:W-:Y:S01]  /*2e10*/  FFMA R90, R30.reuse, R35.reuse, R7 ;  /* 0x000000231e5a7223 */ /* 0x0c0fe20000000007 */
[-C--:B------:R-:W-:Y:S01]  /*2e20*/  FFMA R6, R31, R35.reuse, R6 ;  /* 0x000000231f067223 */ /* 0x080fe20000000006 */
        /* <DEDUP_REMOVED lines=23> */
[-C--:B------:R-:W-:Y:S01]  /*2fa0*/  FFMA R78, R39, R43.reuse, R78 ;  /* 0x0000002b274e7223 */ /* 0x080fe2000000004e */
[-C--:B------:R-:W-:Y:S01]  /*2fb0*/  FFMA R16, R28, R43.reuse, R16 ;  /* 0x0000002b1c107223 */ /* 0x080fe20000000010 */
[-C--:B------:R-:W-:Y:S01]  /*2fc0*/  FFMA R36, R36, R43.reuse, R60 ;  /* 0x0000002b24247223 */ /* 0x080fe2000000003c */
[----:B------:R-:W-:Y:S01]  /*2fd0*/  FFMA R38, R38, R43, R70 ;  /* 0x0000002b26267223 */ /* 0x000fe20000000046 */
        /* <DEDUP_REMOVED lines=33> */
[----:B------:R-:W-:Y:S01]  /*31f0*/  FFMA R44, R44, R55, R16 ;  /* 0x000000372c2c7223 */ /* 0x000fe20000000010 */
[C---:B--2---:R-:W-:Y:S01]  /*3200*/  FFMA R47, R8.reuse, R54, R31 ;  /* 0x00000036082f7223 */ /* 0x044fe2000000001f */
[----:B------:R-:W1:Y:S01]  /*3210*/  LDS.128 R16, [R81+0x400] ;  /* 0x0004000051107984 */ /* 0x000e620000000c00 */
[CC--:B------:R-:W-:Y:S01]  /*3220*/  FFMA R25, R8.reuse, R52.reuse, R25 ;  /* 0x0000003408197223 */ /* 0x0c0fe20000000019 */
[C---:B------:R-:W-:Y:S01]  /*3230*/  FFMA R58, R8.reuse, R53, R58 ;  /* 0x00000035083a7223 */ /* 0x040fe2000000003a */
[----:B------:R-:W-:Y:S01]  /*3240*/  FFMA R36, R8, R55, R36 ;  /* 0x0000003708247223 */ /* 0x000fe20000000024 */
[----:B------:R-:W2:Y:S01]  /*3250*/  LDS.128 R28, [R83+0x500] ;  /* 0x00050000531c7984 */ /* 0x000ea20000000c00 */
        /* <DEDUP_REMOVED lines=28> */
[C---:B0-----:R-:W-:Y:S01]  /*3420*/  FFMA R53, R13.reuse, R22, R41 ;  /* 0x000000160d357223 */ /* 0x041fe20000000029 */
[C---:B------:R-:W-:Y:S01]  /*3430*/  FFMA R52, R13.reuse, R23, R40 ;  /* 0x000000170d347223 */ /* 0x040fe20000000028 */
[CC--:B------:R-:W-:Y:S01]  /*3440*/  FFMA R55, R14.reuse, R20.reuse, R43 ;  /* 0x000000140e377223 */ /* 0x0c0fe2000000002b */
[-C--:B------:R-:W-:Y:S01]  /*3450*/  FFMA R54, R14, R21.reuse, R42 ;  /* 0x000000150e367223 */ /* 0x080fe2000000002a */
[----:B------:R-:W-:Y:S01]  /*3460*/  LDS.128 R8, [R83+0x600] ;  /* 0x0006000053087984 */ /* 0x000fe20000000c00 */
[C---:B------:R-:W-:Y:S01]  /*3470*/  FFMA R3, R12.reuse, R20, R3 ;  /* 0x000000140c037223 */ /* 0x040fe20000000003 */
[C---:B------:R-:W-:Y:S01]  /*3480*/  FFMA R108, R12.reuse, R21, R108 ;  /* 0x000000150c6c7223 */ /* 0x040fe2000000006c */
[C---:B-1----:R-:W-:Y:S01]  /*3490*/  FFMA R65, R12.reuse, R16, R65 ;  /* 0x000000100c417223 */ /* 0x042fe20000000041 */
        /* <DEDUP_REMOVED lines=59> */
[----:B------:R-:W2:Y:S01]  /*3850*/  LDS.128 R12, [R83+0x700] ;  /* 0x00070000530c7984 */ /* 0x000ea20000000c00 */
[C---:B0-----:R-:W-:Y:S01]  /*3860*/  FFMA R65, R8.reuse, R40, R65 ;  /* 0x0000002808417223 */ /* 0x041fe20000000041 */
[C---:B------:R-:W-:Y:S01]  /*3870*/  FFMA R80, R8.reuse, R41, R80 ;  /* 0x0000002908507223 */ /* 0x040fe20000000050 */
[C---:B------:R-:W-:Y:S01]  /*3880*/  FFMA R79, R8.reuse, R42, R79 ;  /* 0x0000002a084f7223 */ /* 0x040fe2000000004f */
[----:B------:R-:W-:Y:S01]  /*3890*/  LDS.128 R16, [R83+0x800] ;  /* 0x0008000053107984 */ /* 0x000fe20000000c00 */
[C---:B------:R-:W-:Y:S01]  /*38a0*/  FFMA R84, R8.reuse, R43, R84 ;  /* 0x0000002b08547223 */ /* 0x040fe20000000054 */
[C---:B-1----:R-:W-:Y:S01]  /*38b0*/  FFMA R3, R8.reuse, R48, R3 ;  /* 0x0000003008037223 */ /* 0x042fe20000000003 */
[C---:B------:R-:W-:Y:S01]  /*38c0*/  FFMA R108, R8.reuse, R49, R108 ;  /* 0x00000031086c7223 */ /* 0x040fe2000000006c */
[----:B------:R-:W0:Y:S01]  /*38d0*/  LDS.128 R20, [R81+0x800] ;  /* 0x0008000051147984 */ /* 0x000e220000000c00 */
[C---:B------:R-:W-:Y:S01]  /*38e0*/  FFMA R5, R8.reuse, R50, R5 ;  /* 0x0000003208057223 */ /* 0x040fe20000000005 */
[----:B------:R-:W-:Y:S01]  /*38f0*/  FFMA R44, R8, R51, R44 ;  /* 0x00000033082c7223 */ /* 0x000fe2000000002c */
[C---:B------:R-:W-:Y:S01]  /*3900*/  FFMA R72, R9.reuse, R40, R72 ;  /* 0x0000002809487223 */ /* 0x040fe20000000048 */
[----:B------:R-:W1:Y:S01]  /*3910*/  LDS.128 R28, [R81+0x900] ;  /* 0x00090000511c7984 */ /* 0x000e620000000c00 */
        /* <DEDUP_REMOVED lines=22> */
[----:B------:R-:W-:-:S02]  /*3a80*/  FFMA R56, R11, R51, R56 ;  /* 0x000000330b387223 */ /* 0x000fc40000000038 */
[----:B------:R-:W3:Y:S01]  /*3a90*/  LDS.128 R8, [R83+0x900] ;  /* 0x0009000053087984 */ /* 0x000ee20000000c00 */
        /* <DEDUP_REMOVED lines=65> */
[C---:B---3--:R-:W-:Y:S01]  /*3eb0*/  FFMA R87, R8.reuse, R20, R87 ;  /* 0x0000001408577223 */ /* 0x048fe20000000057 */
        /* <DEDUP_REMOVED lines=10> */
[----:B------:R-:W2:Y:S01]  /*3f60*/  LDS.128 R16, [R83+0xb00] ;  /* 0x000b000053107984 */ /* 0x000ea20000000c00 */
        /* <DEDUP_REMOVED lines=24> */
[----:B------:R-:W3:Y:S04]  /*40f0*/  LDS.128 R8, [R83+0xc00] ;  /* 0x000c000053087984 */ /* 0x000ee80000000c00 */
[----:B------:R-:W4:Y:S01]  /*4100*/  LDS.128 R28, [R81+0xd00] ;  /* 0x000d0000511c7984 */ /* 0x000f220000000c00 */
        /* <DEDUP_REMOVED lines=30> */
[CC--:B------:R-:W-:Y:S01]  /*42f0*/  FFMA R93, R15.reuse, R50.reuse, R93 ;  /* 0x000000320f5d7223 */ /* 0x0c0fe2000000005d */
[----:B------:R-:W-:Y:S01]  /*4300*/  FFMA R56, R15, R51, R56 ;  /* 0x000000330f387223 */ /* 0x000fe20000000038 */
[-C--:B--2---:R-:W-:Y:S01]  /*4310*/  FFMA R47, R16, R50.reuse, R47 ;  /* 0x00000032102f7223 */ /* 0x084fe2000000002f */
        /* <DEDUP_REMOVED lines=28> */
[----:B------:R-:W0:Y:S01]  /*44e0*/  LDS.128 R12, [R83+0xd00] ;  /* 0x000d0000530c7984 */ /* 0x000e220000000c00 */
[C---:B------:R-:W-:Y:S01]  /*44f0*/  FFMA R76, R19.reuse, R49, R76 ;  /* 0x00000031134c7223 */ /* 0x040fe2000000004c */
[C---:B------:R-:W-:Y:S01]  /*4500*/  FFMA R50, R19.reuse, R50, R67 ;  /* 0x0000003213327223 */ /* 0x040fe20000000043 */
[----:B------:R-:W-:Y:S01]  /*4510*/  FFMA R78, R19, R51, R78 ;  /* 0x00000033134e7223 */ /* 0x000fe2000000004e */
[----:B------:R-:W-:Y:S01]  /*4520*/  LDS.128 R40, [R81+0xe00] ;  /* 0x000e000051287984 */ /* 0x000fe20000000c00 */
[C---:B---3--:R-:W-:Y:S01]  /*4530*/  FFMA R65, R8.reuse, R20, R65 ;  /* 0x0000001408417223 */ /* 0x048fe20000000041 */
[C---:B------:R-:W-:Y:S01]  /*4540*/  FFMA R80, R8.reuse, R21, R80 ;  /* 0x0000001508507223 */ /* 0x040fe20000000050 */
[C---:B------:R-:W-:Y:S01]  /*4550*/  FFMA R79, R8.reuse, R22, R79 ;  /* 0x00000016084f7223 */ /* 0x040fe2000000004f */
[----:B------:R-:W1:Y:S01]  /*4560*/  LDS.128 R16, [R83+0xe00] ;  /* 0x000e000053107984 */ /* 0x000e620000000c00 */
[C---:B------:R-:W-:Y:S01]  /*4570*/  FFMA R84, R8.reuse, R23, R84 ;  /* 0x0000001708547223 */ /* 0x040fe20000000054 */
[C---:B----4-:R-:W-:Y:S01]  /*4580*/  FFMA R3, R8.reuse, R28, R3 ;  /* 0x0000001c08037223 */ /* 0x050fe20000000003 */
        /* <DEDUP_REMOVED lines=27> */
[----:B------:R-:W2:Y:S01]  /*4740*/  LDS.128 R8, [R81+0xf00] ;  /* 0x000f000051087984 */ /* 0x000ea20000000c00 */
[-C--:B0-----:R-:W-:Y:S01]  /*4750*/  FFMA R102, R12, R21.reuse, R102 ;  /* 0x000000150c667223 */ /* 0x081fe20000000066 */
[-C--:B------:R-:W-:Y:S01]  /*4760*/  FFMA R104, R13, R21.reuse, R104 ;  /* 0x000000150d687223 */ /* 0x080fe20000000068 */
[CC--:B------:R-:W-:Y:S01]  /*4770*/  FFMA R106, R14.reuse, R21.reuse, R106 ;  /* 0x000000150e6a7223 */ /* 0x0c0fe2000000006a */
[----:B------:R-:W-:Y:S01]  /*4780*/  FFMA R88, R15, R21, R88 ;  /* 0x000000150f587223 */ /* 0x000fe20000000058 */
[C---:B------:R-:W-:Y:S01]  /*4790*/  FFMA R48, R14.reuse, R23, R82 ;  /* 0x000000170e307223 */ /* 0x040fe20000000052 */
[----:B------:R-:W-:Y:S01]  /*47a0*/  FFMA R51, R14, R22, R73 ;  /* 0x000000160e337223 */ /* 0x000fe20000000049 */
[-C--:B------:R-:W-:Y:S01]  /*47b0*/  FFMA R87, R12, R20.reuse, R87 ;  /* 0x000000140c577223 */ /* 0x080fe20000000057 */
[-C--:B------:R-:W-:Y:S01]  /*47c0*/  FFMA R94, R13, R20.reuse, R94 ;  /* 0x000000140d5e7223 */ /* 0x080fe2000000005e */
[-C--:B-1----:R-:W-:Y:S01]  /*47d0*/  FFMA R21, R16, R41.reuse, R80 ;  /* 0x0000002910157223 */ /* 0x082fe20000000050 */
[----:B------:R-:W-:Y:S01]  /*47e0*/  FFMA R73, R17, R41, R96 ;  /* 0x0000002911497223 */ /* 0x000fe20000000060 */
[----:B------:R-:W0:Y:S01]  /*47f0*/  LDS.128 R80, [R83+0xf00] ;  /* 0x000f000053507984 */ /* 0x000e220000000c00 */
[-C--:B------:R-:W-:Y:S01]  /*4800*/  FFMA R89, R14, R20.reuse, R89 ;  /* 0x000000140e597223 */ /* 0x080fe20000000059 */
[----:B------:R-:W-:Y:S01]  /*4810*/  FFMA R32, R15, R20, R32 ;  /* 0x000000140f207223 */ /* 0x000fe20000000020 */
[----:B------:R-:W-:-:S04]  /*4820*/  IMAD.WIDE R96, R4, 0x4, R112 ;  /* 0x0000000404607825 */ /* 0x000fc800078e0270 */
[----:B------:R-:W-:Y:S01]  /*4830*/  FFMA R20, R16, R40, R65 ;  /* 0x0000002810147223 */ /* 0x000fe20000000041 */
[-C--:B------:R-:W-:Y:S01]  /*4840*/  FFMA R47, R12, R30.reuse, R47 ;  /* 0x0000001e0c2f7223 */ /* 0x080fe2000000002f */
[-C--:B------:R-:W-:Y:S01]  /*4850*/  FFMA R27, R13, R30.reuse, R27 ;  /* 0x0000001e0d1b7223 */ /* 0x080fe2000000001b */
[-C--:B------:R-:W-:Y:S01]  /*4860*/  FFMA R59, R14, R30.reuse, R59 ;  /* 0x0000001e0e3b7223 */ /* 0x080fe2000000003b */
[----:B------:R-:W-:Y:S01]  /*4870*/  FFMA R65, R15, R30, R50 ;  /* 0x0000001e0f417223 */ /* 0x000fe20000000032 */
[CC--:B------:R-:W-:Y:S01]  /*4880*/  FFMA R49, R12.reuse, R22.reuse, R75 ;  /* 0x000000160c317223 */ /* 0x0c0fe2000000004b */
[-C--:B------:R-:W-:Y:S01]  /*4890*/  FFMA R34, R12, R23.reuse, R34 ;  /* 0x000000170c227223 */ /* 0x080fe20000000022 */
[CC--:B------:R-:W-:Y:S01]  /*48a0*/  FFMA R71, R13.reuse, R22.reuse, R71 ;  /* 0x000000160d477223 */ /* 0x0c0fe20000000047 */
[-C--:B------:R-:W-:Y:S01]  /*48b0*/  FFMA R0, R13, R23.reuse, R0 ;  /* 0x000000170d007223 */ /* 0x080fe20000000000 */
[C---:B------:R-:W-:Y:S01]  /*48c0*/  FFMA R91, R15.reuse, R22, R91 ;  /* 0x000000160f5b7223 */ /* 0x040fe2000000005b */
[C---:B------:R-:W-:Y:S01]  /*48d0*/  FFMA R2, R15.reuse, R23, R2 ;  /* 0x000000170f027223 */ /* 0x040fe20000000002 */
[C---:B------:R-:W-:Y:S01]  /*48e0*/  FFMA R37, R15.reuse, R28, R37 ;  /* 0x0000001c0f257223 */ /* 0x040fe20000000025 */
[C---:B------:R-:W-:Y:S01]  /*48f0*/  FFMA R70, R15.reuse, R29, R76 ;  /* 0x0000001d0f467223 */ /* 0x040fe2000000004c */
[C---:B------:R-:W-:Y:S01]  /*4900*/  FFMA R22, R16.reuse, R42, R79 ;  /* 0x0000002a10167223 */ /* 0x040fe2000000004f */
[----:B------:R-:W-:Y:S01]  /*4910*/  FFMA R23, R16, R43, R84 ;  /* 0x0000002b10177223 */ /* 0x000fe20000000054 */
[-C--:B------:R-:W-:Y:S01]  /*4920*/  FFMA R50, R15, R31.reuse, R78 ;  /* 0x0000001f0f327223 */ /* 0x080fe2000000004e */
[-C--:B------:R-:W-:Y:S01]  /*4930*/  FFMA R36, R12, R31.reuse, R36 ;  /* 0x0000001f0c247223 */ /* 0x080fe20000000024 */
[CC--:B------:R-:W-:Y:S01]  /*4940*/  FFMA R66, R13.reuse, R31.reuse, R66 ;  /* 0x0000001f0d427223 */ /* 0x0c0fe20000000042 */
[----:B------:R-:W-:Y:S01]  /*4950*/  FFMA R38, R14, R31, R38 ;  /* 0x0000001f0e267223 */ /* 0x000fe20000000026 */
[CC--:B------:R-:W-:Y:S01]  /*4960*/  FFMA R25, R12.reuse, R28.reuse, R25 ;  /* 0x0000001c0c197223 */ /* 0x0c0fe20000000019 */
[-C--:B------:R-:W-:Y:S01]  /*4970*/  FFMA R58, R12, R29.reuse, R58 ;  /* 0x0000001d0c3a7223 */ /* 0x080fe2000000003a */
[CC--:B------:R-:W-:Y:S01]  /*4980*/  FFMA R35, R13.reuse, R28.reuse, R35 ;  /* 0x0000001c0d237223 */ /* 0x0c0fe20000000023 */
[-C--:B------:R-:W-:Y:S01]  /*4990*/  FFMA R64, R13, R29.reuse, R64 ;  /* 0x0000001d0d407223 */ /* 0x080fe20000000040 */
[C---:B------:R-:W-:Y:S01]  /*49a0*/  FFMA R57, R14.reuse, R28, R57 ;  /* 0x0000001c0e397223 */ /* 0x040fe20000000039 */
[----:B------:R-:W-:Y:S01]  /*49b0*/  FFMA R68, R14, R29, R68 ;  /* 0x0000001d0e447223 */ /* 0x000fe20000000044 */
[-C--:B--2---:R-:W-:Y:S01]  /*49c0*/  FFMA R30, R17, R10.reuse, R53 ;  /* 0x0000000a111e7223 */ /* 0x084fe20000000035 */
[----:B------:R-:W-:Y:S01]  /*49d0*/  FFMA R53, R18, R9, R54 ;  /* 0x0000000912357223 */ /* 0x000fe20000000036 */
[----:B------:R-:W-:Y:S01]  /*49e0*/  FFMA R15, R16, R11, R44 ;  /* 0x0000000b100f7223 */ /* 0x000fe2000000002c */
[----:B------:R-:W-:Y:S01]  /*49f0*/  FFMA R54, R18, R10, R45 ;  /* 0x0000000a12367223 */ /* 0x000fe2000000002d */
[----:B------:R-:W-:-:S04]  /*4a00*/  IMAD.WIDE R44, R4, 0x4, R96 ;  /* 0x00000004042c7825 */ /* 0x000fc800078e0260 */
[C---:B------:R-:W-:Y:S01]  /*4a10*/  FFMA R31, R17.reuse, R11, R52 ;  /* 0x0000000b111f7223 */ /* 0x040fe20000000034 */
[----:B------:R1:W-:Y:S01]  /*4a20*/  STG.E.128 desc[UR12][R112.64], R20 ;  /* 0x0000001470007986 */ /* 0x0003e2000c101d0c */
        /* <DEDUP_REMOVED lines=15> */
[----:B------:R-:W-:Y:S01]  /*4b20*/  FFMA R17, R19, R9, R26 ;  /* 0x0000000913117223 */ /* 0x000fe2000000001a */
[----:B------:R-:W-:-:S04]  /*4b30*/  IMAD.WIDE R6, R4, 0x4, R44 ;  /* 0x0000000404067825 */ /* 0x000fc800078e022c */
[C---:B-1----:R-:W-:Y:S01]  /*4b40*/  FFMA R20, R18.reuse, R40, R85 ;  /* 0x0000002812147223 */ /* 0x042fe20000000055 */
[C---:B------:R-:W-:Y:S01]  /*4b50*/  FFMA R21, R18.reuse, R41, R98 ;  /* 0x0000002912157223 */ /* 0x040fe20000000062 */
[C---:B------:R-:W-:Y:S01]  /*4b60*/  FFMA R22, R18.reuse, R42, R77 ;  /* 0x0000002a12167223 */ /* 0x040fe2000000004d */
[----:B------:R-:W-:Y:S01]  /*4b70*/  FFMA R23, R18, R43, R90 ;  /* 0x0000002b12177223 */ /* 0x000fe2000000005a */
[C---:B------:R-:W-:Y:S01]  /*4b80*/  FFMA R18, R19.reuse, R10, R93 ;  /* 0x0000000a13127223 */ /* 0x040fe2000000005d */
[----:B------:R-:W-:Y:S01]  /*4b90*/  FFMA R19, R19, R11, R56 ;  /* 0x0000000b13137223 */ /* 0x000fe20000000038 */
[----:B------:R1:W-:Y:S01]  /*4ba0*/  STG.E.128 desc[UR12][R112.64+0x100], R12 ;  /* 0x0001000c70007986 */ /* 0x0003e2000c101d0c */
[C---:B0-----:R-:W-:Y:S01]  /*4bb0*/  FFMA R79, R80.reuse, R43, R34 ;  /* 0x0000002b504f7223 */ /* 0x041fe20000000022 */
[C---:B------:R-:W-:Y:S01]  /*4bc0*/  FFMA R76, R80.reuse, R40, R87 ;  /* 0x00000028504c7223 */ /* 0x040fe20000000057 */
[C---:B------:R-:W-:Y:S01]  /*4bd0*/  FFMA R77, R80.reuse, R41, R102 ;  /* 0x00000029504d7223 */ /* 0x040fe20000000066 */
[----:B------:R-:W-:Y:S01]  /*4be0*/  STG.E.128 desc[UR12][R96.64], R72 ;  /* 0x0000004860007986 */ /* 0x000fe2000c101d0c */
[----:B------:R-:W-:Y:S01]  /*4bf0*/  FFMA R78, R80, R42, R49 ;  /* 0x0000002a504e7223 */ /* 0x000fe20000000031 */
[C---:B------:R-:W-:Y:S01]  /*4c00*/  FFMA R24, R82.reuse, R40, R89 ;  /* 0x0000002852187223 */ /* 0x040fe20000000059 */
[----:B------:R-:W-:Y:S01]  /*4c10*/  FFMA R26, R82, R42, R51 ;  /* 0x0000002a521a7223 */ /* 0x000fe20000000033 */
[----:B------:R0:W-:Y:S04]  /*4c20*/  STG.E.128 desc[UR12][R96.64+0x100], R28 ;  /* 0x0001001c60007986 */ /* 0x0001e8000c101d0c */
[----:B------:R2:W-:Y:S04]  /*4c30*/  STG.E.128 desc[UR12][R44.64], R20 ;  /* 0x000000142c007986 */ /* 0x0005e8000c101d0c */
[----:B------:R-:W-:Y:S01]  /*4c40*/  STG.E.128 desc[UR12][R44.64+0x100], R52 ;  /* 0x000100342c007986 */ /* 0x000fe2000c101d0c */
[C---:B-1----:R-:W-:Y:S01]  /*4c50*/  FFMA R12, R80.reuse, R8, R25 ;  /* 0x00000008500c7223 */ /* 0x042fe20000000019 */
[----:B------:R-:W-:-:S02]  /*4c60*/  FFMA R13, R80, R9, R58 ;  /* 0x00000009500d7223 */ /* 0x000fc4000000003a */
[----:B------:R-:W-:Y:S01]  /*4c70*/  STG.E.128 desc[UR12][R6.64], R60 ;  /* 0x0000003c06007986 */ /* 0x000fe2000c101d0c */
[C---:B------:R-:W-:Y:S01]  /*4c80*/  FFMA R14, R80.reuse, R10, R47 ;  /* 0x0000000a500e7223 */ /* 0x040fe2000000002f */
[----:B------:R-:W-:Y:S01]  /*4c90*/  FFMA R15, R80, R11, R36 ;  /* 0x0000000b500f7223 */ /* 0x000fe20000000024 */
[C---:B------:R-:W-:Y:S01]  /*4ca0*/  FFMA R25, R82.reuse, R41, R106 ;  /* 0x0000002952197223 */ /* 0x040fe2000000006a */
[----:B------:R1:W-:Y:S01]  /*4cb0*/  STG.E.128 desc[UR12][R6.64+0x100], R16 ;  /* 0x0001001006007986 */ /* 0x0003e2000c101d0c */
[C---:B0-----:R-:W-:Y:S01]  /*4cc0*/  FFMA R28, R82.reuse, R8, R57 ;  /* 0x00000008521c7223 */ /* 0x041fe20000000039 */
[C---:B------:R-:W-:Y:S01]  /*4cd0*/  FFMA R29, R82.reuse, R9, R68 ;  /* 0x00000009521d7223 */ /* 0x040fe20000000044 */
[C---:B------:R-:W-:Y:S01]  /*4ce0*/  FFMA R30, R82.reuse, R10, R59 ;  /* 0x0000000a521e7223 */ /* 0x040fe2000000003b */
[----:B------:R-:W-:Y:S01]  /*4cf0*/  FFMA R31, R82, R11, R38 ;  /* 0x0000000b521f7223 */ /* 0x000fe20000000026 */
[C---:B--2---:R-:W-:Y:S01]  /*4d00*/  FFMA R23, R81.reuse, R43, R0 ;  /* 0x0000002b51177223 */ /* 0x044fe20000000000 */
[C---:B------:R-:W-:Y:S01]  /*4d10*/  FFMA R20, R81.reuse, R40, R94 ;  /* 0x0000002851147223 */ /* 0x040fe2000000005e */
[CC--:B------:R-:W-:Y:S01]  /*4d20*/  FFMA R21, R81.reuse, R41.reuse, R104 ;  /* 0x0000002951157223 */ /* 0x0c0fe20000000068 */
[----:B------:R-:W-:Y:S01]  /*4d30*/  FFMA R22, R81, R42, R71 ;  /* 0x0000002a51167223 */ /* 0x000fe20000000047 */
[C---:B------:R-:W-:Y:S01]  /*4d40*/  FFMA R40, R83.reuse, R40, R32 ;  /* 0x0000002853287223 */ /* 0x040fe20000000020 */
[C---:B------:R-:W-:Y:S01]  /*4d50*/  FFMA R41, R83.reuse, R41, R88 ;  /* 0x0000002953297223 */ /* 0x040fe20000000058 */
[----:B------:R-:W-:Y:S01]  /*4d60*/  FFMA R42, R83, R42, R91 ;  /* 0x0000002a532a7223 */ /* 0x000fe2000000005b */
[----:B------:R-:W-:Y:S04]  /*4d70*/  STG.E.128 desc[UR12][R110.64], R76 ;  /* 0x0000004c6e007986 */ /* 0x000fe8000c101d0c */
[----:B------:R-:W-:Y:S01]  /*4d80*/  STG.E.128 desc[UR12][R110.64+0x100], R12 ;  /* 0x0001000c6e007986 */ /* 0x000fe2000c101d0c */
[----:B-1----:R-:W-:-:S04]  /*4d90*/  IMAD.WIDE R6, R4, 0x4, R110 ;  /* 0x0000000404067825 */ /* 0x002fc800078e026e */
[----:B------:R-:W-:Y:S01]  /*4da0*/  FFMA R18, R81, R10, R27 ;  /* 0x0000000a51127223 */ /* 0x000fe2000000001b */
[-C--:B------:R-:W-:Y:S01]  /*4db0*/  FFMA R27, R82, R43.reuse, R48 ;  /* 0x0000002b521b7223 */ /* 0x080fe20000000030 */
[----:B------:R-:W-:Y:S01]  /*4dc0*/  FFMA R43, R83, R43, R2 ;  /* 0x0000002b532b7223 */ /* 0x000fe20000000002 */
[C---:B------:R-:W-:Y:S01]  /*4dd0*/  FFMA R16, R81.reuse, R8, R35 ;  /* 0x0000000851107223 */ /* 0x040fe20000000023 */
[----:B------:R-:W-:Y:S01]  /*4de0*/  FFMA R17, R81, R9, R64 ;  /* 0x0000000951117223 */ /* 0x000fe20000000040 */
[----:B------:R-:W-:-:S04]  /*4df0*/  IMAD.WIDE R2, R4, 0x4, R6 ;  /* 0x0000000404027825 */ /* 0x000fc800078e0206 */
[----:B------:R-:W-:Y:S01]  /*4e00*/  FFMA R19, R81, R11, R66 ;  /* 0x0000000b51137223 */ /* 0x000fe20000000042 */
        /* <DEDUP_REMOVED lines=10> */
[----:B------:R-:W-:Y:S01]  /*4eb0*/  STG.E.128 desc[UR12][R4.64+0x100], R8 ;  /* 0x0001000804007986 */ /* 0x000fe2000c101d0c */
[----:B------:R-:W-:Y:S05]  /*4ec0*/  EXIT ;  /* 0x000000000000794d */ /* 0x000fea0003800000 */
.L_x_5:
        /* <DEDUP_REMOVED lines=11> */
.L_x_24:


//--------------------- .text._Z37sgemm_t_8x8_sliced_k_f32x4_bcf_kernelILi128ELi128ELi8ELi8ELi8ELi4EEvPfS0_S0_iii --------------------------
	.section	.text._Z37sgemm_t_8x8_sliced_k_f32x4_bcf_kernelILi128ELi128ELi8ELi8ELi8ELi4EEvPfS0_S0_iii,"ax",@progbits
	.align	128
        .global         _Z37sgemm_t_8x8_sliced_k_f32x4_bcf_kernelILi128ELi128ELi8ELi8ELi8ELi4EEvPfS0_S0_iii
        .type           _Z37sgemm_t_8x8_sliced_k_f32x4_bcf_kernelILi128ELi128ELi8ELi8ELi8ELi4EEvPfS0_S0_iii,@function
        .size           _Z37sgemm_t_8x8_sliced_k_f32x4_bcf_kernelILi128ELi128ELi8ELi8ELi8ELi4EEvPfS0_S0_iii,(.L_x_25 - _Z37sgemm_t_8x8_sliced_k_f32x4_bcf_kernelILi128ELi128ELi8ELi8ELi8ELi4EEvPfS0_S0_iii)
        .other          _Z37sgemm_t_8x8_sliced_k_f32x4_bcf_kernelILi128ELi128ELi8ELi8ELi8ELi4EEvPfS0_S0_iii,@"STO_CUDA_ENTRY STV_DEFAULT"
_Z37sgemm_t_8x8_sliced_k_f32x4_bcf_kernelILi128ELi128ELi8ELi8ELi8ELi4EEvPfS0_S0_iii:
.text._Z37sgemm_t_8x8_sliced_k_f32x4_bcf_kernelILi128ELi128ELi8ELi8ELi8ELi4EEvPfS0_S0_iii:
[----:B------:R-:W-:Y:S01]  /*0000*/  LDC R1, c[0x0][0x37c] ;  /* 0x0000df00ff017b82 */ /* 0x000fe20000000800 */
[----:B------:R-:W0:Y:S01]  /*0010*/  LDCU UR8, c[0x0][0x3a0] ;  /* 0x00007400ff0877ac */ /* 0x000e220008000800 */
[----:B------:R-:W1:Y:S01]  /*0020*/  S2R R0, SR_TID.X ;  /* 0x0000000000007919 */ /* 0x000e620000002100 */
[----:B------:R-:W-:Y:S02]  /*0030*/  CS2R R66, SRZ ;  /* 0x0000000000427805 */ /* 0x000fe4000001ff00 */
[----:B------:R-:W-:Y:S02]  /*0040*/  CS2R R64, SRZ ;  /* 0x0000000000407805 */ /* 0x000fe4000001ff00 */
[----:B------:R-:W-:Y:S01]  /*0050*/  CS2R R62, SRZ ;  /* 0x00000000003e7805 */ /* 0x000fe2000001ff00 */
[----:B------:R-:W2:Y:S01]  /*0060*/  S2R R3, SR_TID.Y ;  /* 0x0000000000037919 */ /* 0x000ea20000002200 */
[----:B------:R-:W-:Y:S02]  /*0070*/  CS2R R60, SRZ ;  /* 0x00000000003c7805 */ /* 0x000fe4000001ff00 */
[----:B------:R-:W-:-:S02]  /*0080*/  CS2R R58, SRZ ;  /* 0x00000000003a7805 */ /* 0x000fc4000001ff00 */
[----:B------:R-:W-:Y:S02]  /*0090*/  CS2R R56, SRZ ;  /* 0x0000000000387805 */ /* 0x000fe4000001ff00 */
[----:B------:R-:W-:Y:S02]  /*00a0*/  CS2R R54, SRZ ;  /* 0x0000000000367805 */ /* 0x000fe4000001ff00 */
[----:B------:R-:W-:Y:S02]  /*00b0*/  CS2R R52, SRZ ;  /* 0x0000000000347805 */ /* 0x000fe4000001ff00 */
[----:B------:R-:W-:Y:S02]  /*00c0*/  CS2R R50, SRZ ;  /* 0x0000000000327805 */ /* 0x000fe4000001ff00 */
[----:B------:R-:W-:Y:S02]  /*00d0*/  CS2R R48, SRZ ;  /* 0x0000000000307805 */ /* 0x000fe4000001ff00 */
[----:B------:R-:W-:-:S02]  /*00e0*/  CS2R R46, SRZ ;  /* 0x00000000002e7805 */ /* 0x000fc4000001ff00 */
[----:B------:R-:W-:Y:S02]  /*00f0*/  CS2R R44, SRZ ;  /* 0x00000000002c7805 */ /* 0x000fe4000001ff00 */
[----:B------:R-:W-:Y:S02]  /*0100*/  CS2R R42, SRZ ;  /* 0x00000000002a7805 */ /* 0x000fe4000001ff00 */
[----:B------:R-:W-:Y:S02]  /*0110*/  CS2R R40, SRZ ;  /* 0x0000000000287805 */ /* 0x000fe4000001ff00 */
[----:B------:R-:W-:Y:S01]  /*0120*/  CS2R R38, SRZ ;  /* 0x0000000000267805 */ /* 0x000fe2000001ff00 */
[----:B0-----:R-:W-:Y:S01]  /*0130*/  UISETP.GE.AND UP0, UPT, UR8, 0x1, UPT ;  /* 0x000000010800788c */ /* 0x001fe2000bf06270 */
        /* <DEDUP_REMOVED lines=16> */
[----:B------:R-:W-:Y:S01]  /*0240*/  CS2R R4, SRZ ;  /* 0x0000000000047805 */ /* 0x000fe2000001ff00 */
[----:B------:R-:W0:Y:S01]  /*0250*/  LDCU.64 UR6, c[0x0][0x358] ;  /* 0x00006b00ff0677ac */ /* 0x000e220008000a00 */
[----:B-12---:R-:W-:Y:S05]  /*0260*/  BRA.U !UP0, `(.L_x_6) ;  /* 0x0000002508707547 */ /* 0x006fea000b800000 */
[----:B------:R-:W1:Y:S01]  /*0270*/  S2R R67, SR_CTAID.Y ;  /* 0x0000000000437919 */ /* 0x000e620000002600 */
[----:B------:R-:W2:Y:S01]  /*0280*/  LDCU UR5, c[0x0][0x360] ;  /* 0x00006c00ff0577ac */ /* 0x000ea20008000800 */
[----:B------:R-:W3:Y:S08]  /*0290*/  S2UR UR4, SR_CTAID.X ;  /* 0x00000000000479c3 */ /* 0x000ef00000002500 */
[----:B------:R-:W4:Y:S01]  /*02a0*/  LDC R68, c[0x0][0x39c] ;  /* 0x0000e700ff447b82 */ /* 0x000f220000000800 */
[----:B--2---:R-:W-:Y:S01]  /*02b0*/  IMAD R0, R3, UR5, R0 ;  /* 0x0000000503007c24 */ /* 0x004fe2000f8e0200 */
[----:B------:R-:W-:-:S04]  /*02c0*/  UIADD3 UR5, UPT, UPT, UR8, 0x7, URZ ;  /* 0x0000000708057890 */ /* 0x000fc8000fffe0ff */
[--C-:B------:R-:W-:Y:S01]  /*02d0*/  SHF.R.U32.HI R2, RZ, 0x1, R0.reuse ;  /* 0x00000001ff027819 */ /* 0x100fe20000011600 */
[----:B------:R-:W-:Y:S01]  /*02e0*/  USHF.R.U32.HI UR5, URZ, 0x3, UR5 ;  /* 0x00000003ff057899 */ /* 0x000fe20008011605 */
[----:B------:R-:W-:Y:S01]  /*02f0*/  SHF.R.U32.HI R3, RZ, 0x5, R0 ;  /* 0x00000005ff037819 */ /* 0x000fe20000011600 */
[----:B---3--:R-:W-:Y:S01]  /*0300*/  USHF.L.U32 UR4, UR4, 0x7, URZ ;  /* 0x0000000704047899 */ /* 0x008fe200080006ff */
[----:B------:R-:W-:Y:S01]  /*0310*/  SHF.L.U32 R0, R0, 0x2, RZ ;  /* 0x0000000200007819 */ /* 0x000fe200000006ff */
[----:B------:R-:W-:Y:S01]  /*0320*/  UIADD3 UR5, UPT, UPT, -UR5, URZ, URZ ;  /* 0x000000ff05057290 */ /* 0x000fe2000fffe1ff */
[----:B-1----:R-:W-:Y:S02]  /*0330*/  LEA R67, R67, R2, 0x7 ;  /* 0x0000000243437211 */ /* 0x002fe400078e38ff */
[C---:B------:R-:W-:Y:S01]  /*0340*/  LOP3.LUT R84, R0.reuse, 0x4, RZ, 0xc0, !PT ;  /* 0x0000000400547812 */ /* 0x040fe200078ec0ff */
[----:B----4-:R-:W-:Y:S01]  /*0350*/  IMAD R3, R3, R68, UR4 ;  /* 0x0000000403037e24 */ /* 0x010fe2000f8e0244 */
[----:B------:R-:W-:-:S03]  /*0360*/  LOP3.LUT R0, R0, 0x7c, RZ, 0xc0, !PT ;  /* 0x0000007c00007812 */ /* 0x000fc600078ec0ff */
[----:B------:R-:W-:Y:S02]  /*0370*/  IMAD R84, R67, UR8, R84 ;  /* 0x0000000843547c24 */ /* 0x000fe4000f8e0254 */
[----:B------:R-:W-:Y:S01]  /*0380*/  HFMA2 R67, -RZ, RZ, 0, 0 ;  /* 0x00000000ff437431 */ /* 0x000fe200000001ff */
[----:B------:R-:W-:-:S07]  /*0390*/  IADD3 R2, PT, PT, R0, R3, RZ ;  /* 0x0000000300027210 */ /* 0x000fce0007ffe0ff */
.L_x_7:
[----:B------:R-:W1:Y:S08]  /*03a0*/  LDC.64 R92, c[0x0][0x380] ;  /* 0x0000e000ff5c7b82 */ /* 0x000e700000000a00 */
[----:B------:R-:W2:Y:S01]  /*03b0*/  LDC.64 R88, c[0x0][0x388] ;  /* 0x0000e200ff587b82 */ /* 0x000ea20000000a00 */
[----:B-1----:R-:W-:-:S06]  /*03c0*/  IMAD.WIDE R92, R84, 0x4, R92 ;  /* 0x00000004545c7825 */ /* 0x002fcc00078e025c */
[----:B0-----:R-:W3:Y:S01]  /*03d0*/  LDG.E.128 R92, desc[UR6][R92.64] ;  /* 0x000000065c5c7981 */ /* 0x001ee2000c1e1d00 */
[----:B--2---:R-:W-:-:S06]  /*03e0*/  IMAD.WIDE R88, R2, 0x4, R88 ;  /* 0x0000000402587825 */ /* 0x004fcc00078e0258 */
[----:B------:R-:W2:Y:S01]  /*03f0*/  LDG.E.128 R88, desc[UR6][R88.64] ;  /* 0x0000000658587981 */ /* 0x000ea2000c1e1d00 */
[----:B------:R-:W0:Y:S01]  /*0400*/  LDCU UR4, c[0x0][0x360] ;  /* 0x00006c00ff0477ac */ /* 0x000e220008000800 */
[----:B------:R-:W-:Y:S01]  /*0410*/  MOV R70, 0x400 ;  /* 0x0000040000467802 */ /* 0x000fe20000000f00 */
[----:B------:R-:W0:Y:S01]  /*0420*/  S2R R3, SR_TID.Y ;  /* 0x0000000000037919 */ /* 0x000e220000002200 */
[----:B------:R-:W-:Y:S02]  /*0430*/  UIADD3 UR5, UPT, UPT, UR5, 0x1, URZ ;  /* 0x0000000105057890 */ /* 0x000fe4000fffe0ff */
[----:B------:R-:W-:Y:S01]  /*0440*/  IADD3 R71, PT, PT, R70, 0x1080, RZ ;  /* 0x0000108046477810 */ /* 0x000fe20007ffe0ff */
[----:B------:R-:W0:Y:S01]  /*0450*/  S2R R0, SR_TID.X ;  /* 0x0000000000007919 */ /* 0x000e220000002100 */
[----:B------:R-:W-:Y:S01]  /*0460*/  UISETP.NE.AND UP0, UPT, UR5, URZ, UPT ;  /* 0x000000ff0500728c */ /* 0x000fe2000bf05270 */
[----:B------:R-:W-:Y:S01]  /*0470*/  IADD3 R84, PT, PT, R84, 0x8, RZ ;  /* 0x0000000854547810 */ /* 0x000fe20007ffe0ff */
[----:B------:R-:W1:Y:S01]  /*0480*/  S2R R85, SR_CgaCtaId ;  /* 0x0000000000557919 */ /* 0x000e620000008800 */
[----:B0-----:R-:W-:Y:S01]  /*0490*/  IMAD R68, R3, UR4, R0 ;  /* 0x0000000403447c24 */ /* 0x001fe2000f8e0200 */
[----:B-1----:R-:W-:-:S04]  /*04a0*/  LEA R86, R85, R70, 0x18 ;  /* 0x0000004655567211 */ /* 0x002fc800078ec0ff */
[C---:B------:R-:W-:Y:S02]  /*04b0*/  SHF.L.U32 R69, R68.reuse, 0x2, RZ ;  /* 0x0000000244457819 */ /* 0x040fe400000006ff */
[----:B------:R-:W-:Y:S02]  /*04c0*/  LEA R85, R85, R71, 0x18 ;  /* 0x0000004755557211 */ /* 0x000fe400078ec0ff */
[----:B------:R-:W-:Y:S02]  /*04d0*/  LOP3.LUT R69, R69, 0x4, RZ, 0xc0, !PT ;  /* 0x0000000445457812 */ /* 0x000fe400078ec0ff */
[----:B------:R-:W-:Y:S02]  /*04e0*/  SHF.R.U32.HI R71, RZ, 0x5, R68 ;  /* 0x00000005ff477819 */ /* 0x000fe40000011644 */
[C---:B------:R-:W-:Y:S01]  /*04f0*/  SHF.L.U32 R70, R68.reuse, 0x1, RZ ;  /* 0x0000000144467819 */ /* 0x040fe200000006ff */
[----:B------:R-:W-:Y:S01]  /*0500*/  IMAD R69, R69, 0x210, R86 ;  /* 0x0000021045457824 */ /* 0x000fe200078e0256 */
[----:B------:R-:W-:Y:S01]  /*0510*/  SHF.L.U32 R68, R68, 0x4, RZ ;  /* 0x0000000444447819 */ /* 0x000fe200000006ff */
[----:B------:R-:W-:Y:S01]  /*0520*/  IMAD R71, R71, 0x210, R85 ;  /* 0x0000021047477824 */ /* 0x000fe200078e0255 */
[----:B------:R-:W-:-:S02]  /*0530*/  LOP3.LUT R70, R70, 0xfffffffc, RZ, 0xc0, !PT ;  /* 0xfffffffc46467812 */ /* 0x000fc400078ec0ff */
[----:B------:R-:W-:Y:S02]  /*0540*/  LOP3.LUT R68, R68, 0x1f0, RZ, 0xc0, !PT ;  /* 0x000001f044447812 */ /* 0x000fe400078ec0ff */
[----:B------:R-:W-:Y:S02]  /*0550*/  IADD3 R96, PT, PT, R69, R70, RZ ;  /* 0x0000004645607210 */ /* 0x000fe40007ffe0ff */
[----:B------:R-:W-:Y:S02]  /*0560*/  IADD3 R97, PT, PT, R71, R68, RZ ;  /* 0x0000004447617210 */ /* 0x000fe40007ffe0ff */
[----:B------:R-:W-:Y:S02]  /*0570*/  LEA R86, R3, R86, 0x4 ;  /* 0x0000005603567211 */ /* 0x000fe400078e20ff */
[----:B------:R-:W-:Y:S01]  /*0580*/  LEA R85, R0, R85, 0x4 ;  /* 0x0000005500557211 */ /* 0x000fe200078e20ff */
[----:B---3--:R-:W-:Y:S04]  /*0590*/  STS [R96], R92 ;  /* 0x0000005c60007388 */ /* 0x008fe80000000800 */
[----:B------:R-:W-:Y:S04]  /*05a0*/  STS [R96+0x210], R93 ;  /* 0x0002105d60007388 */ /* 0x000fe80000000800 */
[----:B------:R-:W-:Y:S04]  /*05b0*/  STS [R96+0x420], R94 ;  /* 0x0004205e60007388 */ /* 0x000fe80000000800 */
[----:B------:R-:W-:Y:S04]  /*05c0*/  STS [R96+0x630], R95 ;  /* 0x0006305f60007388 */ /* 0x000fe80000000800 */
[----:B--2---:R-:W-:Y:S01]  /*05d0*/  STS.128 [R97], R88 ;  /* 0x0000005861007388 */ /* 0x004fe20000000c00 */
[----:B------:R-:W-:Y:S06]  /*05e0*/  BAR.SYNC.DEFER_BLOCKING 0x0 ;  /* 0x0000000000007b1d */ /* 0x000fec0000010000 */
        /* <DEDUP_REMOVED lines=11> */
[C---:B------:R-:W-:Y:S01]  /*06a0*/  FFMA R60, R79.reuse, R72, R60 ;  /* 0x000000484f3c7223 */ /* 0x040fe2000000003c */
        /* <DEDUP_REMOVED lines=13> */
[-C--:B------:R-:W-:Y:S01]  /*0780*/  FFMA R91, R68, R73.reuse, R5 ;  /* 0x00000049445b7223 */ /* 0x080fe20000000005 */
[-C--:B------:R-:W-:Y:S01]  /*0790*/  FFMA R21, R70, R73.reuse, R21 ;  /* 0x0000004946157223 */ /* 0x080fe20000000015 */
[-C--:B------:R-:W-:Y:S01]  /*07a0*/  FFMA R37, R76, R73.reuse, R37 ;  /* 0x000000494c257223 */ /* 0x080fe20000000025 */
[----:B------:R-:W-:Y:S01]  /*07b0*/  FFMA R53, R78, R73, R53 ;  /* 0x000000494e357223 */ /* 0x000fe20000000035 */
[-C--:B------:R-:W-:Y:S01]  /*07c0*/  FFMA R22, R69, R75.reuse, R15 ;  /* 0x0000004b45167223 */ /* 0x080fe2000000000f */
[-C--:B------:R-:W-:Y:S01]  /*07d0*/  FFMA R38, R71, R75.reuse, R31 ;  /* 0x0000004b47267223 */ /* 0x080fe2000000001f */
[----:B------:R-:W-:Y:S01]  /*07e0*/  FFMA R74, R79, R75, R63 ;  /* 0x0000004b4f4a7223 */ /* 0x000fe2000000003f */
[C---:B--2---:R-:W-:Y:S01]  /*07f0*/  FFMA R90, R69.reuse, R80, R16 ;  /* 0x00000050455a7223 */ /* 0x044fe20000000010 */
[C---:B------:R-:W-:Y:S01]  /*0800*/  FFMA R92, R69.reuse, R81, R17 ;  /* 0x00000051455c7223 */ /* 0x040fe20000000011 */
[C---:B------:R-:W-:Y:S01]  /*0810*/  FFMA R47, R69.reuse, R82, R18 ;  /* 0x00000052452f7223 */ /* 0x040fe20000000012 */
[----:B------:R-:W-:Y:S01]  /*0820*/  FFMA R94, R69, R83, R19 ;  /* 0x00000053455e7223 */ /* 0x000fe20000000013 */
[-C--:B------:R-:W-:Y:S01]  /*0830*/  FFMA R73, R68, R75.reuse, R7 ;  /* 0x0000004b44497223 */ /* 0x080fe20000000007 */
[----:B------:R-:W-:Y:S01]  /*0840*/  FFMA R23, R70, R75, R23 ;  /* 0x0000004b46177223 */ /* 0x000fe20000000017 */
[C---:B------:R-:W-:Y:S01]  /*0850*/  FFMA R15, R68.reuse, R80, R8 ;  /* 0x00000050440f7223 */ /* 0x040fe20000000008 */
[CC--:B------:R-:W-:Y:S01]  /*0860*/  FFMA R88, R68.reuse, R81.reuse, R9 ;  /* 0x0000005144587223 */ /* 0x0c0fe20000000009 */
[----:B------:R-:W-:Y:S01]  /*0870*/  FFMA R31, R68, R82, R10 ;  /* 0x00000052441f7223 */ /* 0x000fe2000000000a */
[C---:B------:R-:W-:Y:S01]  /*0880*/  FFMA R63, R70.reuse, R80, R24 ;  /* 0x00000050463f7223 */ /* 0x040fe20000000018 */
[C---:B------:R-:W-:Y:S01]  /*0890*/  FFMA R96, R70.reuse, R81, R25 ;  /* 0x0000005146607223 */ /* 0x040fe20000000019 */
[-C--:B------:R-:W-:Y:S01]  /*08a0*/  FFMA R69, R70, R82.reuse, R26 ;  /* 0x0000005246457223 */ /* 0x080fe2000000001a */
[-C--:B------:R-:W-:Y:S01]  /*08b0*/  FFMA R68, R68, R83.reuse, R11 ;  /* 0x0000005344447223 */ /* 0x080fe2000000000b */
[----:B------:R-:W-:Y:S01]  /*08c0*/  FFMA R70, R70, R83, R27 ;  /* 0x0000005346467223 */ /* 0x000fe2000000001b */
[----:B------:R-:W-:Y:S01]  /*08d0*/  LDS.128 R4, [R86+0x210] ;  /* 0x0002100056047984 */ /* 0x000fe20000000c00 */
[C---:B------:R-:W-:Y:S01]  /*08e0*/  FFMA R98, R71.reuse, R81, R33 ;  /* 0x0000005147627223 */ /* 0x040fe20000000021 */
[C---:B------:R-:W-:Y:S01]  /*08f0*/  FFMA R33, R71.reuse, R82, R34 ;  /* 0x0000005247217223 */ /* 0x040fe20000000022 */
[----:B------:R-:W-:Y:S01]  /*0900*/  FFMA R34, R71, R83, R35 ;  /* 0x0000005347227223 */ /* 0x000fe20000000023 */
[----:B------:R-:W0:Y:S01]  /*0910*/  LDS.128 R8, [R85+0x210] ;  /* 0x0002100055087984 */ /* 0x000e220000000c00 */
[C---:B------:R-:W-:Y:S01]  /*0920*/  FFMA R35, R76.reuse, R80, R40 ;  /* 0x000000504c237223 */ /* 0x040fe20000000028 */
[C---:B------:R-:W-:Y:S01]  /*0930*/  FFMA R40, R76.reuse, R81, R41 ;  /* 0x000000514c287223 */ /* 0x040fe20000000029 */
[C---:B------:R-:W-:Y:S01]  /*0940*/  FFMA R39, R76.reuse, R75, R39 ;  /* 0x0000004b4c277223 */ /* 0x040fe20000000027 */
[----:B------:R-:W1:Y:S01]  /*0950*/  LDS.128 R16, [R86+0x310] ;  /* 0x0003100056107984 */ /* 0x000e620000000c00 */
[CC--:B------:R-:W-:Y:S01]  /*0960*/  FFMA R41, R76.reuse, R82.reuse, R42 ;  /* 0x000000524c297223 */ /* 0x0c0fe2000000002a */
[----:B------:R-:W-:Y:S01]  /*0970*/  FFMA R76, R76, R83, R43 ;  /* 0x000000534c4c7223 */ /* 0x000fe2000000002b */
[C---:B------:R-:W-:Y:S01]  /*0980*/  FFMA R42, R77.reuse, R81, R49 ;  /* 0x000000514d2a7223 */ /* 0x040fe20000000031 */
[----:B------:R-:W2:Y:S01]  /*0990*/  LDS.128 R24, [R85+0x310] ;  /* 0x0003100055187984 */ /* 0x000ea20000000c00 */
[C---:B------:R-:W-:Y:S01]  /*09a0*/  FFMA R43, R77.reuse, R82, R50 ;  /* 0x000000524d2b7223 */ /* 0x040fe20000000032 */
[C---:B------:R-:W-:Y:S01]  /*09b0*/  FFMA R49, R78.reuse, R80, R56 ;  /* 0x000000504e317223 */ /* 0x040fe20000000038 */
[----:B------:R-:W-:Y:S01]  /*09c0*/  FFMA R50, R77, R83, R51 ;  /* 0x000000534d327223 */ /* 0x000fe20000000033 */
[C---:B------:R-:W-:Y:S01]  /*09d0*/  FFMA R56, R78.reuse, R81, R57 ;  /* 0x000000514e387223 */ /* 0x040fe20000000039 */
[C---:B------:R-:W-:Y:S01]  /*09e0*/  FFMA R55, R78.reuse, R75, R55 ;  /* 0x0000004b4e377223 */ /* 0x040fe20000000037 */
[CC--:B------:R-:W-:Y:S01]  /*09f0*/  FFMA R51, R78.reuse, R82.reuse, R58 ;  /* 0x000000524e337223 */ /* 0x0c0fe2000000003a */
[----:B------:R-:W-:Y:S01]  /*0a00*/  FFMA R57, R79, R82, R66 ;  /* 0x000000524f397223 */ /* 0x000fe20000000042 */
[-C--:B------:R-:W-:Y:S01]  /*0a10*/  FFMA R32, R71, R80.reuse, R32 ;  /* 0x0000005047207223 */ /* 0x080fe20000000020 */
[-C--:B------:R-:W-:Y:S01]  /*0a20*/  FFMA R48, R77, R80.reuse, R48 ;  /* 0x000000504d307223 */ /* 0x080fe20000000030 */
[----:B------:R-:W-:Y:S01]  /*0a30*/  FFMA R78, R78, R83, R59 ;  /* 0x000000534e4e7223 */ /* 0x000fe2000000003b */
[C---:B------:R-:W-:Y:S01]  /*0a40*/  FFMA R64, R79.reuse, R80, R64 ;  /* 0x000000504f407223 */ /* 0x040fe20000000040 */
[C---:B------:R-:W-:Y:S01]  /*0a50*/  FFMA R58, R79.reuse, R81, R65 ;  /* 0x000000514f3a7223 */ /* 0x040fe20000000041 */
[----:B------:R-:W-:Y:S01]  /*0a60*/  FFMA R66, R79, R83, R67 ;  /* 0x000000534f427223 */ /* 0x000fe20000000043 */
[-C--:B0-----:R-:W-:Y:S01]  /*0a70*/  FFMA R87, R4, R8.reuse, R87 ;  /* 0x0000000804577223 */ /* 0x081fe20000000057 */
[-C--:B------:R-:W-:Y:S01]  /*0a80*/  FFMA R80, R5, R8.reuse, R12 ;  /* 0x0000000805507223 */ /* 0x080fe2000000000c */
[-C--:B------:R-:W-:Y:S01]  /*0a90*/  FFMA R93, R6, R8.reuse, R93 ;  /* 0x00000008065d7223 */ /* 0x080fe2000000005d */
[-C--:B------:R-:W-:Y:S01]  /*0aa0*/  FFMA R28, R7, R8.reuse, R28 ;  /* 0x00000008071c7223 */ /* 0x080fe2000000001c */
[-C--:B-1----:R-:W-:Y:S01]  /*0ab0*/  FFMA R95, R16, R8.reuse, R95 ;  /* 0x00000008105f7223 */ /* 0x082fe2000000005f */
        /* <DEDUP_REMOVED lines=27> */
[C---:B--2---:R-:W-:Y:S01]  /*0c70*/  FFMA R65, R4.reuse, R24, R15 ;  /* 0x0000001804417223 */ /* 0x044fe2000000000f */
        /* <DEDUP_REMOVED lines=31> */
[----:B------:R-:W-:Y:S04]  /*0e70*/  LDS.128 R4, [R86+0x420] ;  /* 0x0004200056047984 */ /* 0x000fe80000000c00 */
[----:B------:R-:W0:Y:S04]  /*0e80*/  LDS.128 R8, [R85+0x420] ;  /* 0x0004200055087984 */ /* 0x000e280000000c00 */
        /* <DEDUP_REMOVED lines=69> */
[----:B------:R-:W2:Y:S04]  /*12e0*/  LDS.128 R12, [R85+0x730] ;  /* 0x00073000550c7984 */ /* 0x000ea80000000c00 */
[----:B------:R-:W-:Y:S01]  /*12f0*/  LDS.128 R16, [R86+0x940] ;  /* 0x0009400056107984 */ /* 0x000fe20000000c00 */
        /* <DEDUP_REMOVED lines=67> */
[----:B------:R-:W-:Y:S01]  /*1730*/  LDS.128 R20, [R86+0xb50] ;  /* 0x000b500056147984 */ /* 0x000fe20000000c00 */
[-C--:B0-----:R-:W-:Y:S01]  /*1740*/  FFMA R87, R4, R8.reuse, R87 ;  /* 0x0000000804577223 */ /* 0x081fe20000000057 */
        /* <DEDUP_REMOVED lines=132> */
[----:B------:R-:W-:-:S02]  /*1f90*/  FFMA R22, R23, R15, R66 ;  /* 0x0000000f17167223 */ /* 0x000fc40000000042 */
[----:B------:R-:W2:Y:S01]  /*1fa0*/  LDS.128 R12, [R85+0xd60] ;  /* 0x000d6000550c7984 */ /* 0x000ea20000000c00 */
[-C--:B0-----:R-:W-:Y:S01]  /*1fb0*/  FFMA R37, R16, R9.reuse, R37 ;  /* 0x0000000910257223 */ /* 0x081fe20000000025 */
[-C--:B------:R-:W-:Y:S01]  /*1fc0*/  FFMA R53, R18, R9.reuse, R53 ;  /* 0x0000000912357223 */ /* 0x080fe20000000035 */
[-C--:B------:R-:W-:Y:S01]  /*1fd0*/  FFMA R72, R19, R9.reuse, R72 ;  /* 0x0000000913487223 */ /* 0x080fe20000000048 */
[----:B------:R-:W-:Y:S01]  /*1fe0*/  FFMA R95, R16, R8, R95 ;  /* 0x00000008105f7223 */ /* 0x000fe2000000005f */
[-C--:B-1----:R-:W-:Y:S01]  /*1ff0*/  FFMA R102, R5, R9.reuse, R24 ;  /* 0x0000000905667223 */ /* 0x082fe20000000018 */
[-C--:B------:R-:W-:Y:S01]  /*2000*/  FFMA R91, R4, R9.reuse, R91 ;  /* 0x00000009045b7223 */ /* 0x080fe2000000005b */
[-C--:B------:R-:W-:Y:S01]  /*2010*/  FFMA R25, R6, R9.reuse, R25 ;  /* 0x0000000906197223 */ /* 0x080fe20000000019 */
[-C--:B------:R-:W-:Y:S01]  /*2020*/  FFMA R100, R7, R9.reuse, R36 ;  /* 0x0000000907647223 */ /* 0x080fe20000000024 */
[----:B------:R-:W-:Y:S01]  /*2030*/  FFMA R24, R17, R9, R52 ;  /* 0x0000000911187223 */ /* 0x000fe20000000034 */
[C---:B------:R-:W-:Y:S01]  /*2040*/  FFMA R75, R4.reuse, R10, R59 ;  /* 0x0000000a044b7223 */ /* 0x040fe2000000003b */
        /* <DEDUP_REMOVED lines=13> */
[----:B------:R-:W-:Y:S01]  /*2120*/  FFMA R10, R19, R10, R62 ;  /* 0x0000000a130a7223 */ /* 0x000fe2000000003e */
[-C--:B--2---:R-:W-:Y:S01]  /*2130*/  FFMA R83, R6, R12.reuse, R63 ;  /* 0x0000000c06537223 */ /* 0x084fe2000000003f */
[C---:B------:R-:W-:Y:S01]  /*2140*/  FFMA R110, R7.reuse, R12, R32 ;  /* 0x0000000c076e7223 */ /* 0x040fe20000000020 */
[C---:B------:R-:W-:Y:S01]  /*2150*/  FFMA R97, R7.reuse, R14, R33 ;  /* 0x0000000e07617223 */ /* 0x040fe20000000021 */
[CC--:B------:R-:W-:Y:S01]  /*2160*/  FFMA R114, R7.reuse, R15.reuse, R34 ;  /* 0x0000000f07727223 */ /* 0x0c0fe20000000022 */
[----:B------:R-:W-:Y:S01]  /*2170*/  LDS.128 R60, [R85+0xe70] ;  /* 0x000e7000553c7984 */ /* 0x000fe20000000c00 */
[----:B------:R-:W-:Y:S01]  /*2180*/  FFMA R77, R4, R12, R65 ;  /* 0x0000000c044d7223 */ /* 0x000fe20000000041 */
[----:B------:R-:W-:Y:S01]  /*2190*/  FFMA R81, R6, R14, R67 ;  /* 0x0000000e06517223 */ /* 0x000fe20000000043 */
[-C--:B------:R-:W-:Y:S01]  /*21a0*/  FFMA R108, R4, R15.reuse, R68 ;  /* 0x0000000f046c7223 */ /* 0x080fe20000000044 */
[----:B------:R-:W0:Y:S01]  /*21b0*/  LDS.128 R32, [R86+0xe70] ;  /* 0x000e700056207984 */ /* 0x000e220000000c00 */
[----:B------:R-:W-:Y:S01]  /*21c0*/  FFMA R112, R6, R15, R70 ;  /* 0x0000000f06707223 */ /* 0x000fe20000000046 */
[----:B------:R-:W-:Y:S01]  /*21d0*/  FFMA R101, R16, R12, R69 ;  /* 0x0000000c10657223 */ /* 0x000fe20000000045 */
[-C--:B------:R-:W-:Y:S01]  /*21e0*/  FFMA R73, R4, R11.reuse, R73 ;  /* 0x0000000b04497223 */ /* 0x080fe20000000049 */
[----:B------:R1:W2:Y:S01]  /*21f0*/  LDS.128 R64, [R86+0xf70] ;  /* 0x000f700056407984 */ /* 0x0002a20000000c00 */
[C---:B------:R-:W-:Y:S01]  /*2200*/  FFMA R104, R7.reuse, R11, R38 ;  /* 0x0000000b07687223 */ /* 0x040fe20000000026 */
[----:B------:R-:W-:Y:S01]  /*2210*/  FFMA R98, R7, R13, R98 ;  /* 0x0000000d07627223 */ /* 0x000fe20000000062 */
[-C--:B------:R-:W-:Y:S01]  /*2220*/  FFMA R106, R5, R11.reuse, R26 ;  /* 0x0000000b056a7223 */ /* 0x080fe2000000001a */
[----:B------:R-:W3:Y:S01]  /*2230*/  LDS.128 R68, [R85+0xf70] ;  /* 0x000f700055447984 */ /* 0x000ee20000000c00 */
[-C--:B------:R-:W-:Y:S01]  /*2240*/  FFMA R27, R6, R11.reuse, R27 ;  /* 0x0000000b061b7223 */ /* 0x080fe2000000001b */
[-C--:B------:R-:W-:Y:S01]  /*2250*/  FFMA R39, R16, R11.reuse, R39 ;  /* 0x0000000b10277223 */ /* 0x080fe20000000027 */
[-C--:B------:R-:W-:Y:S01]  /*2260*/  FFMA R26, R17, R11.reuse, R54 ;  /* 0x0000000b111a7223 */ /* 0x080fe20000000036 */
[-C--:B------:R-:W-:Y:S01]  /*2270*/  FFMA R55, R18, R11.reuse, R55 ;  /* 0x0000000b12377223 */ /* 0x080fe20000000037 */
[----:B------:R-:W-:Y:S01]  /*2280*/  FFMA R74, R19, R11, R74 ;  /* 0x0000000b134a7223 */ /* 0x000fe2000000004a */
[----:B------:R-:W-:Y:S01]  /*2290*/  FFMA R11, R4, R14, R31 ;  /* 0x0000000e040b7223 */ /* 0x000fe2000000001f */
[----:B------:R-:W-:Y:S01]  /*22a0*/  FFMA R118, R16, R15, R76 ;  /* 0x0000000f10767223 */ /* 0x000fe2000000004c */
[-C--:B------:R-:W-:Y:S01]  /*22b0*/  FFMA R88, R4, R13.reuse, R88 ;  /* 0x0000000d04587223 */ /* 0x080fe20000000058 */
[C---:B------:R-:W-:Y:S01]  /*22c0*/  FFMA R90, R5.reuse, R12, R90 ;  /* 0x0000000c055a7223 */ /* 0x040fe2000000005a */
[C---:B------:R-:W-:Y:S01]  /*22d0*/  FFMA R92, R5.reuse, R13, R92 ;  /* 0x0000000d055c7223 */ /* 0x040fe2000000005c */
[CC--:B------:R-:W-:Y:S01]  /*22e0*/  FFMA R79, R5.reuse, R14.reuse, R47 ;  /* 0x0000000e054f7223 */ /* 0x0c0fe2000000002f */
[----:B------:R-:W-:Y:S01]  /*22f0*/  FFMA R94, R5, R15, R94 ;  /* 0x0000000f055e7223 */ /* 0x000fe2000000005e */
[-C--:B------:R-:W-:Y:S01]  /*2300*/  FFMA R96, R6, R13.reuse, R96 ;  /* 0x0000000d06607223 */ /* 0x080fe20000000060 */
[CC--:B------:R-:W-:Y:S01]  /*2310*/  FFMA R116, R16.reuse, R13.reuse, R40 ;  /* 0x0000000d10747223 */ /* 0x0c0fe20000000028 */
[----:B------:R-:W-:Y:S01]  /*2320*/  FFMA R99, R16, R14, R41 ;  /* 0x0000000e10637223 */ /* 0x000fe20000000029 */
[C---:B------:R-:W-:Y:S01]  /*2330*/  FFMA R48, R17.reuse, R12, R48 ;  /* 0x0000000c11307223 */ /* 0x040fe20000000030 */
[C---:B------:R-:W-:Y:S01]  /*2340*/  FFMA R76, R17.reuse, R13, R42 ;  /* 0x0000000d114c7223 */ /* 0x040fe2000000002a */
[C---:B------:R-:W-:Y:S01]  /*2350*/  FFMA R103, R17.reuse, R14, R43 ;  /* 0x0000000e11677223 */ /* 0x040fe2000000002b */
[----:B------:R-:W-:Y:S01]  /*2360*/  FFMA R122, R17, R15, R50 ;  /* 0x0000000f117a7223 */ /* 0x000fe20000000032 */
[C---:B------:R-:W-:Y:S01]  /*2370*/  FFMA R107, R18.reuse, R12, R49 ;  /* 0x0000000c126b7223 */ /* 0x040fe20000000031 */
[C---:B------:R-:W-:Y:S01]  /*2380*/  FFMA R120, R18.reuse, R13, R56 ;  /* 0x0000000d12787223 */ /* 0x040fe20000000038 */
[CC--:B------:R-:W-:Y:S01]  /*2390*/  FFMA R105, R18.reuse, R14.reuse, R51 ;  /* 0x0000000e12697223 */ /* 0x0c0fe20000000033 */
[-C--:B------:R-:W-:Y:S01]  /*23a0*/  FFMA R78, R18, R15.reuse, R78 ;  /* 0x0000000f124e7223 */ /* 0x080fe2000000004e */
[C---:B------:R-:W-:Y:S01]  /*23b0*/  FFMA R109, R19.reuse, R14, R57 ;  /* 0x0000000e136d7223 */ /* 0x040fe20000000039 */
[C---:B------:R-:W-:Y:S01]  /*23c0*/  FFMA R111, R19.reuse, R15, R22 ;  /* 0x0000000f136f7223 */ /* 0x040fe20000000016 */
[C---:B-1----:R-:W-:Y:S01]  /*23d0*/  FFMA R86, R19.reuse, R12, R20 ;  /* 0x0000000c13567223 */ /* 0x042fe20000000014 */
[----:B------:R-:W-:Y:S01]  /*23e0*/  FFMA R124, R19, R13, R58 ;  /* 0x0000000d137c7223 */ /* 0x000fe2000000003a */
[C---:B0-----:R-:W-:Y:S01]  /*23f0*/  FFMA R7, R32.reuse, R63, R73 ;  /* 0x0000003f20077223 */ /* 0x041fe20000000049 */
[-C--:B------:R-:W-:Y:S01]  /*2400*/  FFMA R6, R32, R62.reuse, R75 ;  /* 0x0000003e20067223 */ /* 0x080fe2000000004b */
[----:B------:R-:W0:Y:S01]  /*2410*/  LDC R73, c[0x0][0x39c] ;  /* 0x0000e700ff497b82 */ /* 0x000e220000000800 */
[-C--:B------:R-:W-:Y:S01]  /*2420*/  FFMA R14, R33, R62.reuse, R82 ;  /* 0x0000003e210e7223 */ /* 0x080fe20000000052 */
[-C--:B------:R-:W-:Y:S01]  /*2430*/  FFMA R22, R34, R62.reuse, R59 ;  /* 0x0000003e22167223 */ /* 0x080fe2000000003b */
[-C--:B------:R-:W-:Y:S01]  /*2440*/  FFMA R30, R35, R62.reuse, R30 ;  /* 0x0000003e231e7223 */ /* 0x080fe2000000001e */
[-C--:B--2---:R-:W-:Y:S01]  /*2450*/  FFMA R38, R64, R62.reuse, R23 ;  /* 0x0000003e40267223 */ /* 0x084fe20000000017 */
        /* <DEDUP_REMOVED lines=11> */
[CC--:B------:R-:W-:Y:S01]  /*2510*/  FFMA R21, R34.reuse, R61.reuse, R25 ;  /* 0x0000003d22157223 */ /* 0x0c0fe20000000019 */
[C---:B------:R-:W-:Y:S01]  /*2520*/  FFMA R45, R65.reuse, R61, R24 ;  /* 0x0000003d412d7223 */ /* 0x040fe20000000018 */
[-C--:B------:R-:W-:Y:S01]  /*2530*/  FFMA R23, R34, R63.reuse, R27 ;  /* 0x0000003f22177223 */ /* 0x080fe2000000001b */
[----:B------:R-:W-:Y:S01]  /*2540*/  FFMA R47, R65, R63, R26 ;  /* 0x0000003f412f7223 */ /* 0x000fe2000000001a */
[C---:B---3--:R-:W-:Y:S01]  /*2550*/  FFMA R10, R32.reuse, R70, R11 ;  /* 0x00000046200a7223 */ /* 0x048fe2000000000b */
        /* <DEDUP_REMOVED lines=38> */
[C---:B------:R-:W-:Y:S01]  /*27c0*/  FFMA R65, R67.reuse, R69, R124 ;  /* 0x0000004543417223 */ /* 0x040fe2000000007c */
[----:B------:R-:W-:Y:S01]  /*27d0*/  FFMA R66, R67, R70, R109 ;  /* 0x0000004643427223 */ /* 0x000fe2000000006d */
[-C--:B------:R-:W-:Y:S01]  /*27e0*/  FFMA R35, R35, R71.reuse, R114 ;  /* 0x0000004723237223 */ /* 0x080fe20000000072 */
[----:B------:R-:W-:Y:S01]  /*27f0*/  FFMA R67, R67, R71, R111 ;  /* 0x0000004743437223 */ /* 0x000fe2000000006f */
[----:B0-----:R-:W-:Y:S01]  /*2800*/  LEA R2, R73, R2, 0x3 ;  /* 0x0000000249027211 */ /* 0x001fe200078e18ff */
[----:B------:R-:W-:Y:S06]  /*2810*/  BAR.SYNC.DEFER_BLOCKING 0x0 ;  /* 0x0000000000007b1d */ /* 0x000fec0000010000 */
[----:B------:R-:W-:Y:S05]  /*2820*/  BRA.U UP0, `(.L_x_7) ;  /* 0xffffffd900dc7547 */ /* 0x000fea000b83ffff */
.L_x_6:
[----:B------:R-:W1:Y:S01]  /*2830*/  S2R R2, SR_CTAID.Y ;  /* 0x0000000000027919 */ /* 0x000e620000002600 */
[----:B------:R-:W2:Y:S01]  /*2840*/  LDC R81, c[0x0][0x39c] ;  /* 0x0000e700ff517b82 */ /* 0x000ea20000000800 */
[----:B------:R-:W3:Y:S07]  /*2850*/  S2R R71, SR_CTAID.X ;  /* 0x0000000000477919 */ /* 0x000eee0000002500 */
[----:B------:R-:W4:Y:S01]  /*2860*/  LDC.64 R68, c[0x0][0x390] ;  /* 0x0000e400ff447b82 */ /* 0x000f220000000a00 */
[----:B-1----:R-:W-:-:S02]  /*2870*/  LEA R3, R2, R3, 0x5 ;  /* 0x0000000302037211 */ /* 0x002fc400078e28ff */
[----:B---3--:R-:W-:Y:S02]  /*2880*/  LEA R71, R71, R0, 0x5 ;  /* 0x0000000047477211 */ /* 0x008fe400078e28ff */
[----:B------:R-:W-:Y:S02]  /*2890*/  SHF.L.U32 R0, R3, 0x2, RZ ;  /* 0x0000000203007819 */ /* 0x000fe400000006ff */
[----:B------:R-:W-:-:S05]  /*28a0*/  SHF.L.U32 R71, R71, 0x2, RZ ;  /* 0x0000000247477819 */ /* 0x000fca00000006ff */
[C---:B--2---:R-:W-:Y:S01]  /*28b0*/  IMAD R3, R0.reuse, R81, R71 ;  /* 0x0000005100037224 */ /* 0x044fe200078e0247 */
[----:B------:R-:W-:-:S03]  /*28c0*/  IADD3 R0, PT, PT, R0, 0x40, RZ ;  /* 0x0000004000007810 */ /* 0x000fc60007ffe0ff */
[----:B----4-:R-:W-:-:S04]  /*28d0*/  IMAD.WIDE R2, R3, 0x4, R68 ;  /* 0x0000000403027825 */ /* 0x010fc800078e0244 */
[----:B------:R-:W-:Y:S01]  /*28e0*/  IMAD R75, R0, R81, R71 ;  /* 0x00000051004b7224 */ /* 0x000fe200078e0247 */
[----:B0-----:R-:W-:Y:S01]  /*28f0*/  STG.E.128 desc[UR6][R2.64], R4 ;  /* 0x0000000402007986 */ /* 0x001fe2000c101d06 */
[----:B------:R-:W-:-:S03]  /*2900*/  IMAD.WIDE R70, R81, 0x4, R2 ;  /* 0x0000000451467825 */ /* 0x000fc600078e0202 */
[----:B------:R-:W-:Y:S01]  /*2910*/  STG.E.128 desc[UR6][R2.64+0x100], R8 ;  /* 0x0001000802007986 */ /* 0x000fe2000c101d06 */
        /* <DEDUP_REMOVED lines=11> */
[----:B------:R-:W-:Y:S04]  /*29d0*/  STG.E.128 desc[UR6][R72.64+0x100], R32 ;  /* 0x0001002048007986 */ /* 0x000fe8000c101d06 */
[----:B------:R-:W-:Y:S04]  /*29e0*/  STG.E.128 desc[UR6][R74.64], R36 ;  /* 0x000000244a007986 */ /* 0x000fe8000c101d06 */
        /* <DEDUP_REMOVED lines=8> */
.L_x_8:
        /* <DEDUP_REMOVED lines=9> */
.L_x_25:


//--------------------- .text._Z37sgemm_t_8x8_sliced_k_f32x4_bcf_kernelILi128ELi128ELi8ELi8ELi8ELi0EEvPfS0_S0_iii --------------------------
	.section	.text._Z37sgemm_t_8x8_sliced_k_f32x4_bcf_kernelILi128ELi128ELi8ELi8ELi8ELi0EEvPfS0_S0_iii,"ax",@progbits
	.align	128
        .global         _Z37sgemm_t_8x8_sliced_k_f32x4_bcf_kernelILi128ELi128ELi8ELi8ELi8ELi0EEvPfS0_S0_iii
        .type           _Z37sgemm_t_8x8_sliced_k_f32x4_bcf_kernelILi128ELi128ELi8ELi8ELi8ELi0EEvPfS0_S0_iii,@function
        .size           _Z37sgemm_t_8x8_sliced_k_f32x4_bcf_kernelILi128ELi128ELi8ELi8ELi8ELi0EEvPfS0_S0_iii,(.L_x_26 - _Z37sgemm_t_8x8_sliced_k_f32x4_bcf_kernelILi128ELi128ELi8ELi8ELi8ELi0EEvPfS0_S0_iii)
        .other          _Z37sgemm_t_8x8_sliced_k_f32x4_bcf_kernelILi128ELi128ELi8ELi8ELi8ELi0EEvPfS0_S0_iii,@"STO_CUDA_ENTRY STV_DEFAULT"
_Z37sgemm_t_8x8_sliced_k_f32x4_bcf_kernelILi128ELi128ELi8ELi8ELi8ELi0EEvPfS0_S0_iii:
.text._Z37sgemm_t_8x8_sliced_k_f32x4_bcf_kernelILi128ELi128ELi8ELi8ELi8ELi0EEvPfS0_S0_iii:
        /* <DEDUP_REMOVED lines=58> */
.L_x_10:
[----:B------:R-:W1:Y:S08]  /*03a0*/  LDC.64 R92, c[0x0][0x380] ;  /* 0x0000e000ff5c7b82 */ /* 0x000e700000000a00 */
[----:B------:R-:W2:Y:S01]  /*03b0*/  LDC.64 R88, c[0x0][0x388] ;  /* 0x0000e200ff587b82 */ /* 0x000ea20000000a00 */
[----:B-1----:R-:W-:-:S06]  /*03c0*/  IMAD.WIDE R92, R84, 0x4, R92 ;  /* 0x00000004545c7825 */ /* 0x002fcc00078e025c */
[----:B0-----:R-:W3:Y:S01]  /*03d0*/  LDG.E.128 R92, desc[UR8][R92.64] ;  /* 0x000000085c5c7981 */ /* 0x001ee2000c1e1d00 */
[----:B--2---:R-:W-:-:S06]  /*03e0*/  IMAD.WIDE R88, R2, 0x4, R88 ;  /* 0x0000000402587825 */ /* 0x004fcc00078e0258 */
[----:B------:R-:W2:Y:S01]  /*03f0*/  LDG.E.128 R88, desc[UR8][R88.64] ;  /* 0x0000000858587981 */ /* 0x000ea2000c1e1d00 */
[----:B------:R-:W0:Y:S01]  /*0400*/  LDCU UR4, c[0x0][0x360] ;  /* 0x00006c00ff0477ac */ /* 0x000e220008000800 */
[----:B------:R-:W1:Y:S01]  /*0410*/  S2UR UR6, SR_CgaCtaId ;  /* 0x00000000000679c3 */ /* 0x000e620000008800 */
[----:B------:R-:W-:Y:S01]  /*0420*/  IADD3 R84, PT, PT, R84, 0x8, RZ ;  /* 0x0000000854547810 */ /* 0x000fe20007ffe0ff */
[----:B------:R-:W0:Y:S01]  /*0430*/  S2R R3, SR_TID.Y ;  /* 0x0000000000037919 */ /* 0x000e220000002200 */
[----:B------:R-:W-:Y:S01]  /*0440*/  UIADD3 UR5, UPT, UPT, UR5, 0x1, URZ ;  /* 0x0000000105057890 */ /* 0x000fe2000fffe0ff */
[----:B------:R-:W0:Y:S03]  /*0450*/  S2R R0, SR_TID.X ;  /* 0x0000000000007919 */ /* 0x000e260000002100 */
[----:B------:R-:W-:Y:S01]  /*0460*/  UISETP.NE.AND UP0, UPT, UR5, URZ, UPT ;  /* 0x000000ff0500728c */ /* 0x000fe2000bf05270 */
[----:B0-----:R-:W-:Y:S01]  /*0470*/  IMAD R68, R3, UR4, R0 ;  /* 0x0000000403447c24 */ /* 0x001fe2000f8e0200 */
[----:B------:R-:W-:-:S02]  /*0480*/  UMOV UR4, 0x400 ;  /* 0x0000040000047882 */ /* 0x000fc40000000000 */
[----:B-1----:R-:W-:Y:S02]  /*0490*/  ULEA UR7, UR6, UR4, 0x18 ;  /* 0x0000000406077291 */ /* 0x002fe4000f8ec0ff */
[C---:B------:R-:W-:Y:S01]  /*04a0*/  SHF.L.U32 R69, R68.reuse, 0xb, RZ ;  /* 0x0000000b44457819 */ /* 0x040fe200000006ff */
[----:B------:R-:W-:Y:S01]  /*04b0*/  UIADD3 UR4, UPT, UPT, UR4, 0x1000, URZ ;  /* 0x0000100004047890 */ /* 0x000fe2000fffe0ff */
[----:B------:R-:W-:Y:S02]  /*04c0*/  SHF.L.U32 R70, R68, 0x1, RZ ;  /* 0x0000000144467819 */ /* 0x000fe400000006ff */
[----:B------:R-:W-:Y:S01]  /*04d0*/  LOP3.LUT R69, R69, 0x800, RZ, 0xc0, !PT ;  /* 0x0000080045457812 */ /* 0x000fe200078ec0ff */
[----:B------:R-:W-:Y:S01]  /*04e0*/  ULEA UR4, UR6, UR4, 0x18 ;  /* 0x0000000406047291 */ /* 0x000fe2000f8ec0ff */
[----:B------:R-:W-:Y:S02]  /*04f0*/  LOP3.LUT R70, R70, 0xfffffffc, RZ, 0xc0, !PT ;  /* 0xfffffffc46467812 */ /* 0x000fe400078ec0ff */
[----:B------:R-:W-:-:S02]  /*0500*/  SHF.L.U32 R68, R68, 0x4, RZ ;  /* 0x0000000444447819 */ /* 0x000fc400000006ff */
[----:B------:R-:W-:Y:S02]  /*0510*/  IADD3 R96, PT, PT, R70, UR7, R69 ;  /* 0x0000000746607c10 */ /* 0x000fe4000fffe045 */
[C---:B------:R-:W-:Y:S02]  /*0520*/  LOP3.LUT R69, R68.reuse, 0xfffffe00, RZ, 0xc0, !PT ;  /* 0xfffffe0044457812 */ /* 0x040fe400078ec0ff */
[----:B------:R-:W-:Y:S02]  /*0530*/  LOP3.LUT R68, R68, 0x1f0, RZ, 0xc0, !PT ;  /* 0x000001f044447812 */ /* 0x000fe400078ec0ff */
[----:B------:R-:W-:Y:S02]  /*0540*/  LEA R86, R3, UR7, 0x4 ;  /* 0x0000000703567c11 */ /* 0x000fe4000f8e20ff */
[----:B------:R-:W-:Y:S02]  /*0550*/  IADD3 R97, PT, PT, R68, UR4, R69 ;  /* 0x0000000444617c10 */ /* 0x000fe4000fffe045 */
[----:B------:R-:W-:Y:S01]  /*0560*/  LEA R85, R0, UR4, 0x4 ;  /* 0x0000000400557c11 */ /* 0x000fe2000f8e20ff */
        /* <DEDUP_REMOVED lines=554> */
.L_x_9:
        /* <DEDUP_REMOVED lines=36> */
.L_x_11:
        /* <DEDUP_REMOVED lines=11> */
.L_x_26:


//--------------------- .text._Z33sgemm_t_8x8_sliced_k_f32x4_kernelILi128ELi128ELi8ELi8ELi8EEvPfS0_S0_iii --------------------------
	.section	.text._Z33sgemm_t_8x8_sliced_k_f32x4_kernelILi128ELi128ELi8ELi8ELi8EEvPfS0_S0_iii,"ax",@progbits
	.align	128
        .global         _Z33sgemm_t_8x8_sliced_k_f32x4_kernelILi128ELi128ELi8ELi8ELi8EEvPfS0_S0_iii
        .type           _Z33sgemm_t_8x8_sliced_k_f32x4_kernelILi128ELi128ELi8ELi8ELi8EEvPfS0_S0_iii,@function
        .size           _Z33sgemm_t_8x8_sliced_k_f32x4_kernelILi128ELi128ELi8ELi8ELi8EEvPfS0_S0_iii,(.L_x_27 - _Z33sgemm_t_8x8_sliced_k_f32x4_kernelILi128ELi128ELi8ELi8ELi8EEvPfS0_S0_iii)
        .other          _Z33sgemm_t_8x8_sliced_k_f32x4_kernelILi128ELi128ELi8ELi8ELi8EEvPfS0_S0_iii,@"STO_CUDA_ENTRY STV_DEFAULT"
_Z33sgemm_t_8x8_sliced_k_f32x4_kernelILi128ELi128ELi8ELi8ELi8EEvPfS0_S0_iii:
.text._Z33sgemm_t_8x8_sliced_k_f32x4_kernelILi128ELi128ELi8ELi8ELi8EEvPfS0_S0_iii:
        /* <DEDUP_REMOVED lines=39> */
[----:B------:R-:W1:Y:S01]  /*0270*/  S2UR UR8, SR_CgaCtaId ;  /* 0x00000000000879c3 */ /* 0x000e620000008800 */
[----:B------:R-:W2:Y:S01]  /*0280*/  S2R R5, SR_CTAID.Y ;  /* 0x0000000000057919 */ /* 0x000ea20000002600 */
[----:B------:R-:W3:Y:S01]  /*0290*/  LDCU UR7, c[0x0][0x360] ;  /* 0x00006c00ff0777ac */ /* 0x000ee20008000800 */
[----:B------:R-:W-:Y:S01]  /*02a0*/  UMOV UR6, 0x400 ;  /* 0x0000040000067882 */ /* 0x000fe20000000000 */
[----:B------:R-:W-:-:S04]  /*02b0*/  UIADD3 UR5, UPT, UPT, UR9, 0x7, URZ ;  /* 0x0000000709057890 */ /* 0x000fc8000fffe0ff */
[----:B------:R-:W4:Y:S01]  /*02c0*/  S2UR UR4, SR_CTAID.X ;  /* 0x00000000000479c3 */ /* 0x000f220000002500 */
[----:B------:R-:W-:-:S04]  /*02d0*/  USHF.R.U32.HI UR5, URZ, 0x3, UR5 ;  /* 0x00000003ff057899 */ /* 0x000fc80008011605 */
[----:B------:R-:W-:-:S03]  /*02e0*/  UIADD3 UR5, UPT, UPT, -UR5, URZ, URZ ;  /* 0x000000ff05057290 */ /* 0x000fc6000fffe1ff */
[----:B------:R-:W5:Y:S01]  /*02f0*/  LDC R73, c[0x0][0x39c] ;  /* 0x0000e700ff497b82 */ /* 0x000f620000000800 */
[----:B---3--:R-:W-:Y:S01]  /*0300*/  IMAD R0, R3, UR7, R0 ;  /* 0x0000000703007c24 */ /* 0x008fe2000f8e0200 */
[----:B------:R-:W-:Y:S02]  /*0310*/  UIADD3 UR7, UPT, UPT, UR6, 0x1000, URZ ;  /* 0x0000100006077890 */ /* 0x000fe4000fffe0ff */
[----:B-1----:R-:W-:Y:S02]  /*0320*/  ULEA UR6, UR8, UR6, 0x18 ;  /* 0x0000000608067291 */ /* 0x002fe4000f8ec0ff */
[--C-:B------:R-:W-:Y:S01]  /*0330*/  SHF.R.U32.HI R4, RZ, 0x5, R0.reuse ;  /* 0x00000005ff047819 */ /* 0x100fe20000011600 */
[----:B------:R-:W-:Y:S01]  /*0340*/  ULEA UR7, UR8, UR7, 0x18 ;  /* 0x0000000708077291 */ /* 0x000fe2000f8ec0ff */
[----:B------:R-:W-:Y:S02]  /*0350*/  SHF.L.U32 R3, R0, 0x2, RZ ;  /* 0x0000000200037819 */ /* 0x000fe400000006ff */
[----:B------:R-:W-:-:S02]  /*0360*/  SHF.R.U32.HI R2, RZ, 0x1, R0 ;  /* 0x00000001ff027819 */ /* 0x000fc40000011600 */
[----:B------:R-:W-:Y:S01]  /*0370*/  SHF.L.U32 R0, R0, 0x4, RZ ;  /* 0x0000000400007819 */ /* 0x000fe200000006ff */
[----:B----4-:R-:W-:Y:S01]  /*0380*/  USHF.L.U32 UR4, UR4, 0x7, URZ ;  /* 0x0000000704047899 */ /* 0x010fe200080006ff */
[----:B------:R-:W-:Y:S02]  /*0390*/  LEA R100, R4, UR7, 0x9 ;  /* 0x0000000704647c11 */ /* 0x000fe4000f8e48ff */
[----:B------:R-:W-:Y:S02]  /*03a0*/  LOP3.LUT R71, R0, 0x1f0, RZ, 0xc0, !PT ;  /* 0x000001f000477812 */ /* 0x000fe400078ec0ff */
[----:B--2---:R-:W-:Y:S02]  /*03b0*/  LEA R5, R5, R2, 0x7 ;  /* 0x0000000205057211 */ /* 0x004fe400078e38ff */
[----:B------:R-:W-:Y:S01]  /*03c0*/  LOP3.LUT R6, R3, 0x4, RZ, 0xc0, !PT ;  /* 0x0000000403067812 */ /* 0x000fe200078ec0ff */
[----:B-----5:R-:W-:Y:S01]  /*03d0*/  IMAD R73, R4, R73, UR4 ;  /* 0x0000000404497e24 */ /* 0x020fe2000f8e0249 */
[----:B------:R-:W-:-:S02]  /*03e0*/  LEA R7, R2, UR6, 0x5 ;  /* 0x0000000602077c11 */ /* 0x000fc4000f8e28ff */
[----:B------:R-:W-:Y:S01]  /*03f0*/  LOP3.LUT R4, R0, 0x10, RZ, 0xc0, !PT ;  /* 0x0000001000047812 */ /* 0x000fe200078ec0ff */
[----:B------:R-:W-:Y:S01]  /*0400*/  IMAD R6, R5, UR9, R6 ;  /* 0x0000000905067c24 */ /* 0x000fe2000f8e0206 */
[----:B------:R-:W-:Y:S02]  /*0410*/  LOP3.LUT R2, R3, 0x7c, RZ, 0xc0, !PT ;  /* 0x0000007c03027812 */ /* 0x000fe400078ec0ff */
[----:B------:R-:W-:Y:S01]  /*0420*/  IADD3 R100, PT, PT, R100, R71, RZ ;  /* 0x0000004764647210 */ /* 0x000fe20007ffe0ff */
[----:B------:R-:W-:Y:S01]  /*0430*/  HFMA2 R71, -RZ, RZ, 0, 0 ;  /* 0x00000000ff477431 */ /* 0x000fe200000001ff */
[----:B------:R-:W-:Y:S02]  /*0440*/  IADD3 R7, PT, PT, R7, R4, RZ ;  /* 0x0000000407077210 */ /* 0x000fe40007ffe0ff */
[----:B------:R-:W-:-:S07]  /*0450*/  IADD3 R2, PT, PT, R2, R73, RZ ;  /* 0x0000004902027210 */ /* 0x000fce0007ffe0ff */
.L_x_13:
[----:B------:R-:W1:Y:S08]  /*0460*/  LDC.64 R72, c[0x0][0x380] ;  /* 0x0000e000ff487b82 */ /* 0x000e700000000a00 */
[----:B------:R-:W2:Y:S01]  /*0470*/  LDC.64 R74, c[0x0][0x388] ;  /* 0x0000e200ff4a7b82 */ /* 0x000ea20000000a00 */
[----:B-1----:R-:W-:-:S05]  /*0480*/  IMAD.WIDE R72, R6, 0x4, R72 ;  /* 0x0000000406487825 */ /* 0x002fca00078e0248 */
[----:B0-----:R-:W3:Y:S01]  /*0490*/  LDG.E.128 R104, desc[UR10][R72.64] ;  /* 0x0000000a48687981 */ /* 0x001ee2000c1e1d00 */
[----:B--2---:R-:W-:-:S05]  /*04a0*/  IMAD.WIDE R74, R2, 0x4, R74 ;  /* 0x00000004024a7825 */ /* 0x004fca00078e024a */
[----:B------:R-:W2:Y:S01]  /*04b0*/  LDG.E.128 R108, desc[UR10][R74.64] ;  /* 0x0000000a4a6c7981 */ /* 0x000ea2000c1e1d00 */
[----:B------:R-:W0:Y:S01]  /*04c0*/  S2UR UR6, SR_CgaCtaId ;  /* 0x00000000000679c3 */ /* 0x000e220000008800 */
[----:B------:R-:W1:Y:S01]  /*04d0*/  S2R R3, SR_TID.Y ;  /* 0x0000000000037919 */ /* 0x000e620000002200 */
[----:B------:R-:W4:Y:S01]  /*04e0*/  S2R R0, SR_TID.X ;  /* 0x0000000000007919 */ /* 0x000f220000002100 */
[----:B------:R-:W-:Y:S02]  /*04f0*/  UMOV UR4, 0x400 ;  /* 0x0000040000047882 */ /* 0x000fe40000000000 */
[----:B------:R-:W-:Y:S02]  /*0500*/  UIADD3 UR7, UPT, UPT, UR4, 0x1000, URZ ;  /* 0x0000100004077890 */ /* 0x000fe4000fffe0ff */
[----:B0-----:R-:W-:Y:S02]  /*0510*/  ULEA UR4, UR6, UR4, 0x18 ;  /* 0x0000000406047291 */ /* 0x001fe4000f8ec0ff */
[----:B------:R-:W-:-:S04]  /*0520*/  ULEA UR7, UR6, UR7, 0x18 ;  /* 0x0000000706077291 */ /* 0x000fc8000f8ec0ff */
[----:B-1----:R-:W-:Y:S02]  /*0530*/  LEA R5, R3, UR4, 0x8 ;  /* 0x0000000403057c11 */ /* 0x002fe4000f8e40ff */
[----:B----4-:R-:W-:Y:S01]  /*0540*/  LEA R4, R0, UR7, 0x5 ;  /* 0x0000000700047c11 */ /* 0x010fe2000f8e28ff */
[----:B---3--:R-:W-:Y:S04]  /*0550*/  STS.128 [R7], R104 ;  /* 0x0000006807007388 */ /* 0x008fe80000000c00 */
[----:B--2---:R-:W-:Y:S01]  /*0560*/  STS.128 [R100], R108 ;  /* 0x0000006c64007388 */ /* 0x004fe20000000c00 */
[----:B------:R-:W-:Y:S06]  /*0570*/  BAR.SYNC.DEFER_BLOCKING 0x0 ;  /* 0x0000000000007b1d */ /* 0x000fec0000010000 */
[----:B------:R-:W-:Y:S04]  /*0580*/  LDS.128 R72, [R5] ;  /* 0x0000000005487984 */ /* 0x000fe80000000c00 */
[----:B------:R-:W0:Y:S04]  /*0590*/  LDS.128 R76, [R4] ;  /* 0x00000000044c7984 */ /* 0x000e280000000c00 */
[----:B------:R-:W1:Y:S04]  /*05a0*/  LDS.128 R80, [R4+0x10] ;  /* 0x0000100004507984 */ /* 0x000e680000000c00 */
[----:B------:R-:W2:Y:S04]  /*05b0*/  LDS.128 R92, [R4+0x210] ;  /* 0x00021000045c7984 */ /* 0x000ea80000000c00 */
[----:B------:R-:W3:Y:S04]  /*05c0*/  LDS.128 R84, [R5+0x20] ;  /* 0x0000200005547984 */ /* 0x000ee80000000c00 */
[----:B------:R-:W4:Y:S04]  /*05d0*/  LDS.128 R88, [R4+0x200] ;  /* 0x0002000004587984 */ /* 0x000f280000000c00 */
[----:B------:R-:W5:Y:S01]  /*05e0*/  LDS.128 R96, [R5+0x40] ;  /* 0x0000400005607984 */ /* 0x000f620000000c00 */
[C---:B0-----:R-:W-:Y:S01]  /*05f0*/  FFMA R101, R72.reuse, R76, R8 ;  /* 0x0000004c48657223 */ /* 0x041fe20000000008 */
[C---:B------:R-:W-:Y:S01]  /*0600*/  FFMA R102, R72.reuse, R77, R9 ;  /* 0x0000004d48667223 */ /* 0x040fe20000000009 */
[C---:B------:R-:W-:Y:S01]  /*0610*/  FFMA R115, R72.reuse, R78, R10 ;  /* 0x0000004e48737223 */ /* 0x040fe2000000000a */
[----:B------:R-:W-:-:S02]  /*0620*/  FFMA R104, R72, R79, R11 ;  /* 0x0000004f48687223 */ /* 0x000fc4000000000b */
[----:B------:R-:W0:Y:S01]  /*0630*/  LDS.128 R8, [R5+0x60] ;  /* 0x0000600005087984 */ /* 0x000e220000000c00 */
[C---:B-1----:R-:W-:Y:S01]  /*0640*/  FFMA R103, R72.reuse, R80, R12 ;  /* 0x0000005048677223 */ /* 0x042fe2000000000c */
[C---:B------:R-:W-:Y:S01]  /*0650*/  FFMA R12, R72.reuse, R81, R13 ;  /* 0x00000051480c7223 */ /* 0x040fe2000000000d */
[C---:B------:R-:W-:Y:S01]  /*0660*/  FFMA R107, R72.reuse, R82, R14 ;  /* 0x00000052486b7223 */ /* 0x040fe2000000000e */
[----:B------:R-:W-:Y:S02]  /*0670*/  FFMA R72, R72, R83, R15 ;  /* 0x0000005348487223 */ /* 0x000fe4000000000f */
[C---:B--2---:R-:W-:Y:S02]  /*0680*/  FFMA R105, R73.reuse, R93, R12 ;  /* 0x0000005d49697223 */ /* 0x044fe4000000000c */
[----:B------:R-:W1:Y:S01]  /*0690*/  LDS.128 R12, [R5+0x80] ;  /* 0x00008000050c7984 */ /* 0x000e620000000c00 */
[----:B---3--:R-:W-:Y:S01]  /*06a0*/  FFMA R106, R84, R77, R17 ;  /* 0x0000004d546a7223 */ /* 0x008fe20000000011 */
[----:B------:R-:W-:Y:S01]  /*06b0*/  FFMA R117, R76, R84, R16 ;  /* 0x000000544c757223 */ /* 0x000fe20000000010 */
[----:B------:R-:W-:Y:S01]  /*06c0*/  FFMA R119, R84, R78, R18 ;  /* 0x0000004e54777223 */ /* 0x000fe20000000012 */
[----:B------:R-:W-:Y:S01]  /*06d0*/  FFMA R17, R80, R84, R20 ;  /* 0x0000005450117223 */ /* 0x000fe20000000014 */
[C---:B------:R-:W-:Y:S01]  /*06e0*/  FFMA R16, R84.reuse, R79, R19 ;  /* 0x0000004f54107223 */ /* 0x040fe20000000013 */
[C---:B------:R-:W-:Y:S01]  /*06f0*/  FFMA R18, R84.reuse, R81, R21 ;  /* 0x0000005154127223 */ /* 0x040fe20000000015 */
[----:B------:R-:W-:Y:S01]  /*0700*/  FFMA R20, R84, R83, R23 ;  /* 0x0000005354147223 */ /* 0x000fe20000000017 */
[----:B----4-:R-:W-:Y:S01]  /*0710*/  FFMA R111, R88, R73, R101 ;  /* 0x00000049586f7223 */ /* 0x010fe20000000065 */
[----:B------:R-:W-:Y:S01]  /*0720*/  FFMA R109, R84, R82, R22 ;  /* 0x00000052546d7223 */ /* 0x000fe20000000016 */
[C---:B------:R-:W-:Y:S01]  /*0730*/  FFMA R101, R73.reuse, R91, R104 ;  /* 0x0000005b49657223 */ /* 0x040fe20000000068 */
[C---:B------:R-:W-:Y:S01]  /*0740*/  FFMA R113, R73.reuse, R89, R102 ;  /* 0x0000005949717223 */ /* 0x040fe20000000066 */
[C---:B------:R-:W-:Y:S01]  /*0750*/  FFMA R115, R73.reuse, R90, R115 ;  /* 0x0000005a49737223 */ /* 0x040fe20000000073 */
[----:B------:R-:W-:Y:S01]  /*0760*/  FFMA R103, R92, R73, R103 ;  /* 0x000000495c677223 */ /* 0x000fe20000000067 */
[C---:B------:R-:W-:Y:S01]  /*0770*/  FFMA R107, R73.reuse, R94, R107 ;  /* 0x0000005e496b7223 */ /* 0x040fe2000000006b */
[----:B------:R-:W-:Y:S01]  /*0780*/  FFMA R72, R73, R95, R72 ;  /* 0x0000005f49487223 */ /* 0x000fe20000000048 */
[-C--:B------:R-:W-:Y:S01]  /*0790*/  FFMA R104, R95, R85.reuse, R20 ;  /* 0x000000555f687223 */ /* 0x080fe20000000014 */
[----:B-----5:R-:W-:Y:S01]  /*07a0*/  FFMA R21, R76, R96, R24 ;  /* 0x000000604c157223 */ /* 0x020fe20000000018 */
[-C--:B------:R-:W-:Y:S01]  /*07b0*/  FFMA R84, R91, R85.reuse, R16 ;  /* 0x000000555b547223 */ /* 0x080fe20000000010 */
[-C--:B------:R-:W-:Y:S01]  /*07c0*/  FFMA R73, R92, R85.reuse, R17 ;  /* 0x000000555c497223 */ /* 0x080fe20000000011 */
[----:B------:R-:W-:Y:S01]  /*07d0*/  FFMA R102, R93, R85, R18 ;  /* 0x000000555d667223 */ /* 0x000fe20000000012 */
[C---:B------:R-:W-:Y:S01]  /*07e0*/  FFMA R20, R96.reuse, R77, R25 ;  /* 0x0000004d60147223 */ /* 0x040fe20000000019 */
[C---:B------:R-:W-:Y:S01]  /*07f0*/  FFMA R23, R96.reuse, R78, R26 ;  /* 0x0000004e60177223 */ /* 0x040fe2000000001a */
[C---:B------:R-:W-:Y:S01]  /*0800*/  FFMA R22, R96.reuse, R79, R27 ;  /* 0x0000004f60167223 */ /* 0x040fe2000000001b */
[----:B------:R-:W-:Y:S01]  /*0810*/  FFMA R24, R96, R81, R29 ;  /* 0x0000005160187223 */ /* 0x000fe2000000001d */
[----:B------:R-:W2:Y:S01]  /*0820*/  LDS.128 R16, [R5+0xa0] ;  /* 0x0000a00005107984 */ /* 0x000ea20000000c00 */
[-C--:B------:R-:W-:Y:S01]  /*0830*/  FFMA R117, R88, R85.reuse, R117 ;  /* 0x0000005558757223 */ /* 0x080fe20000000075 */
[-C--:B------:R-:W-:Y:S01]  /*0840*/  FFMA R106, R89, R85.reuse, R106 ;  /* 0x00000055596a7223 */ /* 0x080fe2000000006a */
[-C--:B------:R-:W-:Y:S01]  /*0850*/  FFMA R119, R90, R85.reuse, R119 ;  /* 0x000000555a777223 */ /* 0x080fe20000000077 */
        /* <DEDUP_REMOVED lines=8> */
[----:B------:R-:W-:Y:S01]  /*08e0*/  FFMA R121, R91, R97, R22 ;  /* 0x000000615b797223 */ /* 0x000fe20000000016 */
[----:B0-----:R-:W-:Y:S01]  /*08f0*/  FFMA R25, R76, R8, R32 ;  /* 0x000000084c197223 */ /* 0x001fe20000000020 */
[C---:B------:R-:W-:Y:S01]  /*0900*/  FFMA R27, R8.reuse, R78, R34 ;  /* 0x0000004e081b7223 */ /* 0x040fe20000000022 */
[----:B------:R-:W-:Y:S01]  /*0910*/  FFMA R24, R8, R79, R35 ;  /* 0x0000004f08187223 */ /* 0x000fe20000000023 */
[----:B------:R-:W0:Y:S01]  /*0920*/  LDS.128 R20, [R5+0xc0] ;  /* 0x0000c00005147984 */ /* 0x000e220000000c00 */
[-C--:B------:R-:W-:Y:S01]  /*0930*/  FFMA R123, R92, R97.reuse, R123 ;  /* 0x000000615c7b7223 */ /* 0x080fe2000000007b */
[-C--:B------:R-:W-:Y:S01]  /*0940*/  FFMA R85, R94, R97.reuse, R85 ;  /* 0x000000615e557223 */ /* 0x080fe20000000055 */
[----:B------:R-:W-:Y:S01]  /*0950*/  FFMA R108, R95, R97, R108 ;  /* 0x000000615f6c7223 */ /* 0x000fe2000000006c */
[----:B------:R-:W-:Y:S01]  /*0960*/  FFMA R124, R8, R77, R33 ;  /* 0x0000004d087c7223 */ /* 0x000fe20000000021 */
[----:B------:R-:W-:Y:S01]  /*0970*/  FFMA R33, R80, R8, R36 ;  /* 0x0000000850217223 */ /* 0x000fe20000000024 */
[C---:B------:R-:W-:Y:S01]  /*0980*/  FFMA R122, R8.reuse, R81, R37 ;  /* 0x00000051087a7223 */ /* 0x040fe20000000025 */
[C---:B------:R-:W-:Y:S01]  /*0990*/  FFMA R97, R8.reuse, R82, R38 ;  /* 0x0000005208617223 */ /* 0x040fe20000000026 */
[----:B------:R-:W-:Y:S01]  /*09a0*/  FFMA R8, R8, R83, R39 ;  /* 0x0000005308087223 */ /* 0x000fe20000000027 */
[-C--:B------:R-:W-:Y:S01]  /*09b0*/  FFMA R112, R88, R9.reuse, R25 ;  /* 0x0000000958707223 */ /* 0x080fe20000000019 */
[-C--:B------:R-:W-:Y:S01]  /*09c0*/  FFMA R28, R90, R9.reuse, R27 ;  /* 0x000000095a1c7223 */ /* 0x080fe2000000001b */
[----:B------:R-:W-:-:S02]  /*09d0*/  FFMA R125, R91, R9, R24 ;  /* 0x000000095b7d7223 */ /* 0x000fc40000000018 */
[----:B------:R-:W3:Y:S01]  /*09e0*/  LDS.128 R24, [R5+0xe0] ;  /* 0x0000e00005187984 */ /* 0x000ee20000000c00 */
[-C--:B------:R-:W-:Y:S01]  /*09f0*/  FFMA R124, R89, R9.reuse, R124 ;  /* 0x00000009597c7223 */ /* 0x080fe2000000007c */
[-C--:B------:R-:W-:Y:S01]  /*0a00*/  FFMA R110, R92, R9.reuse, R33 ;  /* 0x000000095c6e7223 */ /* 0x080fe20000000021 */
[-C--:B------:R-:W-:Y:S01]  /*0a10*/  FFMA R122, R93, R9.reuse, R122 ;  /* 0x000000095d7a7223 */ /* 0x080fe2000000007a */
[-C--:B------:R-:W-:Y:S01]  /*0a20*/  FFMA R97, R94, R9.reuse, R97 ;  /* 0x000000095e617223 */ /* 0x080fe20000000061 */
[----:B------:R-:W-:Y:S01]  /*0a30*/  FFMA R8, R95, R9, R8 ;  /* 0x000000095f087223 */ /* 0x000fe20000000008 */
[----:B-1----:R-:W-:Y:S01]  /*0a40*/  FFMA R9, R76, R12, R40 ;  /* 0x0000000c4c097223 */ /* 0x002fe20000000028 */
[C---:B------:R-:W-:Y:S01]  /*0a50*/  FFMA R32, R12.reuse, R77, R41 ;  /* 0x0000004d0c207223 */ /* 0x040fe20000000029 */
        /* <DEDUP_REMOVED lines=10> */
[----:B------:R-:W-:-:S02]  /*0b00*/  FFMA R9, R94, R13, R35 ;  /* 0x0000000d5e097223 */ /* 0x000fc40000000023 */
[----:B------:R-:W1:Y:S01]  /*0b10*/  LDS.128 R32, [R4+0x400] ;  /* 0x0004000004207984 */ /* 0x000e620000000c00 */
[----:B--2---:R-:W-:Y:S01]  /*0b20*/  FFMA R36, R16, R77, R49 ;  /* 0x0000004d10247223 */ /* 0x004fe20000000031 */
[-C--:B------:R-:W-:Y:S01]  /*0b30*/  FFMA R41, R92, R13.reuse, R41 ;  /* 0x0000000d5c297223 */ /* 0x080fe20000000029 */
[-C--:B------:R-:W-:Y:S01]  /*0b40*/  FFMA R120, R93, R13.reuse, R120 ;  /* 0x0000000d5d787223 */ /* 0x080fe20000000078 */
[----:B------:R-:W-:Y:S01]  /*0b50*/  FFMA R114, R95, R13, R114 ;  /* 0x0000000d5f727223 */ /* 0x000fe20000000072 */
[----:B------:R-:W-:Y:S01]  /*0b60*/  FFMA R13, R76, R16, R48 ;  /* 0x000000104c0d7223 */ /* 0x000fe20000000030 */
[C---:B------:R-:W-:Y:S01]  /*0b70*/  FFMA R37, R16.reuse, R78, R50 ;  /* 0x0000004e10257223 */ /* 0x040fe20000000032 */
[----:B------:R-:W-:Y:S01]  /*0b80*/  FFMA R38, R16, R79, R51 ;  /* 0x0000004f10267223 */ /* 0x000fe20000000033 */
[----:B------:R-:W-:Y:S01]  /*0b90*/  FFMA R43, R80, R16, R52 ;  /* 0x00000010502b7223 */ /* 0x000fe20000000034 */
[C---:B------:R-:W-:Y:S01]  /*0ba0*/  FFMA R42, R16.reuse, R81, R53 ;  /* 0x00000051102a7223 */ /* 0x040fe20000000035 */
[C---:B------:R-:W-:Y:S01]  /*0bb0*/  FFMA R39, R16.reuse, R82, R54 ;  /* 0x0000005210277223 */ /* 0x040fe20000000036 */
[----:B------:R-:W-:Y:S01]  /*0bc0*/  FFMA R40, R16, R83, R55 ;  /* 0x0000005310287223 */ /* 0x000fe20000000037 */
[----:B------:R-:W-:Y:S01]  /*0bd0*/  FFMA R16, R89, R17, R36 ;  /* 0x0000001159107223 */ /* 0x000fe20000000024 */
[----:B0-----:R-:W-:Y:S01]  /*0be0*/  FFMA R36, R20, R77, R57 ;  /* 0x0000004d14247223 */ /* 0x001fe20000000039 */
[----:B------:R-:W-:Y:S01]  /*0bf0*/  FFMA R50, R88, R17, R13 ;  /* 0x0000001158327223 */ /* 0x000fe2000000000d */
[----:B------:R-:W-:Y:S01]  /*0c00*/  FFMA R46, R20, R83, R63 ;  /* 0x00000053142e7223 */ /* 0x000fe2000000003f */
        /* <DEDUP_REMOVED lines=11> */
[----:B---3--:R-:W-:Y:S01]  /*0cc0*/  FFMA R36, R24, R77, R65 ;  /* 0x0000004d18247223 */ /* 0x008fe20000000041 */
[----:B------:R-:W-:Y:S01]  /*0cd0*/  FFMA R47, R80, R20, R60 ;  /* 0x00000014502f7223 */ /* 0x000fe2000000003c */
[----:B------:R-:W-:Y:S01]  /*0ce0*/  FFMA R48, R20, R81, R61 ;  /* 0x0000005114307223 */ /* 0x000fe2000000003d */
[-C--:B------:R-:W-:Y:S01]  /*0cf0*/  FFMA R20, R88, R21.reuse, R17 ;  /* 0x0000001558147223 */ /* 0x080fe20000000011 */
[-C--:B------:R-:W-:Y:S01]  /*0d00*/  FFMA R61, R90, R21.reuse, R37 ;  /* 0x000000155a3d7223 */ /* 0x080fe20000000025 */
[-C--:B------:R-:W-:Y:S01]  /*0d10*/  FFMA R55, R91, R21.reuse, R38 ;  /* 0x000000155b377223 */ /* 0x080fe20000000026 */
[----:B------:R-:W-:Y:S01]  /*0d20*/  FFMA R17, R94, R21, R39 ;  /* 0x000000155e117223 */ /* 0x000fe20000000027 */
[----:B------:R-:W-:-:S02]  /*0d30*/  FFMA R89, R89, R25, R36 ;  /* 0x0000001959597223 */ /* 0x000fc40000000024 */
[----:B------:R-:W0:Y:S01]  /*0d40*/  LDS.128 R36, [R4+0x410] ;  /* 0x0004100004247984 */ /* 0x000e220000000c00 */
[----:B------:R-:W-:Y:S01]  /*0d50*/  FFMA R52, R24, R79, R67 ;  /* 0x0000004f18347223 */ /* 0x000fe20000000043 */
[----:B------:R-:W-:Y:S01]  /*0d60*/  FFMA R79, R80, R24, R68 ;  /* 0x00000018504f7223 */ /* 0x000fe20000000044 */
[C---:B-1----:R-:W-:Y:S01]  /*0d70*/  FFMA R49, R32.reuse, R10, R112 ;  /* 0x0000000a20317223 */ /* 0x042fe20000000070 */
[C---:B------:R-:W-:Y:S01]  /*0d80*/  FFMA R112, R33.reuse, R86, R106 ;  /* 0x0000005621707223 */ /* 0x040fe2000000006a */
[-C--:B------:R-:W-:Y:S01]  /*0d90*/  FFMA R51, R32, R98.reuse, R30 ;  /* 0x0000006220337223 */ /* 0x080fe2000000001e */
[-C--:B------:R-:W-:Y:S01]  /*0da0*/  FFMA R106, R33, R98.reuse, R31 ;  /* 0x00000062216a7223 */ /* 0x080fe2000000001f */
[C---:B------:R-:W-:Y:S01]  /*0db0*/  FFMA R68, R34.reuse, R98, R29 ;  /* 0x0000006222447223 */ /* 0x040fe2000000001d */
[----:B------:R-:W-:Y:S02]  /*0dc0*/  FFMA R60, R34, R10, R28 ;  /* 0x0000000a223c7223 */ /* 0x000fe4000000001c */
[----:B------:R-:W1:Y:S01]  /*0dd0*/  LDS.128 R28, [R4+0x600] ;  /* 0x00060000041c7984 */ /* 0x000e620000000c00 */
[-C--:B------:R-:W-:Y:S01]  /*0de0*/  FFMA R47, R92, R21.reuse, R47 ;  /* 0x000000155c2f7223 */ /* 0x080fe2000000002f */
[-C--:B------:R-:W-:Y:S01]  /*0df0*/  FFMA R48, R93, R21.reuse, R48 ;  /* 0x000000155d307223 */ /* 0x080fe20000000030 */
[----:B------:R-:W-:Y:S01]  /*0e00*/  FFMA R46, R95, R21, R46 ;  /* 0x000000155f2e7223 */ /* 0x000fe2000000002e */
[----:B------:R-:W-:Y:S01]  /*0e10*/  FFMA R21, R76, R24, R64 ;  /* 0x000000184c157223 */ /* 0x000fe20000000040 */
[C---:B------:R-:W-:Y:S01]  /*0e20*/  FFMA R65, R24.reuse, R78, R66 ;  /* 0x0000004e18417223 */ /* 0x040fe20000000042 */
[C---:B------:R-:W-:Y:S01]  /*0e30*/  FFMA R118, R24.reuse, R81, R69 ;  /* 0x0000005118767223 */ /* 0x040fe20000000045 */
[C---:B------:R-:W-:Y:S01]  /*0e40*/  FFMA R67, R24.reuse, R82, R70 ;  /* 0x0000005218437223 */ /* 0x040fe20000000046 */
        /* <DEDUP_REMOVED lines=15> */
[----:B------:R-:W-:Y:S01]  /*0f40*/  FFMA R32, R35, R14, R45 ;  /* 0x0000000e23207223 */ /* 0x000fe2000000002d */
[----:B------:R-:W-:Y:S01]  /*0f50*/  FFMA R70, R74, R34, R115 ;  /* 0x000000224a467223 */ /* 0x000fe20000000073 */
[C---:B------:R-:W-:Y:S01]  /*0f60*/  FFMA R71, R34.reuse, R86, R119 ;  /* 0x0000005622477223 */ /* 0x040fe20000000077 */
[C---:B------:R-:W-:Y:S01]  /*0f70*/  FFMA R56, R34.reuse, R14, R12 ;  /* 0x0000000e22387223 */ /* 0x040fe2000000000c */
[C---:B------:R-:W-:Y:S01]  /*0f80*/  FFMA R54, R34.reuse, R18, R54 ;  /* 0x0000001222367223 */ /* 0x040fe20000000036 */
[C---:B------:R-:W-:Y:S01]  /*0f90*/  FFMA R52, R34.reuse, R22, R61 ;  /* 0x0000001622347223 */ /* 0x040fe2000000003d */
[----:B0-----:R-:W-:Y:S01]  /*0fa0*/  FFMA R124, R37, R98, R96 ;  /* 0x00000062257c7223 */ /* 0x001fe20000000060 */
[----:B------:R-:W-:Y:S01]  /*0fb0*/  FFMA R50, R34, R26, R65 ;  /* 0x0000001a22327223 */ /* 0x000fe20000000041 */
[----:B------:R-:W-:Y:S01]  /*0fc0*/  FFMA R90, R35, R18, R53 ;  /* 0x00000012235a7223 */ /* 0x000fe20000000035 */
[----:B------:R-:W-:Y:S01]  /*0fd0*/  FFMA R45, R36, R74, R103 ;  /* 0x0000004a242d7223 */ /* 0x000fe20000000067 */
[----:B------:R-:W-:Y:S01]  /*0fe0*/  FFMA R58, R74, R39, R72 ;  /* 0x000000274a3a7223 */ /* 0x000fe20000000048 */
[----:B------:R-:W-:Y:S01]  /*0ff0*/  FFMA R96, R39, R10, R8 ;  /* 0x0000000a27607223 */ /* 0x000fe20000000008 */
[C---:B------:R-:W-:Y:S01]  /*1000*/  FFMA R78, R33.reuse, R14, R44 ;  /* 0x0000000e214e7223 */ /* 0x040fe2000000002c */
[----:B------:R-:W-:Y:S01]  /*1010*/  FFMA R76, R33, R18, R16 ;  /* 0x00000012214c7223 */ /* 0x000fe20000000010 */
[----:B------:R-:W-:Y:S01]  /*1020*/  FFMA R34, R35, R98, R121 ;  /* 0x0000006223227223 */ /* 0x000fe20000000079 */
[C---:B------:R-:W-:Y:S01]  /*1030*/  FFMA R53, R36.reuse, R14, R41 ;  /* 0x0000000e24357223 */ /* 0x040fe20000000029 */
[-C--:B------:R-:W-:Y:S01]  /*1040*/  FFMA R103, R36, R18.reuse, R43 ;  /* 0x0000001224677223 */ /* 0x080fe2000000002b */
        /* <DEDUP_REMOVED lines=10> */
[----:B------:R-:W0:Y:S01]  /*10f0*/  LDS.128 R40, [R4+0x610] ;  /* 0x0006100004287984 */ /* 0x000e220000000c00 */
[----:B------:R-:W-:Y:S01]  /*1100*/  FFMA R64, R74, R37, R105 ;  /* 0x000000254a407223 */ /* 0x000fe20000000069 */
[C---:B------:R-:W-:Y:S01]  /*1110*/  FFMA R125, R36.reuse, R86, R73 ;  /* 0x00000056247d7223 */ /* 0x040fe20000000049 */
[-C--:B------:R-:W-:Y:S01]  /*1120*/  FFMA R121, R36, R98.reuse, R123 ;  /* 0x0000006224797223 */ /* 0x080fe2000000007b */
[CC--:B------:R-:W-:Y:S01]  /*1130*/  FFMA R117, R38.reuse, R98.reuse, R85 ;  /* 0x0000006226757223 */ /* 0x0c0fe20000000055 */
[----:B------:R-:W-:Y:S01]  /*1140*/  FFMA R12, R39, R98, R108 ;  /* 0x00000062270c7223 */ /* 0x000fe2000000006c */
[----:B------:R-:W-:Y:S01]  /*1150*/  FFMA R105, R38, R14, R9 ;  /* 0x0000000e26697223 */ /* 0x000fe20000000009 */
[----:B------:R-:W-:Y:S01]  /*1160*/  FFMA R61, R74, R38, R107 ;  /* 0x000000264a3d7223 */ /* 0x000fe2000000006b */
[-C--:B------:R-:W-:Y:S01]  /*1170*/  FFMA R102, R37, R86.reuse, R102 ;  /* 0x0000005625667223 */ /* 0x080fe20000000066 */
[CC--:B------:R-:W-:Y:S01]  /*1180*/  FFMA R69, R38.reuse, R86.reuse, R109 ;  /* 0x0000005626457223 */ /* 0x0c0fe2000000006d */
[----:B------:R-:W-:Y:S01]  /*1190*/  FFMA R104, R39, R86, R104 ;  /* 0x0000005627687223 */ /* 0x000fe20000000068 */
[C---:B------:R-:W-:Y:S01]  /*11a0*/  FFMA R55, R38.reuse, R10, R97 ;  /* 0x0000000a26377223 */ /* 0x040fe20000000061 */
[C---:B------:R-:W-:Y:S01]  /*11b0*/  FFMA R95, R38.reuse, R18, R13 ;  /* 0x00000012265f7223 */ /* 0x040fe2000000000d */
[----:B------:R-:W-:Y:S01]  /*11c0*/  FFMA R77, R38, R22, R17 ;  /* 0x00000016264d7223 */ /* 0x000fe20000000011 */
        /* <DEDUP_REMOVED lines=8> */
[CC--:B------:R-:W-:Y:S01]  /*1250*/  FFMA R113, R36.reuse, R10.reuse, R110 ;  /* 0x0000000a24717223 */ /* 0x0c0fe2000000006e */
[C---:B------:R-:W-:Y:S01]  /*1260*/  FFMA R122, R37.reuse, R10, R122 ;  /* 0x0000000a257a7223 */ /* 0x040fe2000000007a */
[-C--:B------:R-:W-:Y:S01]  /*1270*/  FFMA R120, R37, R14.reuse, R120 ;  /* 0x0000000e25787223 */ /* 0x080fe20000000078 */
[----:B------:R-:W-:Y:S01]  /*1280*/  FFMA R114, R39, R14, R114 ;  /* 0x0000000e27727223 */ /* 0x000fe20000000072 */
[-C--:B------:R-:W-:Y:S01]  /*1290*/  FFMA R81, R36, R22.reuse, R47 ;  /* 0x0000001624517223 */ /* 0x080fe2000000002f */
[-C--:B------:R-:W-:Y:S01]  /*12a0*/  FFMA R18, R37, R22.reuse, R48 ;  /* 0x0000001625127223 */ /* 0x080fe20000000030 */
[----:B------:R-:W-:Y:S01]  /*12b0*/  FFMA R24, R39, R22, R46 ;  /* 0x0000001627187223 */ /* 0x000fe2000000002e */
        /* <DEDUP_REMOVED lines=29> */
[----:B------:R-:W1:Y:S04]  /*1490*/  LDS.128 R48, [R4+0x800] ;  /* 0x0008000004307984 */ /* 0x000e680000000c00 */
[----:B------:R-:W2:Y:S04]  /*14a0*/  LDS.128 R32, [R4+0x810] ;  /* 0x0008100004207984 */ /* 0x000ea80000000c00 */
[----:B------:R-:W3:Y:S01]  /*14b0*/  LDS.128 R28, [R5+0x30] ;  /* 0x00003000051c7984 */ /* 0x000ee20000000c00 */
[C---:B0-----:R-:W-:Y:S01]  /*14c0*/  FFMA R66, R40.reuse, R75, R45 ;  /* 0x0000004b28427223 */ /* 0x041fe2000000002d */
[----:B------:R-:W-:Y:S01]  /*14d0*/  FFMA R61, R75, R42, R61 ;  /* 0x0000002a4b3d7223 */ /* 0x000fe2000000003d */
[-C--:B------:R-:W-:Y:S01]  /*14e0*/  FFMA R125, R40, R87.reuse, R125 ;  /* 0x00000057287d7223 */ /* 0x080fe2000000007d */
[-C--:B------:R-:W-:Y:S01]  /*14f0*/  FFMA R22, R41, R87.reuse, R102 ;  /* 0x0000005729167223 */ /* 0x080fe20000000066 */
[-C--:B------:R-:W-:Y:S01]  /*1500*/  FFMA R69, R42, R87.reuse, R69 ;  /* 0x000000572a457223 */ /* 0x080fe20000000045 */
[----:B------:R-:W-:Y:S01]  /*1510*/  FFMA R14, R43, R87, R104 ;  /* 0x000000572b0e7223 */ /* 0x000fe20000000068 */
[----:B------:R-:W0:Y:S01]  /*1520*/  LDS.128 R44, [R5+0x50] ;  /* 0x00005000052c7984 */ /* 0x000e220000000c00 */
[-C--:B------:R-:W-:Y:S01]  /*1530*/  FFMA R113, R40, R11.reuse, R113 ;  /* 0x0000000b28717223 */ /* 0x080fe20000000071 */
[-C--:B------:R-:W-:Y:S01]  /*1540*/  FFMA R122, R41, R11.reuse, R122 ;  /* 0x0000000b297a7223 */ /* 0x080fe2000000007a */
[-C--:B------:R-:W-:Y:S01]  /*1550*/  FFMA R87, R42, R11.reuse, R55 ;  /* 0x0000000b2a577223 */ /* 0x080fe20000000037 */
[----:B------:R-:W-:Y:S01]  /*1560*/  FFMA R96, R43, R11, R96 ;  /* 0x0000000b2b607223 */ /* 0x000fe20000000060 */
[C---:B------:R-:W-:Y:S01]  /*1570*/  FFMA R64, R75.reuse, R41, R64 ;  /* 0x000000294b407223 */ /* 0x040fe20000000040 */
[----:B------:R-:W-:Y:S01]  /*1580*/  FFMA R58, R75, R43, R58 ;  /* 0x0000002b4b3a7223 */ /* 0x000fe2000000003a */
[C---:B------:R-:W-:Y:S01]  /*1590*/  FFMA R11, R40.reuse, R15, R53 ;  /* 0x0000000f280b7223 */ /* 0x040fe20000000035 */
[-C--:B------:R-:W-:Y:S01]  /*15a0*/  FFMA R103, R40, R19.reuse, R103 ;  /* 0x0000001328677223 */ /* 0x080fe20000000067 */
[----:B------:R-:W4:Y:S01]  /*15b0*/  LDS.128 R52, [R5+0x70] ;  /* 0x0000700005347984 */ /* 0x000f220000000c00 */
[-C--:B------:R-:W-:Y:S01]  /*15c0*/  FFMA R72, R41, R19.reuse, R72 ;  /* 0x0000001329487223 */ /* 0x080fe20000000048 */
[-C--:B------:R-:W-:Y:S01]  /*15d0*/  FFMA R95, R42, R19.reuse, R95 ;  /* 0x000000132a5f7223 */ /* 0x080fe2000000005f */
[----:B------:R-:W-:Y:S01]  /*15e0*/  FFMA R8, R43, R19, R8 ;  /* 0x000000132b087223 */ /* 0x000fe20000000008 */
[C---:B------:R-:W-:Y:S01]  /*15f0*/  FFMA R75, R40.reuse, R23, R81 ;  /* 0x00000017284b7223 */ /* 0x040fe20000000051 */
[-C--:B------:R-:W-:Y:S01]  /*1600*/  FFMA R121, R40, R99.reuse, R121 ;  /* 0x0000006328797223 */ /* 0x080fe20000000079 */
[-C--:B------:R-:W-:Y:S01]  /*1610*/  FFMA R124, R41, R99.reuse, R124 ;  /* 0x00000063297c7223 */ /* 0x080fe2000000007c */
[CC--:B------:R-:W-:Y:S01]  /*1620*/  FFMA R117, R42.reuse, R99.reuse, R117 ;  /* 0x000000632a757223 */ /* 0x0c0fe20000000075 */
[----:B------:R-:W-:Y:S01]  /*1630*/  FFMA R10, R43, R99, R12 ;  /* 0x000000632b0a7223 */ /* 0x000fe2000000000c */
[-C--:B------:R-:W-:Y:S01]  /*1640*/  FFMA R18, R41, R23.reuse, R18 ;  /* 0x0000001729127223 */ /* 0x080fe20000000012 */
[-C--:B------:R-:W-:Y:S01]  /*1650*/  FFMA R19, R42, R23.reuse, R77 ;  /* 0x000000172a137223 */ /* 0x080fe2000000004d */
[----:B------:R-:W-:Y:S01]  /*1660*/  FFMA R24, R43, R23, R24 ;  /* 0x000000172b187223 */ /* 0x000fe20000000018 */
[----:B------:R-:W5:Y:S01]  /*1670*/  LDS.128 R80, [R5+0x90] ;  /* 0x0000900005507984 */ /* 0x000f620000000c00 */
[C---:B-1----:R-:W-:Y:S01]  /*1680*/  FFMA R12, R36.reuse, R50, R63 ;  /* 0x00000032240c7223 */ /* 0x042fe2000000003f */
[----:B--2---:R-:W-:-:S02]  /*1690*/  FFMA R20, R36, R34, R61 ;  /* 0x0000002224147223 */ /* 0x004fc4000000003d */
[----:B------:R-:W1:Y:S01]  /*16a0*/  LDS.128 R60, [R5+0xd0] ;  /* 0x0000d000053c7984 */ /* 0x000e620000000c00 */
[C---:B---3--:R-:W-:Y:S01]  /*16b0*/  FFMA R99, R28.reuse, R50, R71 ;  /* 0x000000321c637223 */ /* 0x048fe20000000047 */
[C---:B------:R-:W-:Y:S02]  /*16c0*/  FFMA R23, R28.reuse, R34, R69 ;  /* 0x000000221c177223 */ /* 0x040fe40000000045 */
[----:B------:R-:W2:Y:S01]  /*16d0*/  LDS.128 R68, [R5+0xf0] ;  /* 0x0000f00005447984 */ /* 0x000ea20000000c00 */
[----:B------:R-:W-:Y:S01]  /*16e0*/  FFMA R112, R28, R49, R21 ;  /* 0x000000311c707223 */ /* 0x000fe20000000015 */
[-C--:B------:R-:W-:Y:S01]  /*16f0*/  FFMA R106, R48, R28.reuse, R123 ;  /* 0x0000001c306a7223 */ /* 0x080fe2000000007b */
[----:B------:R-:W-:Y:S01]  /*1700*/  FFMA R92, R28, R51, R92 ;  /* 0x000000331c5c7223 */ /* 0x000fe2000000005c */
[----:B------:R-:W-:Y:S01]  /*1710*/  FFMA R21, R32, R28, R125 ;  /* 0x0000001c20157223 */ /* 0x000fe2000000007d */
[----:B------:R-:W-:Y:S01]  /*1720*/  FFMA R22, R28, R33, R22 ;  /* 0x000000211c167223 */ /* 0x000fe20000000016 */
        /* <DEDUP_REMOVED lines=8> */
[-C--:B------:R-:W-:Y:S01]  /*17b0*/  FFMA R58, R36, R35.reuse, R58 ;  /* 0x00000023243a7223 */ /* 0x080fe2000000003a */
[----:B------:R-:W-:Y:S01]  /*17c0*/  FFMA R28, R28, R35, R14 ;  /* 0x000000231c1c7223 */ /* 0x000fe2000000000e */
[----:B0-----:R-:W-:Y:S01]  /*17d0*/  FFMA R102, R44, R49, R89 ;  /* 0x000000312c667223 */ /* 0x001fe20000000059 */
        /* <DEDUP_REMOVED lines=8> */
[----:B------:R0:W3:Y:S01]  /*1860*/  LDS.128 R76, [R5+0xb0] ;  /* 0x0000b000054c7984 */ /* 0x0000e20000000c00 */
[----:B----4-:R-:W-:Y:S01]  /*1870*/  FFMA R116, R48, R52, R107 ;  /* 0x0000003430747223 */ /* 0x010fe2000000006b */
[C---:B------:R-:W-:Y:S01]  /*1880*/  FFMA R104, R52.reuse, R49, R111 ;  /* 0x0000003134687223 */ /* 0x040fe2000000006f */
[C---:B------:R-:W-:Y:S01]  /*1890*/  FFMA R94, R52.reuse, R50, R109 ;  /* 0x00000032345e7223 */ /* 0x040fe2000000006d */
[----:B------:R-:W-:Y:S01]  /*18a0*/  FFMA R88, R52, R51, R88 ;  /* 0x0000003334587223 */ /* 0x000fe20000000058 */
[----:B------:R-:W-:Y:S01]  /*18b0*/  FFMA R10, R32, R52, R113 ;  /* 0x00000034200a7223 */ /* 0x000fe20000000071 */
[C---:B------:R-:W-:Y:S01]  /*18c0*/  FFMA R122, R52.reuse, R33, R122 ;  /* 0x00000021347a7223 */ /* 0x040fe2000000007a */
[C---:B------:R-:W-:Y:S01]  /*18d0*/  FFMA R87, R52.reuse, R34, R87 ;  /* 0x0000002234577223 */ /* 0x040fe20000000057 */
[----:B------:R-:W-:Y:S01]  /*18e0*/  FFMA R44, R52, R35, R96 ;  /* 0x00000023342c7223 */ /* 0x000fe20000000060 */
[----:B-----5:R-:W-:Y:S01]  /*18f0*/  FFMA R123, R48, R80, R85 ;  /* 0x00000050307b7223 */ /* 0x020fe20000000055 */
[C---:B------:R-:W-:Y:S01]  /*1900*/  FFMA R52, R80.reuse, R51, R74 ;  /* 0x0000003350347223 */ /* 0x040fe2000000004a */
[C---:B------:R-:W-:Y:S01]  /*1910*/  FFMA R97, R80.reuse, R49, R97 ;  /* 0x0000003150617223 */ /* 0x040fe20000000061 */
[----:B------:R-:W-:Y:S01]  /*1920*/  FFMA R96, R80, R50, R101 ;  /* 0x0000003250607223 */ /* 0x000fe20000000065 */
[----:B------:R-:W-:Y:S01]  /*1930*/  FFMA R11, R32, R80, R11 ;  /* 0x00000050200b7223 */ /* 0x000fe2000000000b */
[C---:B------:R-:W-:Y:S01]  /*1940*/  FFMA R120, R80.reuse, R33, R120 ;  /* 0x0000002150787223 */ /* 0x040fe20000000078 */
[CC--:B------:R-:W-:Y:S01]  /*1950*/  FFMA R85, R80.reuse, R34.reuse, R105 ;  /* 0x0000002250557223 */ /* 0x0c0fe20000000069 */
[----:B------:R-:W-:Y:S01]  /*1960*/  FFMA R74, R80, R35, R114 ;  /* 0x00000023504a7223 */ /* 0x000fe20000000072 */
[-C--:B------:R-:W-:Y:S01]  /*1970*/  FFMA R118, R41, R27.reuse, R118 ;  /* 0x0000001b29767223 */ /* 0x080fe20000000076 */
[-C--:B------:R-:W-:Y:S01]  /*1980*/  FFMA R67, R42, R27.reuse, R67 ;  /* 0x0000001b2a437223 */ /* 0x080fe20000000043 */
[----:B------:R-:W-:Y:S01]  /*1990*/  FFMA R108, R43, R27, R108 ;  /* 0x0000001b2b6c7223 */ /* 0x000fe2000000006c */
[C---:B-1----:R-:W-:Y:S01]  /*19a0*/  FFMA R114, R60.reuse, R51, R16 ;  /* 0x000000333c727223 */ /* 0x042fe20000000010 */
[C---:B------:R-:W-:Y:S01]  /*19b0*/  FFMA R80, R60.reuse, R33, R18 ;  /* 0x000000213c507223 */ /* 0x040fe20000000012 */
[----:B0-----:R-:W-:Y:S01]  /*19c0*/  FFMA R5, R60, R34, R19 ;  /* 0x000000223c057223 */ /* 0x001fe20000000013 */
[C---:B--2---:R-:W-:Y:S01]  /*19d0*/  FFMA R119, R48.reuse, R68, R17 ;  /* 0x0000004430777223 */ /* 0x044fe20000000011 */
[----:B------:R-:W0:Y:S04]  /*19e0*/  LDS.128 R40, [R4+0xa00] ;  /* 0x000a000004287984 */ /* 0x000e280000000c00 */
[----:B------:R-:W1:Y:S01]  /*19f0*/  LDS.128 R16, [R4+0xa10] ;  /* 0x000a100004107984 */ /* 0x000e620000000c00 */
[----:B------:R-:W-:Y:S01]  /*1a00*/  FFMA R117, R48, R60, R25 ;  /* 0x0000003c30757223 */ /* 0x000fe20000000019 */
[CC--:B------:R-:W-:Y:S01]  /*1a10*/  FFMA R59, R60.reuse, R49.reuse, R59 ;  /* 0x000000313c3b7223 */ /* 0x0c0fe2000000003b */
[-C--:B------:R-:W-:Y:S01]  /*1a20*/  FFMA R65, R60, R50.reuse, R65 ;  /* 0x000000323c417223 */ /* 0x080fe20000000041 */
[C---:B------:R-:W-:Y:S01]  /*1a30*/  FFMA R57, R68.reuse, R49, R57 ;  /* 0x0000003144397223 */ /* 0x040fe20000000039 */
[----:B------:R-:W-:Y:S01]  /*1a40*/  FFMA R13, R68, R50, R13 ;  /* 0x00000032440d7223 */ /* 0x000fe2000000000d */
[----:B------:R-:W-:Y:S01]  /*1a50*/  FFMA R25, R32, R60, R75 ;  /* 0x0000003c20197223 */ /* 0x000fe2000000004b */
[----:B------:R-:W-:Y:S01]  /*1a60*/  FFMA R24, R60, R35, R24 ;  /* 0x000000233c187223 */ /* 0x000fe20000000018 */
[C---:B------:R-:W-:Y:S01]  /*1a70*/  FFMA R60, R68.reuse, R51, R26 ;  /* 0x00000033443c7223 */ /* 0x040fe2000000001a */
[----:B------:R-:W-:Y:S01]  /*1a80*/  FFMA R118, R68, R33, R118 ;  /* 0x0000002144767223 */ /* 0x000fe20000000076 */
[----:B---3--:R-:W-:Y:S01]  /*1a90*/  FFMA R107, R76, R49, R91 ;  /* 0x000000314c6b7223 */ /* 0x008fe2000000005b */
[-C--:B------:R-:W-:Y:S01]  /*1aa0*/  FFMA R121, R48, R76.reuse, R9 ;  /* 0x0000004c30797223 */ /* 0x080fe20000000009 */
[----:B------:R-:W-:Y:S01]  /*1ab0*/  FFMA R90, R76, R51, R90 ;  /* 0x000000334c5a7223 */ /* 0x000fe2000000005a */
[----:B------:R-:W-:Y:S01]  /*1ac0*/  FFMA R9, R32, R76, R103 ;  /* 0x0000004c20097223 */ /* 0x000fe20000000067 */
[C---:B------:R-:W-:Y:S01]  /*1ad0*/  FFMA R27, R76.reuse, R34, R95 ;  /* 0x000000224c1b7223 */ /* 0x040fe2000000005f */
[C---:B------:R-:W-:Y:S01]  /*1ae0*/  FFMA R8, R76.reuse, R35, R8 ;  /* 0x000000234c087223 */ /* 0x040fe20000000008 */
[C---:B------:R-:W-:Y:S01]  /*1af0*/  FFMA R91, R76.reuse, R50, R93 ;  /* 0x000000324c5b7223 */ /* 0x040fe2000000005d */
[----:B------:R-:W-:Y:S01]  /*1b00*/  FFMA R72, R76, R33, R72 ;  /* 0x000000214c487223 */ /* 0x000fe20000000048 */
[----:B------:R-:W-:Y:S01]  /*1b10*/  FFMA R34, R68, R34, R67 ;  /* 0x0000002244227223 */ /* 0x000fe20000000043 */
[----:B------:R-:W-:Y:S01]  /*1b20*/  FFMA R48, R32, R68, R15 ;  /* 0x0000004420307223 */ /* 0x000fe2000000000f */
[----:B------:R-:W-:Y:S01]  /*1b30*/  FFMA R76, R68, R35, R108 ;  /* 0x00000023444c7223 */ /* 0x000fe2000000006c */
[----:B0-----:R-:W-:Y:S01]  /*1b40*/  FFMA R50, R40, R37, R73 ;  /* 0x0000002528327223 */ /* 0x001fe20000000049 */
        /* <DEDUP_REMOVED lines=9> */
[C---:B-1----:R-:W-:Y:S01]  /*1be0*/  FFMA R33, R37.reuse, R18, R20 ;  /* 0x0000001225217223 */ /* 0x042fe20000000014 */
[-C--:B------:R-:W-:Y:S01]  /*1bf0*/  FFMA R32, R40, R29.reuse, R106 ;  /* 0x0000001d28207223 */ /* 0x080fe2000000006a */
        /* <DEDUP_REMOVED lines=18> */
[C---:B------:R-:W-:Y:S01]  /*1d20*/  FFMA R26, R40.reuse, R45, R110 ;  /* 0x0000002d281a7223 */ /* 0x040fe2000000006e */
[-C--:B------:R-:W-:Y:S01]  /*1d30*/  FFMA R125, R40, R53.reuse, R116 ;  /* 0x00000035287d7223 */ /* 0x080fe20000000074 */
[----:B------:R-:W-:Y:S01]  /*1d40*/  FFMA R95, R42, R53, R94 ;  /* 0x000000352a5f7223 */ /* 0x000fe2000000005e */
[----:B------:R-:W0:Y:S01]  /*1d50*/  LDS.128 R12, [R4+0xc00] ;  /* 0x000c0000040c7984 */ /* 0x000e220000000c00 */
[----:B------:R-:W-:Y:S01]  /*1d60*/  FFMA R43, R43, R69, R60 ;  /* 0x000000452b2b7223 */ /* 0x000fe2000000003c */
[-C--:B------:R-:W-:Y:S01]  /*1d70*/  FFMA R29, R16, R45.reuse, R56 ;  /* 0x0000002d101d7223 */ /* 0x080fe20000000038 */
[-C--:B------:R-:W-:Y:S01]  /*1d80*/  FFMA R124, R17, R45.reuse, R124 ;  /* 0x0000002d117c7223 */ /* 0x080fe2000000007c */
[-C--:B------:R-:W-:Y:S01]  /*1d90*/  FFMA R89, R18, R45.reuse, R89 ;  /* 0x0000002d12597223 */ /* 0x080fe20000000059 */
[----:B------:R-:W-:Y:S01]  /*1da0*/  FFMA R36, R19, R45, R36 ;  /* 0x0000002d13247223 */ /* 0x000fe20000000024 */
[-C--:B------:R-:W-:Y:S01]  /*1db0*/  FFMA R37, R16, R53.reuse, R10 ;  /* 0x0000003510257223 */ /* 0x080fe2000000000a */
[-C--:B------:R-:W-:Y:S01]  /*1dc0*/  FFMA R122, R17, R53.reuse, R122 ;  /* 0x00000035117a7223 */ /* 0x080fe2000000007a */
[-C--:B------:R-:W-:Y:S01]  /*1dd0*/  FFMA R87, R18, R53.reuse, R87 ;  /* 0x0000003512577223 */ /* 0x080fe20000000057 */
[C---:B------:R-:W-:Y:S01]  /*1de0*/  FFMA R44, R19.reuse, R53, R44 ;  /* 0x00000035132c7223 */ /* 0x040fe2000000002c */
[C---:B------:R-:W-:Y:S01]  /*1df0*/  FFMA R45, R16.reuse, R81, R11 ;  /* 0x00000051102d7223 */ /* 0x040fe2000000000b */
[-C--:B------:R-:W-:Y:S01]  /*1e00*/  FFMA R53, R16, R77.reuse, R9 ;  /* 0x0000004d10357223 */ /* 0x080fe20000000009 */
[----:B------:R-:W-:-:S02]  /*1e10*/  FFMA R60, R19, R77, R8 ;  /* 0x0000004d133c7223 */ /* 0x000fc40000000008 */
[----:B------:R-:W1:Y:S01]  /*1e20*/  LDS.128 R8, [R4+0xc10] ;  /* 0x000c100004087984 */ /* 0x000e620000000c00 */
[C---:B------:R-:W-:Y:S01]  /*1e30*/  FFMA R123, R40.reuse, R81, R123 ;  /* 0x00000051287b7223 */ /* 0x040fe2000000007b */
[C---:B------:R-:W-:Y:S01]  /*1e40*/  FFMA R121, R40.reuse, R77, R121 ;  /* 0x0000004d28797223 */ /* 0x040fe20000000079 */
[C---:B------:R-:W-:Y:S01]  /*1e50*/  FFMA R117, R40.reuse, R61, R117 ;  /* 0x0000003d28757223 */ /* 0x040fe20000000075 */
[----:B------:R-:W-:Y:S01]  /*1e60*/  FFMA R119, R40, R69, R119 ;  /* 0x0000004528777223 */ /* 0x000fe20000000077 */
[-C--:B------:R-:W-:Y:S01]  /*1e70*/  FFMA R93, R42, R81.reuse, R96 ;  /* 0x000000512a5d7223 */ /* 0x080fe20000000060 */
[-C--:B------:R-:W-:Y:S01]  /*1e80*/  FFMA R120, R17, R81.reuse, R120 ;  /* 0x0000005111787223 */ /* 0x080fe20000000078 */
[-C--:B------:R-:W-:Y:S01]  /*1e90*/  FFMA R85, R18, R81.reuse, R85 ;  /* 0x0000005112557223 */ /* 0x080fe20000000055 */
[----:B------:R-:W-:Y:S01]  /*1ea0*/  FFMA R74, R19, R81, R74 ;  /* 0x00000051134a7223 */ /* 0x000fe2000000004a */
[----:B------:R-:W-:Y:S01]  /*1eb0*/  FFMA R91, R42, R77, R91 ;  /* 0x0000004d2a5b7223 */ /* 0x000fe2000000005b */
[----:B------:R-:W-:Y:S01]  /*1ec0*/  FFMA R81, R16, R61, R25 ;  /* 0x0000003d10517223 */ /* 0x000fe20000000019 */
[CC--:B------:R-:W-:Y:S01]  /*1ed0*/  FFMA R72, R17.reuse, R77.reuse, R72 ;  /* 0x0000004d11487223 */ /* 0x0c0fe20000000048 */
[----:B------:R-:W-:Y:S01]  /*1ee0*/  FFMA R27, R18, R77, R27 ;  /* 0x0000004d121b7223 */ /* 0x000fe2000000001b */
[----:B------:R-:W-:Y:S01]  /*1ef0*/  FFMA R25, R16, R69, R48 ;  /* 0x0000004510197223 */ /* 0x000fe20000000030 */
[-C--:B------:R-:W-:Y:S01]  /*1f00*/  FFMA R80, R17, R61.reuse, R80 ;  /* 0x0000003d11507223 */ /* 0x080fe20000000050 */
[CC--:B------:R-:W-:Y:S01]  /*1f10*/  FFMA R77, R18.reuse, R61.reuse, R5 ;  /* 0x0000003d124d7223 */ /* 0x0c0fe20000000005 */
[----:B------:R-:W-:Y:S01]  /*1f20*/  FFMA R68, R19, R61, R24 ;  /* 0x0000003d13447223 */ /* 0x000fe20000000018 */
[-C--:B------:R-:W-:Y:S01]  /*1f30*/  FFMA R118, R17, R69.reuse, R118 ;  /* 0x0000004511767223 */ /* 0x080fe20000000076 */
[-C--:B------:R-:W-:Y:S01]  /*1f40*/  FFMA R5, R18, R69.reuse, R34 ;  /* 0x0000004512057223 */ /* 0x080fe20000000022 */
[----:B------:R-:W-:Y:S01]  /*1f50*/  FFMA R76, R19, R69, R76 ;  /* 0x00000045134c7223 */ /* 0x000fe2000000004c */
        /* <DEDUP_REMOVED lines=53> */
[----:B------:R-:W-:-:S02]  /*22b0*/  FFMA R54, R9, R78, R72 ;  /* 0x0000004e09367223 */ /* 0x000fc40000000048 */
[----:B------:R-:W1:Y:S01]  /*22c0*/  LDS.128 R72, [R4+0xe10] ;  /* 0x000e100004487984 */ /* 0x000e620000000c00 */
[C---:B------:R-:W-:Y:S01]  /*22d0*/  FFMA R61, R10.reuse, R78, R27 ;  /* 0x0000004e0a3d7223 */ /* 0x040fe2000000001b */
[C---:B------:R-:W-:Y:S01]  /*22e0*/  FFMA R77, R10.reuse, R62, R77 ;  /* 0x0000003e0a4d7223 */ /* 0x040fe2000000004d */
[----:B------:R-:W-:Y:S01]  /*22f0*/  FFMA R5, R10, R70, R5 ;  /* 0x000000460a057223 */ /* 0x000fe20000000005 */
[C---:B------:R-:W-:Y:S01]  /*2300*/  FFMA R60, R11.reuse, R78, R60 ;  /* 0x0000004e0b3c7223 */ /* 0x040fe2000000003c */
[C---:B------:R-:W-:Y:S01]  /*2310*/  FFMA R68, R11.reuse, R62, R68 ;  /* 0x0000003e0b447223 */ /* 0x040fe20000000044 */
[----:B------:R-:W-:Y:S01]  /*2320*/  FFMA R76, R11, R70, R76 ;  /* 0x000000460b4c7223 */ /* 0x000fe2000000004c */
[C---:B0-----:R-:W-:Y:S01]  /*2330*/  FFMA R10, R39.reuse, R66, R18 ;  /* 0x00000042270a7223 */ /* 0x041fe20000000012 */
        /* <DEDUP_REMOVED lines=9> */
[----:B------:R-:W-:Y:S01]  /*23d0*/  UIADD3 UR5, UPT, UPT, UR5, 0x1, URZ ;  /* 0x0000000105057890 */ /* 0x000fe2000fffe0ff */
[C---:B-1----:R-:W-:Y:S01]  /*23e0*/  FFMA R12, R72.reuse, R39, R13 ;  /* 0x00000027480c7223 */ /* 0x042fe2000000000d */
        /* <DEDUP_REMOVED lines=9> */
[----:B------:R-:W-:-:S02]  /*2480*/  FFMA R30, R74, R47, R89 ;  /* 0x0000002f4a1e7223 */ /* 0x000fc40000000059 */
[----:B------:R-:W0:Y:S01]  /*2490*/  LDC R89, c[0x0][0x39c] ;  /* 0x0000e700ff597b82 */ /* 0x000e220000000800 */
[C---:B------:R-:W-:Y:S01]  /*24a0*/  FFMA R53, R8.reuse, R78, R53 ;  /* 0x0000004e08357223 */ /* 0x040fe20000000035 */
[C---:B------:R-:W-:Y:S01]  /*24b0*/  FFMA R81, R8.reuse, R62, R81 ;  /* 0x0000003e08517223 */ /* 0x040fe20000000051 */
[----:B------:R-:W-:Y:S01]  /*24c0*/  FFMA R69, R8, R70, R25 ;  /* 0x0000004608457223 */ /* 0x000fe20000000019 */
[C---:B------:R-:W-:Y:S01]  /*24d0*/  FFMA R8, R64.reuse, R39, R17 ;  /* 0x0000002740087223 */ /* 0x040fe20000000011 */
[----:B------:R-:W-:Y:S01]  /*24e0*/  UISETP.NE.AND UP0, UPT, UR5, URZ, UPT ;  /* 0x000000ff0500728c */ /* 0x000fe2000bf05270 */
[-C--:B------:R-:W-:Y:S01]  /*24f0*/  FFMA R16, R64, R31.reuse, R16 ;  /* 0x0000001f40107223 */ /* 0x080fe20000000010 */
[----:B------:R-:W-:Y:S01]  /*2500*/  FFMA R17, R65, R31, R112 ;  /* 0x0000001f41117223 */ /* 0x000fe20000000070 */
[----:B------:R-:W-:Y:S01]  /*2510*/  FFMA R31, R75, R47, R36 ;  /* 0x0000002f4b1f7223 */ /* 0x000fe20000000024 */
[C---:B------:R-:W-:Y:S01]  /*2520*/  FFMA R80, R9.reuse, R62, R80 ;  /* 0x0000003e09507223 */ /* 0x040fe20000000050 */
[----:B------:R-:W-:Y:S01]  /*2530*/  FFMA R78, R9, R70, R118 ;  /* 0x00000046094e7223 */ /* 0x000fe20000000076 */
[C---:B------:R-:W-:Y:S01]  /*2540*/  FFMA R36, R72.reuse, R55, R37 ;  /* 0x0000003748247223 */ /* 0x040fe20000000025 */
[----:B------:R-:W-:Y:S01]  /*2550*/  FFMA R9, R39, R65, R114 ;  /* 0x0000004127097223 */ /* 0x000fe20000000072 */
[----:B------:R-:W-:Y:S01]  /*2560*/  FFMA R37, R73, R55, R38 ;  /* 0x0000003749257223 */ /* 0x000fe20000000026 */
[----:B------:R-:W-:Y:S01]  /*2570*/  FFMA R52, R72, R79, R53 ;  /* 0x0000004f48347223 */ /* 0x000fe20000000035 */
[-C--:B------:R-:W-:Y:S01]  /*2580*/  FFMA R32, R64, R55.reuse, R32 ;  /* 0x0000003740207223 */ /* 0x080fe20000000020 */
[-C--:B------:R-:W-:Y:S01]  /*2590*/  FFMA R33, R65, R55.reuse, R108 ;  /* 0x0000003741217223 */ /* 0x080fe2000000006c */
[-C--:B------:R-:W-:Y:S01]  /*25a0*/  FFMA R34, R66, R55.reuse, R34 ;  /* 0x0000003742227223 */ /* 0x080fe20000000022 */
[CC--:B------:R-:W-:Y:S01]  /*25b0*/  FFMA R38, R74.reuse, R55.reuse, R87 ;  /* 0x000000374a267223 */ /* 0x0c0fe20000000057 */
[----:B------:R-:W-:Y:S01]  /*25c0*/  FFMA R39, R75, R55, R44 ;  /* 0x000000374b277223 */ /* 0x000fe2000000002c */
        /* <DEDUP_REMOVED lines=20> */
[-C--:B------:R-:W-:Y:S01]  /*2710*/  FFMA R68, R72, R71.reuse, R69 ;  /* 0x0000004748447223 */ /* 0x080fe20000000045 */
[-C--:B------:R-:W-:Y:S01]  /*2720*/  FFMA R64, R64, R71.reuse, R116 ;  /* 0x0000004740407223 */ /* 0x080fe20000000074 */
[-C--:B------:R-:W-:Y:S01]  /*2730*/  FFMA R65, R65, R71.reuse, R102 ;  /* 0x0000004741417223 */ /* 0x080fe20000000066 */
[----:B------:R-:W-:Y:S01]  /*2740*/  FFMA R66, R66, R71, R96 ;  /* 0x0000004742427223 */ /* 0x000fe20000000060 */
[C---:B------:R-:W-:Y:S01]  /*2750*/  FFMA R45, R73.reuse, R83, R46 ;  /* 0x00000053492d7223 */ /* 0x040fe2000000002e */
[-C--:B------:R-:W-:Y:S01]  /*2760*/  FFMA R69, R73, R71.reuse, R78 ;  /* 0x0000004749457223 */ /* 0x080fe2000000004e */
[C---:B------:R-:W-:Y:S01]  /*2770*/  FFMA R70, R74.reuse, R71, R5 ;  /* 0x000000474a467223 */ /* 0x040fe20000000005 */
[-C--:B------:R-:W-:Y:S01]  /*2780*/  FFMA R46, R74, R83.reuse, R85 ;  /* 0x000000534a2e7223 */ /* 0x080fe20000000055 */
[C---:B------:R-:W-:Y:S01]  /*2790*/  FFMA R47, R75.reuse, R83, R82 ;  /* 0x000000534b2f7223 */ /* 0x040fe20000000052 */
[----:B------:R-:W-:Y:S01]  /*27a0*/  FFMA R71, R75, R71, R76 ;  /* 0x000000474b477223 */ /* 0x000fe2000000004c */
[----:B0-----:R-:W-:-:S02]  /*27b0*/  LEA R2, R89, R2, 0x3 ;  /* 0x0000000259027211 */ /* 0x001fc400078e18ff */
[----:B------:R-:W-:Y:S01]  /*27c0*/  IADD3 R6, PT, PT, R6, 0x8, RZ ;  /* 0x0000000806067810 */ /* 0x000fe20007ffe0ff */
[----:B------:R-:W-:Y:S06]  /*27d0*/  BAR.SYNC.DEFER_BLOCKING 0x0 ;  /* 0x0000000000007b1d */ /* 0x000fec0000010000 */
[----:B------:R-:W-:Y:S05]  /*27e0*/  BRA.U UP0, `(.L_x_13) ;  /* 0xffffffdd001c7547 */ /* 0x000fea000b83ffff */
.L_x_12:
        /* <DEDUP_REMOVED lines=8> */
[----:B--2---:R-:W-:-:S04]  /*2870*/  IMAD R3, R0, R81, R3 ;  /* 0x0000005100037224 */ /* 0x004fc800078e0203 */
[----:B----4-:R-:W-:-:S05]  /*2880*/  IMAD.WIDE R2, R3, 0x4, R4 ;  /* 0x0000000403027825 */ /* 0x010fca00078e0204 */
[----:B0-----:R0:W-:Y:S01]  /*2890*/  STG.E.128 desc[UR10][R2.64], R8 ;  /* 0x0000000802007986 */ /* 0x0011e2000c101d0a */
[----:B------:R-:W-:-:S03]  /*28a0*/  IMAD.WIDE R4, R81, 0x4, R2 ;  /* 0x0000000451047825 */ /* 0x000fc600078e0202 */
[----:B------:R-:W-:Y:S01]  /*28b0*/  STG.E.128 desc[UR10][R2.64+0x10], R12 ;  /* 0x0000100c02007986 */ /* 0x000fe2000c101d0a */
[----:B------:R-:W-:-:S03]  /*28c0*/  IMAD.WIDE R6, R81, 0x4, R4 ;  /* 0x0000000451067825 */ /* 0x000fc600078e0204 */
[----:B------:R-:W-:Y:S04]  /*28d0*/  STG.E.128 desc[UR10][R4.64], R16 ;  /* 0x0000001004007986 */ /* 0x000fe8000c101d0a */
[----:B------:R-:W-:Y:S01]  /*28e0*/  STG.E.128 desc[UR10][R4.64+0x10], R20 ;  /* 0x0000101404007986 */ /* 0x000fe2000c101d0a */
        /* <DEDUP_REMOVED lines=10> */
[----:B0-----:R-:W-:-:S03]  /*2990*/  IMAD.WIDE R8, R81, 0x4, R78 ;  /* 0x0000000451087825 */ /* 0x001fc600078e024e */
[----:B------:R-:W-:Y:S04]  /*29a0*/  STG.E.128 desc[UR10][R76.64], R48 ;  /* 0x000000304c007986 */ /* 0x000fe8000c101d0a */
[----:B------:R-:W-:Y:S04]  /*29b0*/  STG.E.128 desc[UR10][R76.64+0x10], R52 ;  /* 0x000010344c007986 */ /* 0x000fe8000c101d0a */
[----:B------:R-:W-:Y:S04]  /*29c0*/  STG.E.128 desc[UR10][R78.64], R56 ;  /* 0x000000384e007986 */ /* 0x000fe8000c101d0a */
[----:B------:R-:W-:Y:S04]  /*29d0*/  STG.E.128 desc[UR10][R78.64+0x10], R60 ;  /* 0x0000103c4e007986 */ /* 0x000fe8000c101d0a */
[----:B------:R-:W-:Y:S04]  /*29e0*/  STG.E.128 desc[UR10][R8.64], R64 ;  /* 0x0000004008007986 */ /* 0x000fe8000c101d0a */
[----:B------:R-:W-:Y:S01]  /*29f0*/  STG.E.128 desc[UR10][R8.64+0x10], R68 ;  /* 0x0000104408007986 */ /* 0x000fe2000c101d0a */
[----:B------:R-:W-:Y:S05]  /*2a00*/  EXIT ;  /* 0x000000000000794d */ /* 0x000fea0003800000 */
.L_x_14:
        /* <DEDUP_REMOVED lines=15> */
.L_x_27:


//--------------------- .text._Z25sgemm_sliced_k_f32_kernelILi32ELi32ELi32EEvPfS0_S0_iii --------------------------
	.section	.text._Z25sgemm_sliced_k_f32_kernelILi32ELi32ELi32EEvPfS0_S0_iii,"ax",@progbits
	.align	128
        .global         _Z25sgemm_sliced_k_f32_kernelILi32ELi32ELi32EEvPfS0_S0_iii
        .type           _Z25sgemm_sliced_k_f32_kernelILi32ELi32ELi32EEvPfS0_S0_iii,@function
        .size           _Z25sgemm_sliced_k_f32_kernelILi32ELi32ELi32EEvPfS0_S0_iii,(.L_x_28 - _Z25sgemm_sliced_k_f32_kernelILi32ELi32ELi32EEvPfS0_S0_iii)
        .other          _Z25sgemm_sliced_k_f32_kernelILi32ELi32ELi32EEvPfS0_S0_iii,@"STO_CUDA_ENTRY STV_DEFAULT"
_Z25sgemm_sliced_k_f32_kernelILi32ELi32ELi32EEvPfS0_S0_iii:
.text._Z25sgemm_sliced_k_f32_kernelILi32ELi32ELi32EEvPfS0_S0_iii:
[----:B------:R-:W-:Y:S01]  /*0000*/  LDC R1, c[0x0][0x37c] ;  /* 0x0000df00ff017b82 */ /* 0x000fe20000000800 */
[----:B------:R-:W0:Y:S01]  /*0010*/  S2R R6, SR_TID.Y ;  /* 0x0000000000067919 */ /* 0x000e220000002200 */
[----:B------:R-:W1:Y:S01]  /*0020*/  LDCU UR10, c[0x0][0x3a0] ;  /* 0x00007400ff0a77ac */ /* 0x000e620008000800 */
[----:B------:R-:W-:Y:S01]  /*0030*/  HFMA2 R25, -RZ, RZ, 0, 0 ;  /* 0x00000000ff197431 */ /* 0x000fe200000001ff */
[----:B------:R-:W0:Y:S01]  /*0040*/  S2R R19, SR_CTAID.Y ;  /* 0x0000000000137919 */ /* 0x000e220000002600 */
[----:B------:R-:W2:Y:S01]  /*0050*/  LDCU.64 UR8, c[0x0][0x358] ;  /* 0x00006b00ff0877ac */ /* 0x000ea20008000a00 */
[----:B------:R-:W3:Y:S01]  /*0060*/  S2R R0, SR_TID.X ;  /* 0x0000000000007919 */ /* 0x000ee20000002100 */
[----:B------:R-:W4:Y:S01]  /*0070*/  S2R R3, SR_CTAID.X ;  /* 0x0000000000037919 */ /* 0x000f220000002500 */
[----:B-1----:R-:W-:Y:S01]  /*0080*/  UISETP.GE.AND UP0, UPT, UR10, 0x1, UPT ;  /* 0x000000010a00788c */ /* 0x002fe2000bf06270 */
[----:B0-----:R-:W-:-:S08]  /*0090*/  LEA R19, R19, R6, 0x5 ;  /* 0x0000000613137211 */ /* 0x001fd000078e28ff */
[----:B--2---:R-:W-:Y:S05]  /*00a0*/  BRA.U !UP0, `(.L_x_15) ;  /* 0x0000000508a07547 */ /* 0x004fea000b800000 */
[----:B------:R-:W0:Y:S01]  /*00b0*/  S2UR UR7, SR_CgaCtaId ;  /* 0x00000000000779c3 */ /* 0x000e220000008800 */
[----:B------:R-:W-:Y:S01]  /*00c0*/  UMOV UR5, 0x400 ;  /* 0x0000040000057882 */ /* 0x000fe20000000000 */
[----:B------:R-:W-:Y:S02]  /*00d0*/  UIADD3 UR4, UPT, UPT, UR10, 0x1f, URZ ;  /* 0x0000001f0a047890 */ /* 0x000fe4000fffe0ff */
[----:B---3--:R-:W-:Y:S01]  /*00e0*/  IMAD R4, R19, UR10, R0 ;  /* 0x0000000a13047c24 */ /* 0x008fe2000f8e0200 */
[----:B------:R-:W-:Y:S01]  /*00f0*/  UIADD3 UR6, UPT, UPT, UR5, 0x1000, URZ ;  /* 0x0000100005067890 */ /* 0x000fe2000fffe0ff */
[----:B------:R-:W-:Y:S01]  /*0100*/  MOV R25, RZ ;  /* 0x000000ff00197202 */ /* 0x000fe20000000f00 */
[----:B------:R-:W-:Y:S01]  /*0110*/  USHF.R.U32.HI UR4, URZ, 0x5, UR4 ;  /* 0x00000005ff047899 */ /* 0x000fe20008011604 */
[----:B------:R-:W1:Y:S03]  /*0120*/  LDC R5, c[0x0][0x39c] ;  /* 0x0000e700ff057b82 */ /* 0x000e660000000800 */
[----:B------:R-:W-:-:S05]  /*0130*/  UIADD3 UR4, UPT, UPT, -UR4, URZ, URZ ;  /* 0x000000ff04047290 */ /* 0x000fca000fffe1ff */
[----:B------:R-:W2:Y:S08]  /*0140*/  LDC.64 R22, c[0x0][0x380] ;  /* 0x0000e000ff167b82 */ /* 0x000eb00000000a00 */
[----:B------:R-:W3:Y:S01]  /*0150*/  LDC.64 R20, c[0x0][0x388] ;  /* 0x0000e200ff147b82 */ /* 0x000ee20000000a00 */
[----:B0-----:R-:W-:Y:S02]  /*0160*/  ULEA UR5, UR7, UR5, 0x18 ;  /* 0x0000000507057291 */ /* 0x001fe4000f8ec0ff */
[----:B------:R-:W-:-:S04]  /*0170*/  ULEA UR6, UR7, UR6, 0x18 ;  /* 0x0000000607067291 */ /* 0x000fc8000f8ec0ff */
[C---:B------:R-:W-:Y:S01]  /*0180*/  LEA R17, R6.reuse, UR5, 0x7 ;  /* 0x0000000506117c11 */ /* 0x040fe2000f8e38ff */
[----:B-1----:R-:W-:Y:S01]  /*0190*/  IMAD R2, R6, R5, R0 ;  /* 0x0000000506027224 */ /* 0x002fe200078e0200 */
[C---:B------:R-:W-:Y:S02]  /*01a0*/  LEA R7, R0.reuse, UR6, 0x2 ;  /* 0x0000000600077c11 */ /* 0x040fe4000f8e10ff */
[----:B------:R-:W-:Y:S02]  /*01b0*/  LEA R16, R0, R17, 0x2 ;  /* 0x0000001100107211 */ /* 0x000fe400078e10ff */
[----:B----4-:R-:W-:Y:S02]  /*01c0*/  LEA R2, R3, R2, 0x5 ;  /* 0x0000000203027211 */ /* 0x010fe400078e28ff */
[----:B------:R-:W-:-:S07]  /*01d0*/  LEA R6, R6, R7, 0x7 ;  /* 0x0000000706067211 */ /* 0x000fce00078e38ff */
.L_x_16:
[----:B--2---:R-:W-:-:S04]  /*01e0*/  IMAD.WIDE R8, R4, 0x4, R22 ;  /* 0x0000000404087825 */ /* 0x004fc800078e0216 */
[----:B---3--:R-:W-:Y:S02]  /*01f0*/  IMAD.WIDE R10, R2, 0x4, R20 ;  /* 0x00000004020a7825 */ /* 0x008fe400078e0214 */
[----:B------:R-:W2:Y:S04]  /*0200*/  LDG.E R9, desc[UR8][R8.64] ;  /* 0x0000000808097981 */ /* 0x000ea8000c1e1900 */
[----:B------:R-:W3:Y:S01]  /*0210*/  LDG.E R29, desc[UR8][R10.64] ;  /* 0x000000080a1d7981 */ /* 0x000ee2000c1e1900 */
[----:B------:R-:W-:Y:S01]  /*0220*/  UIADD3 UR4, UPT, UPT, UR4, 0x1, URZ ;  /* 0x0000000104047890 */ /* 0x000fe2000fffe0ff */
[----:B------:R-:W-:Y:S02]  /*0230*/  IADD3 R4, PT, PT, R4, 0x20, RZ ;  /* 0x0000002004047810 */ /* 0x000fe40007ffe0ff */
[----:B------:R-:W-:Y:S01]  /*0240*/  LEA R2, R5, R2, 0x5 ;  /* 0x0000000205027211 */ /* 0x000fe200078e28ff */
[----:B------:R-:W-:Y:S01]  /*0250*/  UISETP.NE.AND UP0, UPT, UR4, URZ, UPT ;  /* 0x000000ff0400728c */ /* 0x000fe2000bf05270 */
[----:B--2---:R-:W-:Y:S04]  /*0260*/  STS [R16], R9 ;  /* 0x0000000910007388 */ /* 0x004fe80000000800 */
[----:B---3--:R-:W-:Y:S01]  /*0270*/  STS [R6], R29 ;  /* 0x0000001d06007388 */ /* 0x008fe20000000800 */
[----:B------:R-:W-:Y:S06]  /*0280*/  BAR.SYNC.DEFER_BLOCKING 0x0 ;  /* 0x0000000000007b1d */ /* 0x000fec0000010000 */
[----:B------:R-:W-:Y:S04]  /*0290*/  LDS R18, [R7] ;  /* 0x0000000007127984 */ /* 0x000fe80000000800 */
[----:B------:R-:W0:Y:S04]  /*02a0*/  LDS.128 R12, [R17] ;  /* 0x00000000110c7984 */ /* 0x000e280000000c00 */
[----:B------:R-:W1:Y:S04]  /*02b0*/  LDS R24, [R7+0x80] ;  /* 0x0000800007187984 */ /* 0x000e680000000800 */
[----:B------:R-:W2:Y:S04]  /*02c0*/  LDS R27, [R7+0x100] ;  /* 0x00010000071b7984 */ /* 0x000ea80000000800 */
[----:B------:R-:W-:Y:S01]  /*02d0*/  LDS.128 R8, [R17+0x10] ;  /* 0x0000100011087984 */ /* 0x000fe20000000c00 */
[----:B0-----:R-:W-:-:S03]  /*02e0*/  FFMA R12, R12, R18, R25 ;  /* 0x000000120c0c7223 */ /* 0x001fc60000000019 */
[----:B------:R-:W0:Y:S01]  /*02f0*/  LDS R25, [R7+0x180] ;  /* 0x0001800007197984 */ /* 0x000e220000000800 */
[----:B-1----:R-:W-:-:S03]  /*0300*/  FFMA R24, R24, R13, R12 ;  /* 0x0000000d18187223 */ /* 0x002fc6000000000c */
[----:B------:R-:W1:Y:S01]  /*0310*/  LDS R13, [R7+0x200] ;  /* 0x00020000070d7984 */ /* 0x000e620000000800 */
[----:B--2---:R-:W-:-:S03]  /*0320*/  FFMA R14, R27, R14, R24 ;  /* 0x0000000e1b0e7223 */ /* 0x004fc60000000018 */
[----:B------:R-:W2:Y:S04]  /*0330*/  LDS R12, [R7+0x280] ;  /* 0x00028000070c7984 */ /* 0x000ea80000000800 */
[----:B------:R-:W-:Y:S01]  /*0340*/  LDS R27, [R7+0x380] ;  /* 0x00038000071b7984 */ /* 0x000fe20000000800 */
[----:B0-----:R-:W-:-:S03]  /*0350*/  FFMA R15, R25, R15, R14 ;  /* 0x0000000f190f7223 */ /* 0x001fc6000000000e */
[----:B------:R-:W0:Y:S01]  /*0360*/  LDS R25, [R7+0x300] ;  /* 0x0003000007197984 */ /* 0x000e220000000800 */
[----:B-1----:R-:W-:-:S03]  /*0370*/  FFMA R13, R8, R13, R15 ;  /* 0x0000000d080d7223 */ /* 0x002fc6000000000f */
[----:B------:R-:W-:Y:S01]  /*0380*/  LDS R8, [R7+0x480] ;  /* 0x0004800007087984 */ /* 0x000fe20000000800 */
[----:B--2---:R-:W-:-:S03]  /*0390*/  FFMA R18, R12, R9, R13 ;  /* 0x000000090c127223 */ /* 0x004fc6000000000d */
[----:B------:R-:W-:Y:S04]  /*03a0*/  LDS R9, [R7+0x400] ;  /* 0x0004000007097984 */ /* 0x000fe80000000800 */
[----:B------:R-:W1:Y:S01]  /*03b0*/  LDS.128 R12, [R17+0x20] ;  /* 0x00002000110c7984 */ /* 0x000e620000000c00 */
[----:B0-----:R-:W-:-:S03]  /*03c0*/  FFMA R10, R25, R10, R18 ;  /* 0x0000000a190a7223 */ /* 0x001fc60000000012 */
[----:B------:R-:W0:Y:S01]  /*03d0*/  LDS R25, [R7+0x500] ;  /* 0x0005000007197984 */ /* 0x000e220000000800 */
[----:B------:R-:W-:-:S03]  /*03e0*/  FFMA R11, R27, R11, R10 ;  /* 0x0000000b1b0b7223 */ /* 0x000fc6000000000a */
[----:B------:R-:W2:Y:S01]  /*03f0*/  LDS R27, [R7+0x580] ;  /* 0x00058000071b7984 */ /* 0x000ea20000000800 */
[----:B-1----:R-:W-:-:S03]  /*0400*/  FFMA R9, R12, R9, R11 ;  /* 0x000000090c097223 */ /* 0x002fc6000000000b */
[----:B------:R-:W-:Y:S01]  /*0410*/  LDS R12, [R7+0x680] ;  /* 0x00068000070c7984 */ /* 0x000fe20000000800 */
[----:B------:R-:W-:-:S03]  /*0420*/  FFMA R18, R8, R13, R9 ;  /* 0x0000000d08127223 */ /* 0x000fc60000000009 */
[----:B------:R-:W-:Y:S04]  /*0430*/  LDS R13, [R7+0x600] ;  /* 0x00060000070d7984 */ /* 0x000fe80000000800 */
[----:B------:R-:W1:Y:S01]  /*0440*/  LDS.128 R8, [R17+0x30] ;  /* 0x0000300011087984 */ /* 0x000e620000000c00 */
[----:B0-----:R-:W-:-:S03]  /*0450*/  FFMA R14, R25, R14, R18 ;  /* 0x0000000e190e7223 */ /* 0x001fc60000000012 */
[----:B------:R-:W0:Y:S01]  /*0460*/  LDS R25, [R7+0x700] ;  /* 0x0007000007197984 */ /* 0x000e220000000800 */
[----:B--2---:R-:W-:-:S03]  /*0470*/  FFMA R15, R27, R15, R14 ;  /* 0x0000000f1b0f7223 */ /* 0x004fc6000000000e */
        /* <DEDUP_REMOVED lines=16> */
[----:B------:R-:W-:Y:S01]  /*0580*/  LDS R18, [R7+0xc80] ;  /* 0x000c800007127984 */ /* 0x000fe20000000800 */
[----:B--2---:R-:W-:-:S03]  /*0590*/  FFMA R15, R27, R15, R14 ;  /* 0x0000000f1b0f7223 */ /* 0x004fc6000000000e */
[----:B------:R-:W0:Y:S04]  /*05a0*/  LDS R27, [R7+0xb00] ;  /* 0x000b0000071b7984 */ /* 0x000e280000000800 */
[----:B------:R-:W-:Y:S01]  /*05b0*/  LDS R25, [R7+0xd00] ;  /* 0x000d000007197984 */ /* 0x000fe20000000800 */
[----:B-1----:R-:W-:-:S03]  /*05c0*/  FFMA R13, R8, R13, R15 ;  /* 0x0000000d080d7223 */ /* 0x002fc6000000000f */
[----:B------:R-:W1:Y:S01]  /*05d0*/  LDS R8, [R7+0xb80] ;  /* 0x000b800007087984 */ /* 0x000e620000000800 */
[----:B------:R-:W-:-:S03]  /*05e0*/  FFMA R24, R12, R9, R13 ;  /* 0x000000090c187223 */ /* 0x000fc6000000000d */
[----:B------:R-:W-:Y:S04]  /*05f0*/  LDS R9, [R7+0xc00] ;  /* 0x000c000007097984 */ /* 0x000fe80000000800 */
[----:B------:R-:W2:Y:S01]  /*0600*/  LDS.128 R12, [R17+0x60] ;  /* 0x00006000110c7984 */ /* 0x000ea20000000c00 */
[----:B0-----:R-:W-:-:S04]  /*0610*/  FFMA R27, R27, R10, R24 ;  /* 0x0000000a1b1b7223 */ /* 0x001fc80000000018 */
[----:B-1----:R-:W-:Y:S02]  /*0620*/  FFMA R11, R8, R11, R27 ;  /* 0x0000000b080b7223 */ /* 0x002fe4000000001b */
[----:B------:R-:W-:Y:S02]  /*0630*/  LDS R27, [R7+0xf80] ;  /* 0x000f8000071b7984 */ /* 0x000fe40000000800 */
[----:B--2---:R-:W-:Y:S02]  /*0640*/  FFMA R9, R12, R9, R11 ;  /* 0x000000090c097223 */ /* 0x004fe4000000000b */
[----:B------:R-:W0:Y:S02]  /*0650*/  LDS R12, [R7+0xd80] ;  /* 0x000d8000070c7984 */ /* 0x000e240000000800 */
[----:B------:R-:W-:Y:S02]  /*0660*/  FFMA R24, R18, R13, R9 ;  /* 0x0000000d12187223 */ /* 0x000fe40000000009 */
[----:B------:R-:W-:Y:S02]  /*0670*/  LDS R13, [R7+0xe00] ;  /* 0x000e0000070d7984 */ /* 0x000fe40000000800 */
[----:B------:R-:W-:-:S02]  /*0680*/  FFMA R25, R25, R14, R24 ;  /* 0x0000000e19197223 */ /* 0x000fc40000000018 */
[----:B------:R-:W1:Y:S04]  /*0690*/  LDS.128 R8, [R17+0x70] ;  /* 0x0000700011087984 */ /* 0x000e680000000c00 */
[----:B------:R-:W2:Y:S04]  /*06a0*/  LDS R18, [R7+0xe80] ;  /* 0x000e800007127984 */ /* 0x000ea80000000800 */
[----:B------:R-:W3:Y:S01]  /*06b0*/  LDS R14, [R7+0xf00] ;  /* 0x000f0000070e7984 */ /* 0x000ee20000000800 */
[----:B0-----:R-:W-:-:S04]  /*06c0*/  FFMA R15, R12, R15, R25 ;  /* 0x0000000f0c0f7223 */ /* 0x001fc80000000019 */
[----:B-1----:R-:W-:-:S04]  /*06d0*/  FFMA R13, R8, R13, R15 ;  /* 0x0000000d080d7223 */ /* 0x002fc8000000000f */
[----:B--2---:R-:W-:-:S04]  /*06e0*/  FFMA R9, R18, R9, R13 ;  /* 0x0000000912097223 */ /* 0x004fc8000000000d */
[----:B---3--:R-:W-:-:S04]  /*06f0*/  FFMA R10, R14, R10, R9 ;  /* 0x0000000a0e0a7223 */ /* 0x008fc80000000009 */
[----:B------:R-:W-:Y:S01]  /*0700*/  FFMA R25, R27, R11, R10 ;  /* 0x0000000b1b197223 */ /* 0x000fe2000000000a */
[----:B------:R-:W-:Y:S06]  /*0710*/  BAR.SYNC.DEFER_BLOCKING 0x0 ;  /* 0x0000000000007b1d */ /* 0x000fec0000010000 */
[----:B------:R-:W-:Y:S05]  /*0720*/  BRA.U UP0, `(.L_x_16) ;  /* 0xfffffff900ac7547 */ /* 0x000fea000b83ffff */
.L_x_15:
[----:B------:R-:W0:Y:S01]  /*0730*/  LDC.64 R4, c[0x0][0x390] ;  /* 0x0000e400ff047b82 */ /* 0x000e220000000a00 */
[----:B------:R-:W1:Y:S01]  /*0740*/  LDCU UR4, c[0x0][0x39c] ;  /* 0x00007380ff0477ac */ /* 0x000e620008000800 */
[----:B---34-:R-:W-:-:S05]  /*0750*/  LEA R0, R3, R0, 0x5 ;  /* 0x0000000003007211 */ /* 0x018fca00078e28ff */
[----:B-1----:R-:W-:-:S04]  /*0760*/  IMAD R3, R19, UR4, R0 ;  /* 0x0000000413037c24 */ /* 0x002fc8000f8e0200 */
[----:B0-----:R-:W-:-:S05]  /*0770*/  IMAD.WIDE R2, R3, 0x4, R4 ;  /* 0x0000000403027825 */ /* 0x001fca00078e0204 */
[----:B------:R-:W-:Y:S01]  /*0780*/  STG.E desc[UR8][R2.64], R25 ;  /* 0x0000001902007986 */ /* 0x000fe2000c101908 */
[----:B------:R-:W-:Y:S05]  /*0790*/  EXIT ;  /* 0x000000000000794d */ /* 0x000fea0003800000 */
.L_x_17:
        /* <DEDUP_REMOVED lines=14> */
.L_x_28:


//--------------------- .text._Z22sgemm_naive_f32_kernelPfS_S_iii --------------------------
	.section	.text._Z22sgemm_naive_f32_kernelPfS_S_iii,"ax",@progbits
	.align	128
        .global         _Z22sgemm_naive_f32_kernelPfS_S_iii
        .type           _Z22sgemm_naive_f32_kernelPfS_S_iii,@function
        .size           _Z22sgemm_naive_f32_kernelPfS_S_iii,(.L_x_29 - _Z22sgemm_naive_f32_kernelPfS_S_iii)
        .other          _Z22sgemm_naive_f32_kernelPfS_S_iii,@"STO_CUDA_ENTRY STV_DEFAULT"
_Z22sgemm_naive_f32_kernelPfS_S_iii:
.text._Z22sgemm_naive_f32_kernelPfS_S_iii:
[----:B------:R-:W-:Y:S01]  /*0000*/  LDC R1, c[0x0][0x37c] ;  /* 0x0000df00ff017b82 */ /* 0x000fe20000000800 */
[----:B------:R-:W0:Y:S07]  /*0010*/  S2R R5, SR_TID.X ;  /* 0x0000000000057919 */ /* 0x000e2e0000002100 */
[----:B------:R-:W0:Y:S01]  /*0020*/  S2UR UR4, SR_CTAID.X ;  /* 0x00000000000479c3 */ /* 0x000e220000002500 */
[----:B------:R-:W1:Y:S07]  /*0030*/  S2R R4, SR_TID.Y ;  /* 0x0000000000047919 */ /* 0x000e6e0000002200 */
[----:B------:R-:W0:Y:S08]  /*0040*/  LDC R0, c[0x0][0x360] ;  /* 0x0000d800ff007b82 */ /* 0x000e300000000800 */
[----:B------:R-:W1:Y:S08]  /*0050*/  S2UR UR5, SR_CTAID.Y ;  /* 0x00000000000579c3 */ /* 0x000e700000002600 */
[----:B------:R-:W1:Y:S08]  /*0060*/  LDC R19, c[0x0][0x364] ;  /* 0x0000d900ff137b82 */ /* 0x000e700000000800 */
[----:B------:R-:W2:Y:S01]  /*0070*/  LDC.64 R2, c[0x0][0x398] ;  /* 0x0000e600ff027b82 */ /* 0x000ea20000000a00 */
[----:B0-----:R-:W-:-:S02]  /*0080*/  IMAD R0, R0, UR4, R5 ;  /* 0x0000000400007c24 */ /* 0x001fc4000f8e0205 */
[----:B-1----:R-:W-:-:S03]  /*0090*/  IMAD R19, R19, UR5, R4 ;  /* 0x0000000513137c24 */ /* 0x002fc6000f8e0204 */
[----:B--2---:R-:W-:-:S04]  /*00a0*/  ISETP.GE.AND P0, PT, R0, R3, PT ;  /* 0x000000030000720c */ /* 0x004fc80003f06270 */
[----:B------:R-:W-:-:S13]  /*00b0*/  ISETP.GE.OR P0, PT, R19, R2, P0 ;  /* 0x000000021300720c */ /* 0x000fda0000706670 */
[----:B------:R-:W-:Y:S05]  /*00c0*/  @P0 EXIT ;  /* 0x000000000000094d */ /* 0x000fea0003800000 */
[----:B------:R-:W0:Y:S01]  /*00d0*/  LDC R2, c[0x0][0x3a0] ;  /* 0x0000e800ff027b82 */ /* 0x000e220000000800 */
[----:B------:R-:W1:Y:S01]  /*00e0*/  LDCU.64 UR4, c[0x0][0x358] ;  /* 0x00006b00ff0477ac */ /* 0x000e620008000a00 */
[----:B------:R-:W-:Y:S01]  /*00f0*/  HFMA2 R24, -RZ, RZ, 0, 0 ;  /* 0x00000000ff187431 */ /* 0x000fe200000001ff */
[----:B0-----:R-:W-:-:S13]  /*0100*/  ISETP.GE.AND P0, PT, R2, 0x1, PT ;  /* 0x000000010200780c */ /* 0x001fda0003f06270 */
[----:B-1----:R-:W-:Y:S05]  /*0110*/  @!P0 BRA `(.L_x_18) ;  /* 0x0000000400e08947 */ /* 0x002fea0003800000 */
[C---:B------:R-:W-:Y:S01]  /*0120*/  ISETP.GE.U32.AND P1, PT, R2.reuse, 0x8, PT ;  /* 0x000000080200780c */ /* 0x040fe20003f26070 */
[----:B------:R-:W-:Y:S01]  /*0130*/  IMAD R20, R19, R2, RZ ;  /* 0x0000000213147224 */ /* 0x000fe200078e02ff */
[----:B------:R-:W-:Y:S02]  /*0140*/  LOP3.LUT R27, R2, 0x7, RZ, 0xc0, !PT ;  /* 0x00000007021b7812 */ /* 0x000fe400078ec0ff */
[----:B------:R-:W-:Y:S02]  /*0150*/  MOV R24, RZ ;  /* 0x000000ff00187202 */ /* 0x000fe40000000f00 */
[----:B------:R-:W-:Y:S02]  /*0160*/  ISETP.NE.AND P0, PT, R27, RZ, PT ;  /* 0x000000ff1b00720c */ /* 0x000fe40003f05270 */
[----:B------:R-:W-:-:S05]  /*0170*/  MOV R21, RZ ;  /* 0x000000ff00157202 */ /* 0x000fca0000000f00 */
[----:B------:R-:W-:Y:S06]  /*0180*/  @!P1 BRA `(.L_x_19) ;  /* 0x0000000000c49947 */ /* 0x000fec0003800000 */
[----:B------:R-:W0:Y:S01]  /*0190*/  LDC.64 R4, c[0x0][0x380] ;  /* 0x0000e000ff047b82 */ /* 0x000e220000000a00 */
[----:B------:R-:W-:Y:S02]  /*01a0*/  LOP3.LUT R21, R2, 0x7ffffff8, RZ, 0xc0, !PT ;  /* 0x7ffffff802157812 */ /* 0x000fe400078ec0ff */
[----:B------:R-:W-:Y:S02]  /*01b0*/  MOV R24, RZ ;  /* 0x000000ff00187202 */ /* 0x000fe40000000f00 */
[----:B------:R-:W-:Y:S02]  /*01c0*/  MOV R18, R0 ;  /* 0x0000000000127202 */ /* 0x000fe40000000f00 */
[----:B------:R-:W-:Y:S01]  /*01d0*/  IADD3 R22, PT, PT, -R21, RZ, RZ ;  /* 0x000000ff15167210 */ /* 0x000fe20007ffe1ff */
[----:B0-----:R-:W-:-:S03]  /*01e0*/  IMAD.WIDE.U32 R4, R20, 0x4, R4 ;  /* 0x0000000414047825 */ /* 0x001fc600078e0004 */
[----:B------:R-:W-:-:S04]  /*01f0*/  IADD3 R6, P1, PT, R4, 0x10, RZ ;  /* 0x0000001004067810 */ /* 0x000fc80007f3e0ff */
[----:B------:R-:W-:-:S09]  /*0200*/  IADD3.X R7, PT, PT, RZ, R5, RZ, P1, !PT ;  /* 0x00000005ff077210 */ /* 0x000fd20000ffe4ff */
.L_x_20:
[----:B------:R-:W0:Y:S01]  /*0210*/  LDC.64 R16, c[0x0][0x388] ;  /* 0x0000e200ff107b82 */ /* 0x000e220000000a00 */
[----:B------:R-:W-:Y:S02]  /*0220*/  MOV R4, R6 ;  /* 0x0000000600047202 */ /* 0x000fe40000000f00 */
[----:B------:R-:W-:-:S05]  /*0230*/  MOV R5, R7 ;  /* 0x0000000700057202 */ /* 0x000fca0000000f00 */
[----:B------:R-:W2:Y:S04]  /*0240*/  LDG.E R25, desc[UR4][R4.64+-0x10] ;  /* 0xfffff00404197981 */ /* 0x000ea8000c1e1900 */
[----:B------:R-:W3:Y:S04]  /*0250*/  LDG.E R23, desc[UR4][R4.64+-0xc] ;  /* 0xfffff40404177981 */ /* 0x000ee8000c1e1900 */
[----:B------:R-:W4:Y:S04]  /*0260*/  LDG.E R29, desc[UR4][R4.64+-0x8] ;  /* 0xfffff804041d7981 */ /* 0x000f28000c1e1900 */
[----:B------:R-:W5:Y:S01]  /*0270*/  LDG.E R28, desc[UR4][R4.64+-0x4] ;  /* 0xfffffc04041c7981 */ /* 0x000f62000c1e1900 */
[----:B0-----:R-:W-:-:S05]  /*0280*/  IMAD.WIDE R16, R18, 0x4, R16 ;  /* 0x0000000412107825 */ /* 0x001fca00078e0210 */
[----:B------:R0:W2:Y:S01]  /*0290*/  LDG.E R26, desc[UR4][R16.64] ;  /* 0x00000004101a7981 */ /* 0x0000a2000c1e1900 */
[----:B------:R-:W-:-:S04]  /*02a0*/  IMAD.WIDE R14, R3, 0x4, R16 ;  /* 0x00000004030e7825 */ /* 0x000fc800078e0210 */
[C---:B------:R-:W-:Y:S02]  /*02b0*/  IMAD.WIDE R6, R3.reuse, 0x4, R14 ;  /* 0x0000000403067825 */ /* 0x040fe400078e020e */
[----:B------:R-:W3:Y:S02]  /*02c0*/  LDG.E R14, desc[UR4][R14.64] ;  /* 0x000000040e0e7981 */ /* 0x000ee4000c1e1900 */
[C---:B------:R-:W-:Y:S02]  /*02d0*/  IMAD.WIDE R10, R3.reuse, 0x4, R6 ;  /* 0x00000004030a7825 */ /* 0x040fe400078e0206 */
[----:B------:R-:W4:Y:S02]  /*02e0*/  LDG.E R6, desc[UR4][R6.64] ;  /* 0x0000000406067981 */ /* 0x000f24000c1e1900 */
[C---:B------:R-:W-:Y:S02]  /*02f0*/  IMAD.WIDE R8, R3.reuse, 0x4, R10 ;  /* 0x0000000403087825 */ /* 0x040fe400078e020a */
[----:B------:R-:W5:Y:S02]  /*0300*/  LDG.E R10, desc[UR4][R10.64] ;  /* 0x000000040a0a7981 */ /* 0x000f64000c1e1900 */
[----:B------:R-:W-:-:S02]  /*0310*/  IMAD.WIDE R12, R3, 0x4, R8 ;  /* 0x00000004030c7825 */ /* 0x000fc400078e0208 */
[----:B------:R-:W5:Y:S04]  /*0320*/  LDG.E R7, desc[UR4][R4.64] ;  /* 0x0000000404077981 */ /* 0x000f68000c1e1900 */
[----:B------:R-:W5:Y:S01]  /*0330*/  LDG.E R8, desc[UR4][R8.64] ;  /* 0x0000000408087981 */ /* 0x000f62000c1e1900 */
[----:B0-----:R-:W-:-:S03]  /*0340*/  IMAD.WIDE R16, R3, 0x4, R12 ;  /* 0x0000000403107825 */ /* 0x001fc600078e020c */
[----:B------:R-:W5:Y:S04]  /*0350*/  LDG.E R12, desc[UR4][R12.64] ;  /* 0x000000040c0c7981 */ /* 0x000f68000c1e1900 */
[----:B------:R-:W5:Y:S04]  /*0360*/  LDG.E R15, desc[UR4][R16.64] ;  /* 0x00000004100f7981 */ /* 0x000f68000c1e1900 */
[----:B------:R-:W5:Y:S04]  /*0370*/  LDG.E R9, desc[UR4][R4.64+0x4] ;  /* 0x0000040404097981 */ /* 0x000f68000c1e1900 */
[----:B------:R-:W5:Y:S01]  /*0380*/  LDG.E R11, desc[UR4][R4.64+0xc] ;  /* 0x00000c04040b7981 */ /* 0x000f62000c1e1900 */
[----:B--2---:R-:W-:Y:S01]  /*0390*/  FFMA R26, R25, R26, R24 ;  /* 0x0000001a191a7223 */ /* 0x004fe20000000018 */
[----:B------:R-:W-:-:S02]  /*03a0*/  IMAD.WIDE R24, R3, 0x4, R16 ;  /* 0x0000000403187825 */ /* 0x000fc400078e0210 */
[----:B------:R-:W2:Y:S04]  /*03b0*/  LDG.E R16, desc[UR4][R4.64+0x8] ;  /* 0x0000080404107981 */ /* 0x000ea8000c1e1900 */
[----:B------:R-:W2:Y:S01]  /*03c0*/  LDG.E R24, desc[UR4][R24.64] ;  /* 0x0000000418187981 */ /* 0x000ea2000c1e1900 */
[----:B---3--:R-:W-:Y:S01]  /*03d0*/  FFMA R14, R23, R14, R26 ;  /* 0x0000000e170e7223 */ /* 0x008fe2000000001a */
[----:B------:R-:W-:-:S03]  /*03e0*/  IADD3 R22, PT, PT, R22, 0x8, RZ ;  /* 0x0000000816167810 */ /* 0x000fc60007ffe0ff */
[----:B----4-:R-:W-:Y:S01]  /*03f0*/  FFMA R29, R29, R6, R14 ;  /* 0x000000061d1d7223 */ /* 0x010fe2000000000e */
[----:B------:R-:W-:-:S03]  /*0400*/  ISETP.NE.AND P1, PT, R22, RZ, PT ;  /* 0x000000ff1600720c */ /* 0x000fc60003f25270 */
[----:B-----5:R-:W-:Y:S01]  /*0410*/  FFMA R10, R28, R10, R29 ;  /* 0x0000000a1c0a7223 */ /* 0x020fe2000000001d */
[----:B------:R-:W-:-:S03]  /*0420*/  IADD3 R6, P2, PT, R4, 0x20, RZ ;  /* 0x0000002004067810 */ /* 0x000fc60007f5e0ff */
[----:B------:R-:W-:Y:S01]  /*0430*/  FFMA R8, R7, R8, R10 ;  /* 0x0000000807087223 */ /* 0x000fe2000000000a */
[----:B------:R-:W-:Y:S02]  /*0440*/  IADD3.X R7, PT, PT, RZ, R5, RZ, P2, !PT ;  /* 0x00000005ff077210 */ /* 0x000fe400017fe4ff */
[----:B------:R-:W-:Y:S01]  /*0450*/  LEA R18, R3, R18, 0x3 ;  /* 0x0000001203127211 */ /* 0x000fe200078e18ff */
[----:B------:R-:W-:-:S04]  /*0460*/  FFMA R9, R9, R12, R8 ;  /* 0x0000000c09097223 */ /* 0x000fc80000000008 */
[----:B--2---:R-:W-:-:S04]  /*0470*/  FFMA R16, R16, R15, R9 ;  /* 0x0000000f10107223 */ /* 0x004fc80000000009 */
[----:B------:R-:W-:Y:S01]  /*0480*/  FFMA R24, R11, R24, R16 ;  /* 0x000000180b187223 */ /* 0x000fe20000000010 */
[----:B------:R-:W-:Y:S06]  /*0490*/  @P1 BRA `(.L_x_20) ;  /* 0xfffffffc005c1947 */ /* 0x000fec000383ffff */
.L_x_19:
[----:B------:R-:W-:Y:S05]  /*04a0*/  @!P0 BRA `(.L_x_18) ;  /* 0x0000000000fc8947 */ /* 0x000fea0003800000 */
[----:B------:R-:W-:Y:S02]  /*04b0*/  ISETP.GE.U32.AND P1, PT, R27, 0x4, PT ;  /* 0x000000041b00780c */ /* 0x000fe40003f26070 */
[----:B------:R-:W-:-:S04]  /*04c0*/  LOP3.LUT R16, R2, 0x3, RZ, 0xc0, !PT ;  /* 0x0000000302107812 */ /* 0x000fc800078ec0ff */
[----:B------:R-:W-:-:S07]  /*04d0*/  ISETP.NE.AND P0, PT, R16, RZ, PT ;  /* 0x000000ff1000720c */ /* 0x000fce0003f05270 */
[----:B------:R-:W-:Y:S06]  /*04e0*/  @!P1 BRA `(.L_x_21) ;  /* 0x00000000006c9947 */ /* 0x000fec0003800000 */
[----:B------:R-:W0:Y:S01]  /*04f0*/  LDC.64 R6, c[0x0][0x388] ;  /* 0x0000e200ff067b82 */ /* 0x000e220000000a00 */
[----:B------:R-:W1:Y:S01]  /*0500*/  LDCU.64 UR6, c[0x0][0x380] ;  /* 0x00007000ff0677ac */ /* 0x000e620008000a00 */
[----:B------:R-:W-:Y:S01]  /*0510*/  IMAD R9, R21, R3, R0 ;  /* 0x0000000315097224 */ /* 0x000fe200078e0200 */
[CC--:B------:R-:W-:Y:S02]  /*0520*/  IADD3 R5, PT, PT, R20.reuse, R21.reuse, RZ ;  /* 0x0000001514057210 */ /* 0x0c0fe40007ffe0ff */
[----:B------:R-:W-:-:S03]  /*0530*/  IADD3 R10, P1, PT, R20, R21, RZ ;  /* 0x00000015140a7210 */ /* 0x000fc60007f3e0ff */
[----:B------:R-:W2:Y:S01]  /*0540*/  LDC.64 R14, c[0x0][0x380] ;  /* 0x0000e000ff0e7b82 */ /* 0x000ea20000000a00 */
[----:B0-----:R-:W-:-:S04]  /*0550*/  IMAD.WIDE R6, R9, 0x4, R6 ;  /* 0x0000000409067825 */ /* 0x001fc800078e0206 */
[----:B------:R-:W-:Y:S02]  /*0560*/  IMAD.WIDE R8, R3, 0x4, R6 ;  /* 0x0000000403087825 */ /* 0x000fe400078e0206 */
[----:B------:R-:W3:Y:S02]  /*0570*/  LDG.E R6, desc[UR4][R6.64] ;  /* 0x0000000406067981 */ /* 0x000ee4000c1e1900 */
[----:B--2---:R-:W-:Y:S01]  /*0580*/  IMAD.WIDE.U32 R14, R5, 0x4, R14 ;  /* 0x00000004050e7825 */ /* 0x004fe200078e000e */
[----:B------:R-:W-:Y:S02]  /*0590*/  IADD3.X R5, PT, PT, RZ, RZ, RZ, P1, !PT ;  /* 0x000000ffff057210 */ /* 0x000fe40000ffe4ff */
[----:B-1----:R-:W-:-:S03]  /*05a0*/  LEA R4, P1, R10, UR6, 0x2 ;  /* 0x000000060a047c11 */ /* 0x002fc6000f8210ff */
[----:B------:R-:W3:Y:S01]  /*05b0*/  LDG.E R15, desc[UR4][R14.64] ;  /* 0x000000040e0f7981 */ /* 0x000ee2000c1e1900 */
[----:B------:R-:W-:Y:S01]  /*05c0*/  LEA.HI.X R5, R10, UR7, R5, 0x2, P1 ;  /* 0x000000070a057c11 */ /* 0x000fe200088f1405 */
[C---:B------:R-:W-:Y:S02]  /*05d0*/  IMAD.WIDE R10, R3.reuse, 0x4, R8 ;  /* 0x00000004030a7825 */ /* 0x040fe400078e0208 */
[----:B------:R-:W2:Y:S04]  /*05e0*/  LDG.E R8, desc[UR4][R8.64] ;  /* 0x0000000408087981 */ /* 0x000ea8000c1e1900 */
[----:B------:R-:W2:Y:S01]  /*05f0*/  LDG.E R17, desc[UR4][R4.64+0x4] ;  /* 0x0000040404117981 */ /* 0x000ea2000c1e1900 */
[----:B------:R-:W-:-:S03]  /*0600*/  IMAD.WIDE R12, R3, 0x4, R10 ;  /* 0x00000004030c7825 */ /* 0x000fc600078e020a */
[----:B------:R-:W4:Y:S04]  /*0610*/  LDG.E R22, desc[UR4][R10.64] ;  /* 0x000000040a167981 */ /* 0x000f28000c1e1900 */
[----:B------:R-:W4:Y:S04]  /*0620*/  LDG.E R18, desc[UR4][R4.64+0x8] ;  /* 0x0000080404127981 */ /* 0x000f28000c1e1900 */
[----:B------:R-:W5:Y:S04]  /*0630*/  LDG.E R26, desc[UR4][R4.64+0xc] ;  /* 0x00000c04041a7981 */ /* 0x000f68000c1e1900 */
[----:B------:R-:W5:Y:S01]  /*0640*/  LDG.E R12, desc[UR4][R12.64] ;  /* 0x000000040c0c7981 */ /* 0x000f62000c1e1900 */
[----:B------:R-:W-:Y:S01]  /*0650*/  IADD3 R21, PT, PT, R21, 0x4, RZ ;  /* 0x0000000415157810 */ /* 0x000fe20007ffe0ff */
[----:B---3--:R-:W-:-:S04]  /*0660*/  FFMA R24, R15, R6, R24 ;  /* 0x000000060f187223 */ /* 0x008fc80000000018 */
[----:B--2---:R-:W-:-:S04]  /*0670*/  FFMA R17, R17, R8, R24 ;  /* 0x0000000811117223 */ /* 0x004fc80000000018 */
[----:B----4-:R-:W-:-:S04]  /*0680*/  FFMA R17, R18, R22, R17 ;  /* 0x0000001612117223 */ /* 0x010fc80000000011 */
[----:B-----5:R-:W-:-:S07]  /*0690*/  FFMA R24, R26, R12, R17 ;  /* 0x0000000c1a187223 */ /* 0x020fce0000000011 */
.L_x_21:
[----:B------:R-:W-:Y:S05]  /*06a0*/  @!P0 BRA `(.L_x_18) ;  /* 0x00000000007c8947 */ /* 0x000fea0003800000 */
[----:B------:R-:W-:Y:S01]  /*06b0*/  ISETP.NE.AND P1, PT, R16, 0x1, PT ;  /* 0x000000011000780c */ /* 0x000fe20003f25270 */
[----:B------:R-:W0:Y:S01]  /*06c0*/  LDC.64 R12, c[0x0][0x380] ;  /* 0x0000e000ff0c7b82 */ /* 0x000e220000000a00 */
[----:B------:R-:W-:-:S04]  /*06d0*/  LOP3.LUT R2, R2, 0x1, RZ, 0xc0, !PT ;  /* 0x0000000102027812 */ /* 0x000fc800078ec0ff */
[----:B------:R-:W-:-:S03]  /*06e0*/  ISETP.NE.U32.AND P0, PT, R2, 0x1, PT ;  /* 0x000000010200780c */ /* 0x000fc60003f05070 */
[----:B------:R-:W1:Y:S04]  /*06f0*/  LDC.64 R10, c[0x0][0x388] ;  /* 0x0000e200ff0a7b82 */ /* 0x000e680000000a00 */
[CC--:B------:R-:W-:Y:S02]  /*0700*/  @P1 IADD3 R15, PT, PT, R20.reuse, R21.reuse, RZ ;  /* 0x00000015140f1210 */ /* 0x0c0fe40007ffe0ff */
[----:B------:R-:W-:Y:S02]  /*0710*/  @P1 IADD3 R2, P2, PT, R20, R21, RZ ;  /* 0x0000001514021210 */ /* 0x000fe40007f5e0ff */
[----:B------:R-:W2:Y:S02]  /*0720*/  @P1 LDC.64 R4, c[0x0][0x380] ;  /* 0x0000e000ff041b82 */ /* 0x000ea40000000a00 */
[----:B------:R-:W-:-:S06]  /*0730*/  @P1 IADD3.X R14, PT, PT, RZ, RZ, RZ, P2, !PT ;  /* 0x000000ffff0e1210 */ /* 0x000fcc00017fe4ff */
[----:B------:R-:W3:Y:S01]  /*0740*/  LDC.64 R6, c[0x0][0x380] ;  /* 0x0000e000ff067b82 */ /* 0x000ee20000000a00 */
[----:B0-----:R-:W-:-:S04]  /*0750*/  @P1 IMAD.WIDE.U32 R12, R15, 0x4, R12 ;  /* 0x000000040f0c1825 */ /* 0x001fc800078e000c */
[C---:B------:R-:W-:Y:S01]  /*0760*/  @P1 IMAD R15, R21.reuse, R3, R0 ;  /* 0x00000003150f1224 */ /* 0x040fe200078e0200 */
[----:B------:R-:W-:Y:S01]  /*0770*/  @P1 IADD3 R21, PT, PT, R21, 0x2, RZ ;  /* 0x0000000215151810 */ /* 0x000fe20007ffe0ff */
[----:B------:R-:W4:Y:S01]  /*0780*/  @P1 LDG.E R13, desc[UR4][R12.64] ;  /* 0x000000040c0d1981 */ /* 0x000f22000c1e1900 */
[----:B------:R-:W0:Y:S01]  /*0790*/  LDC.64 R8, c[0x0][0x388] ;  /* 0x0000e200ff087b82 */ /* 0x000e220000000a00 */
[----:B-1----:R-:W-:Y:S01]  /*07a0*/  @P1 IMAD.WIDE R10, R15, 0x4, R10 ;  /* 0x000000040f0a1825 */ /* 0x002fe200078e020a */
[----:B------:R-:W-:Y:S02]  /*07b0*/  @!P0 IADD3 R17, PT, PT, R20, R21, RZ ;  /* 0x0000001514118210 */ /* 0x000fe40007ffe0ff */
[----:B--2---:R-:W-:Y:S01]  /*07c0*/  @P1 LEA R4, P2, R2, R4, 0x2 ;  /* 0x0000000402041211 */ /* 0x004fe200078410ff */
[----:B------:R-:W-:-:S03]  /*07d0*/  @!P0 IMAD R21, R21, R3, R0 ;  /* 0x0000000315158224 */ /* 0x000fc600078e0200 */
[----:B------:R-:W-:Y:S01]  /*07e0*/  @P1 LEA.HI.X R5, R2, R5, R14, 0x2, P2 ;  /* 0x0000000502051211 */ /* 0x000fe200010f140e */
[----:B------:R-:W-:Y:S01]  /*07f0*/  @P1 IMAD.WIDE R14, R3, 0x4, R10 ;  /* 0x00000004030e1825 */ /* 0x000fe200078e020a */
[----:B------:R-:W4:Y:S03]  /*0800*/  @P1 LDG.E R2, desc[UR4][R10.64] ;  /* 0x000000040a021981 */ /* 0x000f26000c1e1900 */
[----:B---3--:R-:W-:Y:S01]  /*0810*/  @!P0 IMAD.WIDE.U32 R6, R17, 0x4, R6 ;  /* 0x0000000411068825 */ /* 0x008fe200078e0006 */
[----:B------:R-:W2:Y:S04]  /*0820*/  @P1 LDG.E R5, desc[UR4][R4.64+0x4] ;  /* 0x0000040404051981 */ /* 0x000ea8000c1e1900 */
[----:B------:R-:W2:Y:S01]  /*0830*/  @P1 LDG.E R14, desc[UR4][R14.64] ;  /* 0x000000040e0e1981 */ /* 0x000ea2000c1e1900 */
[----:B0-----:R-:W-:-:S03]  /*0840*/  @!P0 IMAD.WIDE R8, R21, 0x4, R8 ;  /* 0x0000000415088825 */ /* 0x001fc600078e0208 */
[----:B------:R-:W3:Y:S04]  /*0850*/  @!P0 LDG.E R7, desc[UR4][R6.64] ;  /* 0x0000000406078981 */ /* 0x000ee8000c1e1900 */
[----:B------:R-:W3:Y:S01]  /*0860*/  @!P0 LDG.E R8, desc[UR4][R8.64] ;  /* 0x0000000408088981 */ /* 0x000ee2000c1e1900 */
[----:B----4-:R-:W-:-:S04]  /*0870*/  @P1 FFMA R2, R13, R2, R24 ;  /* 0x000000020d021223 */ /* 0x010fc80000000018 */
[----:B--2---:R-:W-:-:S04]  /*0880*/  @P1 FFMA R24, R5, R14, R2 ;  /* 0x0000000e05181223 */ /* 0x004fc80000000002 */
[----:B---3--:R-:W-:-:S07]  /*0890*/  @!P0 FFMA R24, R7, R8, R24 ;  /* 0x0000000807188223 */ /* 0x008fce0000000018 */
.L_x_18:
[----:B------:R-:W0:Y:S01]  /*08a0*/  LDC.64 R4, c[0x0][0x390] ;  /* 0x0000e400ff047b82 */ /* 0x000e220000000a00 */
[----:B------:R-:W-:-:S04]  /*08b0*/  IMAD R3, R19, R3, R0 ;  /* 0x0000000313037224 */ /* 0x000fc800078e0200 */
[----:B0-----:R-:W-:-:S05]  /*08c0*/  IMAD.WIDE R2, R3, 0x4, R4 ;  /* 0x0000000403027825 */ /* 0x001fca00078e0204 */
[----:B------:R-:W-:Y:S01]  /*08d0*/  STG.E desc[UR4][R2.64], R24 ;  /* 0x0000001802007986 */ /* 0x000fe2000c101904 */
[----:B------:R-:W-:Y:S05]  /*08e0*/  EXIT ;  /* 0x000000000000794d */ /* 0x000fea0003800000 */
.L_x_22:
        /* <DEDUP_REMOVED lines=9> */
.L_x_29:


//--------------------- .nv.shared._Z42sgemm_t_8x8_sliced_k_f32x4_bcf_dbuf_kernelILi128ELi128ELi8ELi8ELi8ELi4EEvPfS0_S0_iii --------------------------
	.section	.nv.shared._Z42sgemm_t_8x8_sliced_k_f32x4_bcf_dbuf_kernelILi128ELi128ELi8ELi8ELi8ELi4EEvPfS0_S0_iii,"aw",@nobits
	.sectionflags	@""
	.align	4
.nv.shared._Z42sgemm_t_8x8_sliced_k_f32x4_bcf_dbuf_kernelILi128ELi128ELi8ELi8ELi8ELi4EEvPfS0_S0_iii:
	.zero		17920


//--------------------- .nv.shared.reserved.0     --------------------------
	.section	.nv.shared.reserved.0,"aw",@nobits
	.weak		__nv_reservedSMEM_offset_0_alias
	.size		__nv_reservedSMEM_offset_0_alias, 0, 64
	.other		__nv_reservedSMEM_offset_0_alias,@"STO_CUDA_RESERVED_SHARED STV_DEFAULT"
__nv_reservedSMEM_offset_0_alias:
	.zero		0
	.zero		64


//--------------------- .nv.shared._Z42sgemm_t_8x8_sliced_k_f32x4_bcf_dbuf_kernelILi128ELi128ELi8ELi8ELi8ELi0EEvPfS0_S0_iii --------------------------
	.section	.nv.shared._Z42sgemm_t_8x8_sliced_k_f32x4_bcf_dbuf_kernelILi128ELi128ELi8ELi8ELi8ELi0EEvPfS0_S0_iii,"aw",@nobits
	.sectionflags	@""
	.align	4
.nv.shared._Z42sgemm_t_8x8_sliced_k_f32x4_bcf_dbuf_kernelILi128ELi128ELi8ELi8ELi8ELi0EEvPfS0_S0_iii:
	.zero		17408


//--------------------- .nv.shared._Z37sgemm_t_8x8_sliced_k_f32x4_bcf_kernelILi128ELi128ELi8ELi8ELi8ELi4EEvPfS0_S0_iii --------------------------
	.section	.nv.shared._Z37sgemm_t_8x8_sliced_k_f32x4_bcf_kernelILi128ELi128ELi8ELi8ELi8ELi4EEvPfS0_S0_iii,"aw",@nobits
	.sectionflags	@""
	.align	4
.nv.shared._Z37sgemm_t_8x8_sliced_k_f32x4_bcf_kernelILi128ELi128ELi8ELi8ELi8ELi4EEvPfS0_S0_iii:
	.zero		9472


//--------------------- .nv.shared._Z37sgemm_t_8x8_sliced_k_f32x4_bcf_kernelILi128ELi128ELi8ELi8ELi8ELi0EEvPfS0_S0_iii --------------------------
	.section	.nv.shared._Z37sgemm_t_8x8_sliced_k_f32x4_bcf_kernelILi128ELi128ELi8ELi8ELi8ELi0EEvPfS0_S0_iii,"aw",@nobits
	.sectionflags	@""
	.align	4
.nv.shared._Z37sgemm_t_8x8_sliced_k_f32x4_bcf_kernelILi128ELi128ELi8ELi8ELi8ELi0EEvPfS0_S0_iii:
	.zero		9216


//--------------------- .nv.shared._Z33sgemm_t_8x8_sliced_k_f32x4_kernelILi128ELi128ELi8ELi8ELi8EEvPfS0_S0_iii --------------------------
	.section	.nv.shared._Z33sgemm_t_8x8_sliced_k_f32x4_kernelILi128ELi128ELi8ELi8ELi8EEvPfS0_S0_iii,"aw",@nobits
	.sectionflags	@""
	.align	4
.nv.shared._Z33sgemm_t_8x8_sliced_k_f32x4_kernelILi128ELi128ELi8ELi8ELi8EEvPfS0_S0_iii:
	.zero		9216


//--------------------- .nv.shared._Z25sgemm_sliced_k_f32_kernelILi32ELi32ELi32EEvPfS0_S0_iii --------------------------
	.section	.nv.shared._Z25sgemm_sliced_k_f32_kernelILi32ELi32ELi32EEvPfS0_S0_iii,"aw",@nobits
	.sectionflags	@""
	.align	4
.nv.shared._Z25sgemm_sliced_k_f32_kernelILi32ELi32ELi32EEvPfS0_S0_iii:
	.zero		9216


//--------------------- .nv.constant0._Z42sgemm_t_8x8_sliced_k_f32x4_bcf_dbuf_kernelILi128ELi128ELi8ELi8ELi8ELi4EEvPfS0_S0_iii --------------------------
	.section	.nv.constant0._Z42sgemm_t_8x8_sliced_k_f32x4_bcf_dbuf_kernelILi128ELi128ELi8ELi8ELi8ELi4EEvPfS0_S0_iii,"a",@progbits
	.sectionflags	@""
	.align	4
.nv.constant0._Z42sgemm_t_8x8_sliced_k_f32x4_bcf_dbuf_kernelILi128ELi128ELi8ELi8ELi8ELi4EEvPfS0_S0_iii:
	.zero		932


//--------------------- .nv.constant0._Z42sgemm_t_8x8_sliced_k_f32x4_bcf_dbuf_kernelILi128ELi128ELi8ELi8ELi8ELi0EEvPfS0_S0_iii --------------------------
	.section	.nv.constant0._Z42sgemm_t_8x8_sliced_k_f32x4_bcf_dbuf_kernelILi128ELi128ELi8ELi8ELi8ELi0EEvPfS0_S0_iii,"a",@progbits
	.sectionflags	@""
	.align	4
.nv.constant0._Z42sgemm_t_8x8_sliced_k_f32x4_bcf_dbuf_kernelILi128ELi128ELi8ELi8ELi8ELi0EEvPfS0_S0_iii:
	.zero		932


//--------------------- .nv.constant0._Z37sgemm_t_8x8_sliced_k_f32x4_bcf_kernelILi128ELi128ELi8ELi8ELi8ELi4EEvPfS0_S0_iii --------------------------
	.section	.nv.constant0._Z37sgemm_t_8x8_sliced_k_f32x4_bcf_kernelILi128ELi128ELi8ELi8ELi8ELi4EEvPfS0_S0_iii,"a",@progbits
	.sectionflags	@""
	.align	4
.nv.constant0._Z37sgemm_t_8x8_sliced_k_f32x4_bcf_kernelILi128ELi128ELi8ELi8ELi8ELi4EEvPfS0_S0_iii:
	.zero		932


//--------------------- .nv.constant0._Z37sgemm_t_8x8_sliced_k_f32x4_bcf_kernelILi128ELi128ELi8ELi8ELi8ELi0EEvPfS0_S0_iii --------------------------
	.section	.nv.constant0._Z37sgemm_t_8x8_sliced_k_f32x4_bcf_kernelILi128ELi128ELi8ELi8ELi8ELi0EEvPfS0_S0_iii,"a",@progbits
	.sectionflags	@""
	.align	4
.nv.constant0._Z37sgemm_t_8x8_sliced_k_f32x4_bcf_kernelILi128ELi128ELi8ELi8ELi8ELi0EEvPfS0_S0_iii:
	.zero		932


//--------------------- .nv.constant0._Z33sgemm_t_8x8_sliced_k_f32x4_kernelILi128ELi128ELi8ELi8ELi8EEvPfS0_S0_iii --------------------------
	.section	.nv.constant0._Z33sgemm_t_8x8_sliced_k_f32x4_kernelILi128ELi128ELi8ELi8ELi8EEvPfS0_S0_iii,"a",@progbits
	.sectionflags	@""
	.align	4
.nv.constant0._Z33sgemm_t_8x8_sliced_k_f32x4_kernelILi128ELi128ELi8ELi8ELi8EEvPfS0_S0_iii:
	.zero		932


//--------------------- .nv.constant0._Z25sgemm_sliced_k_f32_kernelILi32ELi32ELi32EEvPfS0_S0_iii --------------------------
	.section	.nv.constant0._Z25sgemm_sliced_k_f32_kernelILi32ELi32ELi32EEvPfS0_S0_iii,"a",@progbits
	.sectionflags	@""
	.align	4
.nv.constant0._Z25sgemm_sliced_k_f32_kernelILi32ELi32ELi32EEvPfS0_S0_iii:
	.zero		932


//--------------------- .nv.constant0._Z22sgemm_naive_f32_kernelPfS_S_iii --------------------------
	.section	.nv.constant0._Z22sgemm_naive_f32_kernelPfS_S_iii,"a",@progbits
	.sectionflags	@""
	.align	4
.nv.constant0._Z22sgemm_naive_f32_kernelPfS_S_iii:
	.zero		932


//--------------------- SYMBOLS --------------------------

	.type		.nv.reservedSmem.offset0,@object
	.size		.nv.reservedSmem.offset0,0x4
	.type		.nv.reservedSmem.cap,@object
	.size		.nv.reservedSmem.cap,0x4
